def matmul_kernel(
    a_ptr,
    b_ptr,
    c_ptr,
    M,
    N,
    K,
    stride_am,
    stride_ak,
    stride_bk,
    stride_bn,
    stride_cm,
    stride_cn,
    BLOCK_M: tl.constexpr,
    BLOCK_N: tl.constexpr,
    BLOCK_K: tl.constexpr,
    GROUP_M: tl.constexpr,
):
    pid = tl.program_id(axis=0)
    num_pid_m = tl.cdiv(M, BLOCK_M)
    num_pid_n = tl.cdiv(N, BLOCK_N)
    num_pid_in_group = GROUP_M * num_pid_n
    group_id = pid // num_pid_in_group
    first_pid_m = group_id * GROUP_M
    group_size_m = min(num_pid_m - first_pid_m, GROUP_M)
    pid_m = first_pid_m + ((pid % num_pid_in_group) % group_size_m)
    pid_n = (pid % num_pid_in_group) // group_size_m

    offs_am = (pid_m * BLOCK_M + tl.arange(0, BLOCK_M)) % M
    offs_bn = (pid_n * BLOCK_N + tl.arange(0, BLOCK_N)) % N
    offs_k = tl.arange(0, BLOCK_K)
    a_ptrs = a_ptr + offs_am[:, None] * stride_am + offs_k[None, :] * stride_ak
    b_ptrs = b_ptr + offs_k[:, None] * stride_bk + offs_bn[None, :] * stride_bn

    acc = tl.zeros((BLOCK_M, BLOCK_N), dtype=tl.float32)
    for kk in range(0, tl.cdiv(K, BLOCK_K)):
        a = tl.load(a_ptrs, mask=offs_k[None, :] < K - kk * BLOCK_K, other=0.0)
        b = tl.load(b_ptrs, mask=offs_k[:, None] < K - kk * BLOCK_K, other=0.0)
        acc = tl.dot(a, b, acc)
        a_ptrs += BLOCK_K * stride_ak
        b_ptrs += BLOCK_K * stride_bk

    c = acc.to(c_ptr.dtype.element_ty)
    offs_cm = pid_m * BLOCK_M + tl.arange(0, BLOCK_M)
    offs_cn = pid_n * BLOCK_N + tl.arange(0, BLOCK_N)
    c_ptrs = c_ptr + offs_cm[:, None] * stride_cm + offs_cn[None, :] * stride_cn
    mask = (offs_cm[:, None] < M) & (offs_cn[None, :] < N)
    tl.store(c_ptrs, c, mask=mask)

# config = {"BLOCK_K": 128, "BLOCK_M": 128, "BLOCK_N": 64, "GROUP_M": 1, "arch": "sm_100", "dtype": "fp32", "num_ctas": 1, "num_stages": 3, "num_warps": 4}
# arch = sm_100


// ===== COMPILED SASS (sm_100a) =====

	.target	sm_100a

	.elftype	@"ET_EXEC"


//--------------------- .note.nv.tkinfo           --------------------------
	.section	.note.nv.tkinfo,"",@"SHT_NOTE"
	.sectionflags	@"SHF_NOTE_NV_TKINFO"
	.tkinfo
        /*0018*/ 	.word	0x00000081
        /*0030*/ 	.string	""
        /*0030*/ 	.string	"ptxas-blackwell"
        /*0030*/ 	.string	"Cuda compilation tools, release 12.9, V12.9.86"
        /*0030*/ 	.string	"Build cuda_12.9.r12.9/compiler.36037853_0"
        /*0030*/ 	.string	"-v  -suppress-debug-info  -lineinfo  -arch sm_100a "



//--------------------- .note.nv.cuver            --------------------------
	.section	.note.nv.cuver,"",@"SHT_NOTE"
	.sectionflags	@"SHF_NOTE_NV_CUVER"
        /*0018*/ 	.short	0x0001
        /*001a*/ 	.short	0x0064
        /*001c*/ 	.short	0x0001
        /*001e*/ 	.short	0x0000
        /*0020*/ 	.short	0x0001
        /*0022*/ 	.short	0x0000


//--------------------- .nv.info                  --------------------------
	.section	.nv.info,"",@"SHT_CUDA_INFO"
	.align	4


	//----- nvinfo : EIATTR_REGCOUNT
	.align		4
        /*0000*/ 	.byte	0x04, 0x2f
        /*0002*/ 	.short	(.L_4 - .L_3)
	.align		4
.L_3:
        /*0004*/ 	.word	index@(matmul_kernel)
        /*0008*/ 	.word	0x000000ff


	//----- nvinfo : EIATTR_FRAME_SIZE
	.align		4
.L_4:
        /*000c*/ 	.byte	0x04, 0x11
        /*000e*/ 	.short	(.L_6 - .L_5)
	.align		4
.L_5:
        /*0010*/ 	.word	index@($__internal_2_$__cuda_sm10x_tcgen05_guardrail_trap_unallocated_columns_being_dealloced)
        /*0014*/ 	.word	0x00000858


	//----- nvinfo : EIATTR_FRAME_SIZE
	.align		4
.L_6:
        /*0018*/ 	.byte	0x04, 0x11
        /*001a*/ 	.short	(.L_8 - .L_7)
	.align		4
.L_7:
        /*001c*/ 	.word	index@($__internal_1_$__cuda_sm10x_tcgen05_guardrail_trap_phase_invalid_during_alloc)
        /*0020*/ 	.word	0x00000858


	//----- nvinfo : EIATTR_FRAME_SIZE
	.align		4
.L_8:
        /*0024*/ 	.byte	0x04, 0x11
        /*0026*/ 	.short	(.L_10 - .L_9)
	.align		4
.L_9:
        /*0028*/ 	.word	index@($__internal_0_$__cuda_sm10x_tcgen05_guardrail_trap_col_being_dealloced_not_returned_by_alloc)
        /*002c*/ 	.word	0x00000858


	//----- nvinfo : EIATTR_FRAME_SIZE
	.align		4
.L_10:
        /*0030*/ 	.byte	0x04, 0x11
        /*0032*/ 	.short	(.L_12 - .L_11)
	.align		4
.L_11:
        /*0034*/ 	.word	index@(matmul_kernel)
        /*0038*/ 	.word	0x00000858


	//----- nvinfo : EIATTR_MIN_STACK_SIZE
	.align		4
.L_12:
        /*003c*/ 	.byte	0x04, 0x12
        /*003e*/ 	.short	(.L_14 - .L_13)
	.align		4
.L_13:
        /*0040*/ 	.word	index@(matmul_kernel)
        /*0044*/ 	.word	0x00000858
.L_14:


//--------------------- .nv.info.matmul_kernel    --------------------------
	.section	.nv.info.matmul_kernel,"",@"SHT_CUDA_INFO"
	.sectionflags	@""
	.align	4


	//----- nvinfo : EIATTR_CUDA_API_VERSION
	.align		4
        /*0000*/ 	.byte	0x04, 0x37
        /*0002*/ 	.short	(.L_16 - .L_15)
.L_15:
        /*0004*/ 	.word	0x00000081


	//----- nvinfo : EIATTR_KPARAM_INFO
	.align		4
.L_16:
        /*0008*/ 	.byte	0x04, 0x17
        /*000a*/ 	.short	(.L_18 - .L_17)
.L_17:
        /*000c*/ 	.word	0x00000000
        /*0010*/ 	.short	0x000d
        /*0012*/ 	.short	0x0048
        /*0014*/ 	.byte	0x00, 0xf4, 0x21, 0x00


	//----- nvinfo : EIATTR_KPARAM_INFO
	.align		4
.L_18:
        /*0018*/ 	.byte	0x04, 0x17
        /*001a*/ 	.short	(.L_20 - .L_19)
.L_19:
        /*001c*/ 	.word	0x00000000
        /*0020*/ 	.short	0x000c
        /*0022*/ 	.short	0x0040
        /*0024*/ 	.byte	0x00, 0xf4, 0x21, 0x00


	//----- nvinfo : EIATTR_KPARAM_INFO
	.align		4
.L_20:
        /*0028*/ 	.byte	0x04, 0x17
        /*002a*/ 	.short	(.L_22 - .L_21)
.L_21:
        /*002c*/ 	.word	0x00000000
        /*0030*/ 	.short	0x000b
        /*0032*/ 	.short	0x0038
        /*0034*/ 	.byte	0x00, 0xf0, 0x11, 0x00


	//----- nvinfo : EIATTR_KPARAM_INFO
	.align		4
.L_22:
        /*0038*/ 	.byte	0x04, 0x17
        /*003a*/ 	.short	(.L_24 - .L_23)
.L_23:
        /*003c*/ 	.word	0x00000000
        /*0040*/ 	.short	0x000a
        /*0042*/ 	.short	0x0034
        /*0044*/ 	.byte	0x00, 0xf0, 0x11, 0x00


	//----- nvinfo : EIATTR_KPARAM_INFO
	.align		4
.L_24:
        /*0048*/ 	.byte	0x04, 0x17
        /*004a*/ 	.short	(.L_26 - .L_25)
.L_25:
        /*004c*/ 	.word	0x00000000
        /*0050*/ 	.short	0x0009
        /*0052*/ 	.short	0x0030
        /*0054*/ 	.byte	0x00, 0xf0, 0x11, 0x00


	//----- nvinfo : EIATTR_KPARAM_INFO
	.align		4
.L_26:
        /*0058*/ 	.byte	0x04, 0x17
        /*005a*/ 	.short	(.L_28 - .L_27)
.L_27:
        /*005c*/ 	.word	0x00000000
        /*0060*/ 	.short	0x0008
        /*0062*/ 	.short	0x002c
        /*0064*/ 	.byte	0x00, 0xf0, 0x11, 0x00


	//----- nvinfo : EIATTR_KPARAM_INFO
	.align		4
.L_28:
        /*0068*/ 	.byte	0x04, 0x17
        /*006a*/ 	.short	(.L_30 - .L_29)
.L_29:
        /*006c*/ 	.word	0x00000000
        /*0070*/ 	.short	0x0007
        /*0072*/ 	.short	0x0028
        /*0074*/ 	.byte	0x00, 0xf0, 0x11, 0x00


	//----- nvinfo : EIATTR_KPARAM_INFO
	.align		4
.L_30:
        /*0078*/ 	.byte	0x04, 0x17
        /*007a*/ 	.short	(.L_32 - .L_31)
.L_31:
        /*007c*/ 	.word	0x00000000
        /*0080*/ 	.short	0x0006
        /*0082*/ 	.short	0x0024
        /*0084*/ 	.byte	0x00, 0xf0, 0x11, 0x00


	//----- nvinfo : EIATTR_KPARAM_INFO
	.align		4
.L_32:
        /*0088*/ 	.byte	0x04, 0x17
        /*008a*/ 	.short	(.L_34 - .L_33)
.L_33:
        /*008c*/ 	.word	0x00000000
        /*0090*/ 	.short	0x0005
        /*0092*/ 	.short	0x0020
        /*0094*/ 	.byte	0x00, 0xf0, 0x11, 0x00


	//----- nvinfo : EIATTR_KPARAM_INFO
	.align		4
.L_34:
        /*0098*/ 	.byte	0x04, 0x17
        /*009a*/ 	.short	(.L_36 - .L_35)
.L_35:
        /*009c*/ 	.word	0x00000000
        /*00a0*/ 	.short	0x0004
        /*00a2*/ 	.short	0x001c
        /*00a4*/ 	.byte	0x00, 0xf0, 0x11, 0x00


	//----- nvinfo : EIATTR_KPARAM_INFO
	.align		4
.L_36:
        /*00a8*/ 	.byte	0x04, 0x17
        /*00aa*/ 	.short	(.L_38 - .L_37)
.L_37:
        /*00ac*/ 	.word	0x00000000
        /*00b0*/ 	.short	0x0003
        /*00b2*/ 	.short	0x0018
        /*00b4*/ 	.byte	0x00, 0xf0, 0x11, 0x00


	//----- nvinfo : EIATTR_KPARAM_INFO
	.align		4
.L_38:
        /*00b8*/ 	.byte	0x04, 0x17
        /*00ba*/ 	.short	(.L_40 - .L_39)
.L_39:
        /*00bc*/ 	.word	0x00000000
        /*00c0*/ 	.short	0x0002
        /*00c2*/ 	.short	0x0010
        /*00c4*/ 	.byte	0x00, 0xf4, 0x21, 0x00


	//----- nvinfo : EIATTR_KPARAM_INFO
	.align		4
.L_40:
        /*00c8*/ 	.byte	0x04, 0x17
        /*00ca*/ 	.short	(.L_42 - .L_41)
.L_41:
        /*00cc*/ 	.word	0x00000000
        /*00d0*/ 	.short	0x0001
        /*00d2*/ 	.short	0x0008
        /*00d4*/ 	.byte	0x00, 0xf4, 0x21, 0x00


	//----- nvinfo : EIATTR_KPARAM_INFO
	.align		4
.L_42:
        /*00d8*/ 	.byte	0x04, 0x17
        /*00da*/ 	.short	(.L_44 - .L_43)
.L_43:
        /*00dc*/ 	.word	0x00000000
        /*00e0*/ 	.short	0x0000
        /*00e2*/ 	.short	0x0000
        /*00e4*/ 	.byte	0x00, 0xf4, 0x21, 0x00


	//----- nvinfo : EIATTR_AT_ENTRY_FRAGMENTS
	.align		4
.L_44:
        /*00e8*/ 	.byte	0x04, 0x4f
        /*00ea*/ 	.short	(.L_46 - .L_45)


	//   ....[0]....
.L_45:
        /*00ec*/ 	.word	0x00000004


	//----- nvinfo : EIATTR_RESERVED_SMEM_USED
	.align		4
.L_46:
        /*00f0*/ 	.byte	0x01, 0x41
	.zero		2


	//----- nvinfo : EIATTR_SPARSE_MMA_MASK
	.align		4
        /*00f4*/ 	.byte	0x03, 0x50
        /*00f6*/ 	.short	0x0000


	//----- nvinfo : EIATTR_TCGEN05_1CTA_USED
	.align		4
        /*00f8*/ 	.byte	0x01, 0x51
	.zero		2


	//----- nvinfo : EIATTR_MAXREG_COUNT
	.align		4
        /*00fc*/ 	.byte	0x03, 0x1b
        /*00fe*/ 	.short	0x00ff


	//----- nvinfo : EIATTR_NUM_BARRIERS
	.align		4
        /*0100*/ 	.byte	0x02, 0x4c
        /*0102*/ 	.byte	0x01
	.zero		1


	//----- nvinfo : EIATTR_ANNOTATIONS
	.align		4
        /*0104*/ 	.byte	0x04, 0x55
        /*0106*/ 	.short	(.L_48 - .L_47)


	//   ....[0]....
.L_47:
        /*0108*/ 	.word	0x00000001
        /*010c*/ 	.byte	0xb0, 0x09, 0x00, 0x00, 0x01, 0x00, 0x00, 0x00, 0x10, 0x0a, 0x00, 0x00, 0x01, 0x00, 0x00, 0x00
        /* <DEDUP_REMOVED lines=872> */
        /*379c*/ 	.byte	0x00, 0xfa, 0x01, 0x00, 0x01, 0x00, 0x00, 0x00, 0x20, 0xfa, 0x01, 0x00


	//----- nvinfo : EIATTR_INT_WARP_WIDE_INSTR_OFFSETS
	.align		4
.L_48:
        /*37a8*/ 	.byte	0x04, 0x31
        /*37aa*/ 	.short	(.L_50 - .L_49)


	//   ....[0]....
.L_49:
        /*37ac*/ 	.word	0x00006e70


	//   ....[1]....
        /*37b0*/ 	.word	0x00006f30


	//   ....[2]....
        /*37b4*/ 	.word	0x00007020


	//   ....[3]....
        /*37b8*/ 	.word	0x0001fec0


	//   ....[4]....
        /*37bc*/ 	.word	0x0001ff10


	//----- nvinfo : EIATTR_COOP_GROUP_MASK_REGIDS
	.align		4
.L_50:
        /*37c0*/ 	.byte	0x04, 0x29
        /*37c2*/ 	.short	(.L_52 - .L_51)


	//   ....[0]....
.L_51:
        /*37c4*/ 	.word	0xffffffff


	//   ....[1]....
        /*37c8*/ 	.word	0xffffffff


	//   ....[2]....
        /*37cc*/ 	.word	0xffffffff


	//   ....[3]....
        /*37d0*/ 	.word	0xffffffff


	//----- nvinfo : EIATTR_COOP_GROUP_INSTR_OFFSETS
	.align		4
.L_52:
        /*37d4*/ 	.byte	0x04, 0x28
        /*37d6*/ 	.short	(.L_54 - .L_53)


	//   ....[0]....
.L_53:
        /*37d8*/ 	.word	0x00000070


	//   ....[1]....
        /*37dc*/ 	.word	0x00000330


	//   ....[2]....
        /*37e0*/ 	.word	0x0001fd50


	//   ....[3]....
        /*37e4*/ 	.word	0x0001ffc0


	//----- nvinfo : EIATTR_VRC_CTA_INIT_COUNT
	.align		4
.L_54:
        /*37e8*/ 	.byte	0x02, 0x4a
        /*37ea*/ 	.byte	0x80
	.zero		1


	//----- nvinfo : EIATTR_MBARRIER_INSTR_OFFSETS
	.align		4
        /*37ec*/ 	.byte	0x04, 0x39
        /*37ee*/ 	.short	(.L_56 - .L_55)


	//   ....[0]....
.L_55:
        /*37f0*/ 	.word	0x00006f90
        /*37f4*/ 	.word	0x000000ff
        /*37f8*/ 	.word	0x00000000
        /*37fc*/ 	.short	0x0100
        /*37fe*/ 	.byte	0x04
	.zero		1


	//   ....[1]....
        /*3800*/ 	.word	0x000070e0
        /*3804*/ 	.word	0x000000ff
        /*3808*/ 	.word	0x00038008
        /*380c*/ 	.short	0x0100
        /*380e*/ 	.byte	0x09
	.zero		1


	//   ....[2]....
        /*3810*/ 	.word	0x000157f0
        /*3814*/ 	.word	0x000000ff
        /*3818*/ 	.word	0x00000000
        /*381c*/ 	.short	0x010a
        /*381e*/ 	.byte	0x04
	.zero		1


	//   ....[3]....
        /*3820*/ 	.word	0x0001e520
        /*3824*/ 	.word	0x000000ff
        /*3828*/ 	.word	0x00000000
        /*382c*/ 	.short	0x010a
        /*382e*/ 	.byte	0x04
	.zero		1


	//   ....[4]....
        /*3830*/ 	.word	0x0001e750
        /*3834*/ 	.word	0x000000ff
        /*3838*/ 	.word	0x00038000
        /*383c*/ 	.short	0x0108
        /*383e*/ 	.byte	0x09
	.zero		1


	//   ....[5]....
        /*3840*/ 	.word	0x0001e870
        /*3844*/ 	.word	0x000000ff
        /*3848*/ 	.word	0x00038008
        /*384c*/ 	.short	0x0108
        /*384e*/ 	.byte	0x09
	.zero		1


	//   ....[6]....
        /*3850*/ 	.word	0x0001ffe0
        /*3854*/ 	.word	0x000000ff
        /*3858*/ 	.word	0x00000000
        /*385c*/ 	.short	0x010a
        /*385e*/ 	.byte	0x04
	.zero		1


	//   ....[7]....
        /*3860*/ 	.word	0x00020010
        /*3864*/ 	.word	0x000000ff
        /*3868*/ 	.word	0x00000000
        /*386c*/ 	.short	0x010a
        /*386e*/ 	.byte	0x04
	.zero		1


	//----- nvinfo : EIATTR_NUM_MBARRIERS
	.align		4
.L_56:
        /*3870*/ 	.byte	0x03, 0x38
        /*3872*/ 	.short	0x0002


	//----- nvinfo : EIATTR_EXIT_INSTR_OFFSETS
	.align		4
        /*3874*/ 	.byte	0x04, 0x1c
        /*3876*/ 	.short	(.L_58 - .L_57)


	//   ....[0]....
.L_57:
        /*3878*/ 	.word	0x0001ffd0


	//----- nvinfo : EIATTR_REQNTID
	.align		4
.L_58:
        /*387c*/ 	.byte	0x04, 0x10
        /*387e*/ 	.short	(.L_60 - .L_59)
.L_59:
        /*3880*/ 	.word	0x00000080
        /*3884*/ 	.word	0x00000001
        /*3888*/ 	.word	0x00000001


	//----- nvinfo : EIATTR_CRS_STACK_SIZE
	.align		4
.L_60:
        /*388c*/ 	.byte	0x04, 0x1e
        /*388e*/ 	.short	(.L_62 - .L_61)
.L_61:
        /*3890*/ 	.word	0x00000000


	//----- nvinfo : EIATTR_CBANK_PARAM_SIZE
	.align		4
.L_62:
        /*3894*/ 	.byte	0x03, 0x19
        /*3896*/ 	.short	0x0050


	//----- nvinfo : EIATTR_PARAM_CBANK
	.align		4
        /*3898*/ 	.byte	0x04, 0x0a
        /*389a*/ 	.short	(.L_64 - .L_63)
	.align		4
.L_63:
        /*389c*/ 	.word	index@(.nv.constant0.matmul_kernel)
        /*38a0*/ 	.short	0x0380
        /*38a2*/ 	.short	0x0050


	//----- nvinfo : EIATTR_SW_WAR
	.align		4
.L_64:
        /*38a4*/ 	.byte	0x04, 0x36
        /*38a6*/ 	.short	(.L_66 - .L_65)
.L_65:
        /*38a8*/ 	.word	0x00000008
.L_66:


//--------------------- .nv.compat                --------------------------
	.section	.nv.compat,"",@"SHT_CUDA_COMPAT_INFO"
	.align	4
        /*0000*/ 	.byte	0x02, 0x02, 0x02, 0x00, 0x02, 0x05, 0x05, 0x00, 0x02, 0x03, 0x00, 0x00, 0x02, 0x06, 0x01, 0x00


//--------------------- .nv.callgraph             --------------------------
	.section	.nv.callgraph,"",@"SHT_CUDA_CALLGRAPH"
	.align	4
	.sectionentsize	8
	.align		4
        /*0000*/ 	.word	0x00000000
	.align		4
        /*0004*/ 	.word	0xffffffff
	.align		4
        /*0008*/ 	.word	0x00000000
	.align		4
        /*000c*/ 	.word	0xfffffffe
	.align		4
        /*0010*/ 	.word	0x00000000
	.align		4
        /*0014*/ 	.word	0xfffffffd
	.align		4
        /*0018*/ 	.word	0x00000000
	.align		4
        /*001c*/ 	.word	0xfffffffc


//--------------------- .text.matmul_kernel       --------------------------
	.section	.text.matmul_kernel,"ax",@progbits
	.align	128
        .global         matmul_kernel
        .type           matmul_kernel,@function
        .size           matmul_kernel,(.L_x_21 - matmul_kernel)
        .other          matmul_kernel,@"STO_CUDA_ENTRY STV_DEFAULT"
matmul_kernel:
.text.matmul_kernel:
[----:B------:R-:W1:Y:S01]  /*0000*/  LDC R1, c[0x0][0x37c] ;  /* 0x0000df00ff017b82 */ /* 0x000e620000000800 */
[----:B------:R-:W2:Y:S01]  /*0010*/  S2R R3, SR_TID.X ;  /* 0x0000000000037919 */ /* 0x000ea20000002100 */
[----:B-1----:R-:W-:Y:S01]  /*0020*/  VIADD R1, R1, 0xfffff7a8 ;  /* 0xfffff7a801017836 */ /* 0x002fe20000000000 */
[----:B--2---:R-:W-:-:S13]  /*0030*/  ISETP.GE.U32.AND P0, PT, R3, 0x20, PT ;  /* 0x000000200300780c */ /* 0x004fda0003f06070 */
[----:B------:R-:W-:Y:S02]  /*0040*/  VOTEU.ANY UP0, P0 ;  /* 0x0000000000ff7886 */ /* 0x000fe40000000100 */
[----:B------:R-:W-:Y:S05]  /*0050*/  BRA.U UP0, `(.L_x_0) ;  /* 0x0000000100b87547 */ /* 0x000fea000b800000 */
[----:B------:R-:W1:Y:S01]  /*0060*/  S2UR UR6, SR_CgaCtaId ;  /* 0x00000000000679c3 */ /* 0x000e620000008800 */
[----:B------:R-:W-:Y:S01]  /*0070*/  NOP ;  /* 0x0000000000007918 */ /* 0x000fe20000000000 */
[----:B------:R-:W-:Y:S02]  /*0080*/  UMOV UR4, 0x40 ;  /* 0x0000004000047882 */ /* 0x000fe40000000000 */
[----:B-1----:R-:W-:-:S09]  /*0090*/  ULEA UR4, UR6, UR4, 0x18 ;  /* 0x0000000406047291 */ /* 0x002fd2000f8ec0ff */
[----:B------:R-:W1:Y:S01]  /*00a0*/  LDS.U8 R0, [UR4] ;  /* 0x00000004ff007984 */ /* 0x000e620008000000 */
[----:B------:R-:W-:Y:S02]  /*00b0*/  UMOV UR4, 0x400 ;  /* 0x0000040000047882 */ /* 0x000fe40000000000 */
[----:B------:R-:W-:Y:S01]  /*00c0*/  ULEA UR4, UR6, UR4, 0x18 ;  /* 0x0000000406047291 */ /* 0x000fe2000f8ec0ff */
[----:B-1----:R-:W-:-:S13]  /*00d0*/  ISETP.NE.AND P0, PT, R0, RZ, PT ;  /* 0x000000ff0000720c */ /* 0x002fda0003f05270 */
[----:B------:R-:W-:Y:S05]  /*00e0*/  @P0 BRA `(.L_x_1) ;  /* 0x00000000007c0947 */ /* 0x000fea0003800000 */
[----:B------:R-:W-:-:S13]  /*00f0*/  ELECT P0, URZ, PT ;  /* 0x0000000000ff782f */ /* 0x000fda0003800000 */
[----:B------:R-:W-:Y:S05]  /*0100*/  @!P0 BRA `(.L_x_2) ;  /* 0x0000000000848947 */ /* 0x000fea0003800000 */
[----:B------:R-:W-:Y:S01]  /*0110*/  UMOV UR5, 0x8 ;  /* 0x0000000800057882 */ /* 0x000fe20000000000 */
[----:B------:R-:W-:Y:S02]  /*0120*/  IMAD.MOV.U32 R7, RZ, RZ, 0x1 ;  /* 0x00000001ff077424 */ /* 0x000fe400078e00ff */
[----:B------:R-:W-:Y:S02]  /*0130*/  IMAD.MOV.U32 R5, RZ, RZ, 0xff ;  /* 0x000000ffff057424 */ /* 0x000fe400078e00ff */
[----:B------:R-:W-:Y:S04]  /*0140*/  DEPBAR.LE SB1, 0x36 ;  /* 0x00009d800000791a */ /* 0x000fe80000000000 */
[----:B------:R-:W1:Y:S02]  /*0150*/  UTCATOMSWS.FIND_AND_SET.ALIGN UP1, UR5, UR5 ;  /* 0x00000005000575e3 */ /* 0x000e640008020800 */
[----:B-1----:R-:W-:-:S04]  /*0160*/  PLOP3.LUT P0, PT, PT, PT, UP1, 0x80, 0x8 ;  /* 0x000000000008781c */ /* 0x002fc80003f0f018 */
[----:B------:R-:W-:-:S04]  /*0170*/  SEL R0, RZ, 0xffffffff, !P0 ;  /* 0xffffffffff007807 */ /* 0x000fc80004000000 */
[----:B------:R-:W-:Y:S01]  /*0180*/  ISETP.NE.AND P0, PT, R0, RZ, PT ;  /* 0x000000ff0000720c */ /* 0x000fe20003f05270 */
[----:B------:R-:W-:-:S12]  /*0190*/  IMAD.U32 R0, RZ, RZ, UR5 ;  /* 0x00000005ff007e24 */ /* 0x000fd8000f8e00ff */
[----:B------:R-:W-:Y:S05]  /*01a0*/  @P0 BRA `(.L_x_3) ;  /* 0x0000000000240947 */ /* 0x000fea0003800000 */
.L_x_4:
[----:B------:R-:W-:Y:S05]  /*01b0*/  NANOSLEEP 0x64 ;  /* 0x000000640000795d */ /* 0x000fea0003800000 */
[----:B------:R-:W-:-:S05]  /*01c0*/  UMOV UR5, 0x8 ;  /* 0x0000000800057882 */ /* 0x000fca0000000000 */
[----:B------:R-:W-:Y:S04]  /*01d0*/  DEPBAR.LE SB1, 0x36 ;  /* 0x00009d800000791a */ /* 0x000fe80000000000 */
[----:B------:R-:W1:Y:S02]  /*01e0*/  UTCATOMSWS.FIND_AND_SET.ALIGN UP1, UR5, UR5 ;  /* 0x00000005000575e3 */ /* 0x000e640008020800 */
[----:B-1----:R-:W-:-:S04]  /*01f0*/  PLOP3.LUT P0, PT, PT, PT, UP1, 0x80, 0x8 ;  /* 0x000000000008781c */ /* 0x002fc80003f0f018 */
[----:B------:R-:W-:-:S04]  /*0200*/  SEL R0, RZ, 0xffffffff, !P0 ;  /* 0xffffffffff007807 */ /* 0x000fc80004000000 */
[----:B------:R-:W-:Y:S01]  /*0210*/  ISETP.NE.AND P0, PT, R0, RZ, PT ;  /* 0x000000ff0000720c */ /* 0x000fe20003f05270 */
[----:B------:R-:W-:-:S12]  /*0220*/  IMAD.U32 R0, RZ, RZ, UR5 ;  /* 0x00000005ff007e24 */ /* 0x000fd8000f8e00ff */
[----:B------:R-:W-:Y:S05]  /*0230*/  @!P0 BRA `(.L_x_4) ;  /* 0xfffffffc00dc8947 */ /* 0x000fea000383ffff */
.L_x_3:
[C---:B------:R-:W-:Y:S01]  /*0240*/  VIADD R4, R0.reuse, 0x10 ;  /* 0x0000001000047836 */ /* 0x040fe20000000000 */
[----:B------:R-:W-:Y:S01]  /*0250*/  UMOV UR5, 0x50 ;  /* 0x0000005000057882 */ /* 0x000fe20000000000 */
[----:B------:R-:W-:Y:S01]  /*0260*/  SHF.L.U32 R2, R5, R0, RZ ;  /* 0x0000000005027219 */ /* 0x000fe200000006ff */
[----:B------:R-:W-:Y:S01]  /*0270*/  ULEA UR5, UR6, UR5, 0x18 ;  /* 0x0000000506057291 */ /* 0x000fe2000f8ec0ff */
[----:B------:R-:W-:Y:S01]  /*0280*/  IMAD.SHL.U32 R0, R0, 0x20, RZ ;  /* 0x0000002000007824 */ /* 0x000fe200078e00ff */
[----:B------:R-:W-:-:S04]  /*0290*/  SHF.L.U32 R5, R7, R4, RZ ;  /* 0x0000000407057219 */ /* 0x000fc800000006ff */
[----:B------:R-:W-:-:S05]  /*02a0*/  LOP3.LUT R2, R5, R2, RZ, 0xfc, !PT ;  /* 0x0000000205027212 */ /* 0x000fca00078efcff */
[----:B------:R1:W-:Y:S04]  /*02b0*/  ATOMS.OR RZ, [UR5], R2 ;  /* 0x00000002ffff798c */ /* 0x0003e8000b000005 */
[----:B------:R1:W-:Y:S01]  /*02c0*/  STS [UR4], R0 ;  /* 0x00000000ff007988 */ /* 0x0003e20008000804 */
[----:B------:R-:W-:Y:S05]  /*02d0*/  BRA `(.L_x_2) ;  /* 0x0000000000107947 */ /* 0x000fea0003800000 */
.L_x_1:
[----:B------:R-:W-:Y:S01]  /*02e0*/  IMAD.MOV.U32 R0, RZ, RZ, -0x1 ;  /* 0xffffffffff007424 */ /* 0x000fe200078e00ff */
[----:B------:R-:W-:-:S04]  /*02f0*/  MOV R4, 0x320 ;  /* 0x0000032000047802 */ /* 0x000fc80000000f00 */
[----:B------:R1:W-:Y:S03]  /*0300*/  STS [UR4], R0 ;  /* 0x00000000ff007988 */ /* 0x0003e60008000804 */
[----:B-1----:R-:W-:Y:S05]  /*0310*/  CALL.REL.NOINC `($__internal_1_$__cuda_sm10x_tcgen05_guardrail_trap_phase_invalid_during_alloc) ;  /* 0x000001fc00547944 */ /* 0x002fea0003c00000 */
.L_x_2:
[----:B------:R-:W-:Y:S05]  /*0320*/  WARPSYNC.ALL ;  /* 0x0000000000007948 */ /* 0x000fea0003800000 */
[----:B------:R-:W-:Y:S01]  /*0330*/  NOP ;  /* 0x0000000000007918 */ /* 0x000fe20000000000 */
.L_x_0:
[----:B------:R-:W2:Y:S01]  /*0340*/  LDC.64 R106, c[0x0][0x398] ;  /* 0x0000e600ff6a7b82 */ /* 0x000ea20000000a00 */
[----:B------:R-:W3:Y:S01]  /*0350*/  S2R R9, SR_CTAID.X ;  /* 0x0000000000097919 */ /* 0x000ee20000002500 */
[----:B------:R-:W-:Y:S01]  /*0360*/  UMOV UR9, 0x400 ;  /* 0x0000040000097882 */ /* 0x000fe20000000000 */
[----:B------:R-:W4:Y:S01]  /*0370*/  LDCU UR5, c[0x0][0x3a4] ;  /* 0x00007480ff0577ac */ /* 0x000f220008000800 */
[----:B------:R-:W5:Y:S04]  /*0380*/  LDCU UR6, c[0x0][0x3b0] ;  /* 0x00007600ff0677ac */ /* 0x000f680008000800 */
[----:B------:R-:W1:Y:S01]  /*0390*/  S2UR UR4, SR_CgaCtaId ;  /* 0x00000000000479c3 */ /* 0x000e620000008800 */
[----:B------:R-:W1:Y:S01]  /*03a0*/  LDCU.128 UR12, c[0x0][0x380] ;  /* 0x00007000ff0c77ac */ /* 0x000e620008000c00 */
[----:B------:R-:W1:Y:S02]  /*03b0*/  LDCU.64 UR22, c[0x0][0x358] ;  /* 0x00006b00ff1677ac */ /* 0x000e640008000a00 */
[----:B-12---:R-:W-:-:S05]  /*03c0*/  VIADD R0, R107, 0x3f ;  /* 0x0000003f6b007836 */ /* 0x006fca0000000000 */
[----:B------:R-:W-:Y:S01]  /*03d0*/  SHF.R.S32.HI R5, RZ, 0x1f, R0 ;  /* 0x0000001fff057819 */ /* 0x000fe20000011400 */
[----:B------:R-:W-:-:S03]  /*03e0*/  ULEA UR9, UR4, UR9, 0x18 ;  /* 0x0000000904097291 */ /* 0x000fc6000f8ec0ff */
[----:B------:R-:W-:Y:S02]  /*03f0*/  LEA.HI R5, R5, R0, RZ, 0x6 ;  /* 0x0000000005057211 */ /* 0x000fe400078f30ff */
[----:B---3--:R-:W-:Y:S02]  /*0400*/  IABS R8, R9 ;  /* 0x0000000900087213 */ /* 0x008fe40000000000 */
[----:B------:R-:W-:-:S04]  /*0410*/  SHF.R.S32.HI R2, RZ, 0x6, R5 ;  /* 0x00000006ff027819 */ /* 0x000fc80000011405 */
[-C--:B------:R-:W-:Y:S02]  /*0420*/  IABS R7, R2.reuse ;  /* 0x0000000200077213 */ /* 0x080fe40000000000 */
[----:B------:R-:W-:Y:S02]  /*0430*/  IABS R10, R2 ;  /* 0x00000002000a7213 */ /* 0x000fe40000000000 */
[----:B------:R-:W1:Y:S08]  /*0440*/  I2F.RP R0, R7 ;  /* 0x0000000700007306 */ /* 0x000e700000209400 */
[----:B-1----:R-:W1:Y:S02]  /*0450*/  MUFU.RCP R0, R0 ;  /* 0x0000000000007308 */ /* 0x002e640000001000 */
[----:B-1----:R-:W-:-:S02]  /*0460*/  VIADD R4, R0, 0xffffffe ;  /* 0x0ffffffe00047836 */ /* 0x002fc40000000000 */
[----:B------:R-:W-:-:S04]  /*0470*/  IMAD.MOV R0, RZ, RZ, -R10 ;  /* 0x000000ffff007224 */ /* 0x000fc800078e0a0a */
[----:B------:R1:W2:Y:S02]  /*0480*/  F2I.FTZ.U32.TRUNC.NTZ R5, R4 ;  /* 0x0000000400057305 */ /* 0x0002a4000021f000 */
[----:B-1----:R-:W-:Y:S02]  /*0490*/  IMAD.MOV.U32 R4, RZ, RZ, RZ ;  /* 0x000000ffff047224 */ /* 0x002fe400078e00ff */
[----:B--2---:R-:W-:-:S04]  /*04a0*/  IMAD.MOV R6, RZ, RZ, -R5 ;  /* 0x000000ffff067224 */ /* 0x004fc800078e0a05 */
[----:B------:R-:W-:Y:S01]  /*04b0*/  IMAD R11, R6, R7, RZ ;  /* 0x00000007060b7224 */ /* 0x000fe200078e02ff */
[----:B------:R-:W-:-:S03]  /*04c0*/  MOV R6, R8 ;  /* 0x0000000800067202 */ /* 0x000fc60000000f00 */
[----:B------:R-:W-:Y:S01]  /*04d0*/  IMAD.HI.U32 R5, R5, R11, R4 ;  /* 0x0000000b05057227 */ /* 0x000fe200078e0004 */
[----:B------:R-:W-:-:S05]  /*04e0*/  IABS R4, R106 ;  /* 0x0000006a00047213 */ /* 0x000fca0000000000 */
[----:B------:R-:W-:-:S04]  /*04f0*/  IMAD.HI.U32 R5, R5, R6, RZ ;  /* 0x0000000605057227 */ /* 0x000fc800078e00ff */
[----:B------:R-:W-:Y:S01]  /*0500*/  IMAD R0, R5, R0, R6 ;  /* 0x0000000005007224 */ /* 0x000fe200078e0206 */
[----:B------:R-:W-:Y:S04]  /*0510*/  BAR.SYNC.DEFER_BLOCKING 0x0 ;  /* 0x0000000000007b1d */ /* 0x000fe80000010000 */
[----:B------:R-:W-:-:S13]  /*0520*/  ISETP.GT.U32.AND P1, PT, R7, R0, PT ;  /* 0x000000000700720c */ /* 0x000fda0003f24070 */
[----:B------:R-:W-:Y:S02]  /*0530*/  @!P1 IMAD.IADD R0, R0, 0x1, -R7 ;  /* 0x0000000100009824 */ /* 0x000fe400078e0a07 */
[----:B------:R-:W-:Y:S01]  /*0540*/  @!P1 VIADD R5, R5, 0x1 ;  /* 0x0000000105059836 */ /* 0x000fe20000000000 */
[----:B------:R-:W-:Y:S02]  /*0550*/  ISETP.NE.AND P1, PT, R2, RZ, PT ;  /* 0x000000ff0200720c */ /* 0x000fe40003f25270 */
[----:B------:R-:W-:Y:S02]  /*0560*/  ISETP.GE.U32.AND P0, PT, R0, R7, PT ;  /* 0x000000070000720c */ /* 0x000fe40003f06070 */
[----:B------:R-:W-:-:S04]  /*0570*/  LOP3.LUT R0, R9, R2, RZ, 0x3c, !PT ;  /* 0x0000000209007212 */ /* 0x000fc800078e3cff */
[----:B------:R-:W-:Y:S01]  /*0580*/  ISETP.GE.AND P2, PT, R0, RZ, PT ;  /* 0x000000ff0000720c */ /* 0x000fe20003f46270 */
[----:B------:R-:W-:-:S06]  /*0590*/  VIADD R0, R106, 0x7f ;  /* 0x0000007f6a007836 */ /* 0x000fcc0000000000 */
[----:B------:R-:W-:-:S04]  /*05a0*/  @P0 VIADD R5, R5, 0x1 ;  /* 0x0000000105050836 */ /* 0x000fc80000000000 */
[----:B------:R-:W-:Y:S01]  /*05b0*/  IMAD.MOV.U32 R12, RZ, RZ, R5 ;  /* 0x000000ffff0c7224 */ /* 0x000fe200078e0005 */
[----:B------:R-:W-:-:S03]  /*05c0*/  SHF.R.S32.HI R5, RZ, 0x1f, R0 ;  /* 0x0000001fff057819 */ /* 0x000fc60000011400 */
[----:B------:R-:W-:Y:S01]  /*05d0*/  @!P2 IMAD.MOV R12, RZ, RZ, -R12 ;  /* 0x000000ffff0ca224 */ /* 0x000fe200078e0a0c */
[----:B------:R-:W-:Y:S02]  /*05e0*/  LEA.HI R5, R5, R0, RZ, 0x7 ;  /* 0x0000000005057211 */ /* 0x000fe400078f38ff */
[----:B------:R-:W-:-:S04]  /*05f0*/  @!P1 LOP3.LUT R12, RZ, R2, RZ, 0x33, !PT ;  /* 0x00000002ff0c9212 */ /* 0x000fc800078e33ff */
[----:B------:R-:W-:-:S04]  /*0600*/  LEA.HI.SX32 R5, R5, -R12, 0x19 ;  /* 0x8000000c05057211 */ /* 0x000fc800078fcaff */
[----:B------:R-:W-:Y:S01]  /*0610*/  VIMNMX R13, PT, PT, R5, 0x1, PT ;  /* 0x00000001050d7848 */ /* 0x000fe20003fe0100 */
[----:B------:R-:W-:-:S03]  /*0620*/  IMAD.MOV R5, RZ, RZ, -R12 ;  /* 0x000000ffff057224 */ /* 0x000fc600078e0a0c */
[----:B------:R-:W-:Y:S01]  /*0630*/  IABS R11, R13 ;  /* 0x0000000d000b7213 */ /* 0x000fe20000000000 */
[----:B------:R-:W-:Y:S01]  /*0640*/  IMAD R14, R2, R5, R9 ;  /* 0x00000005020e7224 */ /* 0x000fe200078e0209 */
[----:B------:R-:W-:Y:S01]  /*0650*/  IABS R9, R107 ;  /* 0x0000006b00097213 */ /* 0x000fe20000000000 */
[----:B------:R-:W1:Y:S08]  /*0660*/  I2F.RP R2, R4 ;  /* 0x0000000400027306 */ /* 0x000e700000209400 */
[----:B------:R-:W2:Y:S08]  /*0670*/  I2F.RP R0, R11 ;  /* 0x0000000b00007306 */ /* 0x000eb00000209400 */
[----:B-1----:R-:W-:Y:S08]  /*0680*/  MUFU.RCP R2, R2 ;  /* 0x0000000200027308 */ /* 0x002ff00000001000 */
[----:B--2---:R-:W1:Y:S02]  /*0690*/  MUFU.RCP R0, R0 ;  /* 0x0000000000007308 */ /* 0x004e640000001000 */
[----:B-1----:R-:W-:Y:S01]  /*06a0*/  VIADD R6, R0, 0xffffffe ;  /* 0x0ffffffe00067836 */ /* 0x002fe20000000000 */
[----:B------:R-:W-:-:S05]  /*06b0*/  IABS R0, R14 ;  /* 0x0000000e00007213 */ /* 0x000fca0000000000 */
[----:B------:R1:W2:Y:S02]  /*06c0*/  F2I.FTZ.U32.TRUNC.NTZ R7, R6 ;  /* 0x0000000600077305 */ /* 0x0002a4000021f000 */
[----:B-1----:R-:W-:Y:S02]  /*06d0*/  HFMA2 R6, -RZ, RZ, 0, 0 ;  /* 0x00000000ff067431 */ /* 0x002fe400000001ff */
[----:B--2---:R-:W-:-:S04]  /*06e0*/  IMAD.MOV R8, RZ, RZ, -R7 ;  /* 0x000000ffff087224 */ /* 0x004fc800078e0a07 */
[----:B------:R-:W-:Y:S01]  /*06f0*/  IMAD R5, R8, R11, RZ ;  /* 0x0000000b08057224 */ /* 0x000fe200078e02ff */
[----:B------:R-:W-:-:S03]  /*0700*/  IABS R8, R13 ;  /* 0x0000000d00087213 */ /* 0x000fc60000000000 */
[----:B------:R-:W-:-:S04]  /*0710*/  IMAD.HI.U32 R6, R7, R5, R6 ;  /* 0x0000000507067227 */ /* 0x000fc800078e0006 */
[----:B------:R-:W-:Y:S02]  /*0720*/  IMAD.MOV.U32 R7, RZ, RZ, R0 ;  /* 0x000000ffff077224 */ /* 0x000fe400078e0000 */
[----:B------:R-:W-:Y:S02]  /*0730*/  IMAD.MOV.U32 R5, RZ, RZ, R9 ;  /* 0x000000ffff057224 */ /* 0x000fe400078e0009 */
[----:B------:R-:W-:Y:S02]  /*0740*/  IMAD.MOV R0, RZ, RZ, -R8 ;  /* 0x000000ffff007224 */ /* 0x000fe400078e0a08 */
[----:B------:R-:W-:Y:S01]  /*0750*/  IMAD.HI.U32 R6, R6, R7, RZ ;  /* 0x0000000706067227 */ /* 0x000fe200078e00ff */
[----:B------:R-:W1:Y:S03]  /*0760*/  I2F.RP R10, R5 ;  /* 0x00000005000a7306 */ /* 0x000e660000209400 */
[----:B------:R-:W-:-:S02]  /*0770*/  IMAD R0, R6, R0, R7 ;  /* 0x0000000006007224 */ /* 0x000fc400078e0207 */
[----:B------:R-:W-:-:S03]  /*0780*/  VIADD R7, R2, 0xffffffe ;  /* 0x0ffffffe02077836 */ /* 0x000fc60000000000 */
[----:B------:R-:W-:-:S03]  /*0790*/  ISETP.GT.U32.AND P1, PT, R11, R0, PT ;  /* 0x000000000b00720c */ /* 0x000fc60003f24070 */
[----:B------:R-:W2:Y:S08]  /*07a0*/  F2I.FTZ.U32.TRUNC.NTZ R7, R7 ;  /* 0x0000000700077305 */ /* 0x000eb0000021f000 */
[----:B-1----:R-:W1:Y:S02]  /*07b0*/  MUFU.RCP R10, R10 ;  /* 0x0000000a000a7308 */ /* 0x002e640000001000 */
[----:B------:R-:W-:-:S02]  /*07c0*/  @!P1 IMAD.IADD R0, R0, 0x1, -R11 ;  /* 0x0000000100009824 */ /* 0x000fc400078e0a0b */
[----:B------:R-:W-:Y:S01]  /*07d0*/  @!P1 VIADD R6, R6, 0x1 ;  /* 0x0000000106069836 */ /* 0x000fe20000000000 */
[----:B------:R-:W-:Y:S02]  /*07e0*/  ISETP.NE.AND P1, PT, R13, RZ, PT ;  /* 0x000000ff0d00720c */ /* 0x000fe40003f25270 */
[----:B------:R-:W-:Y:S01]  /*07f0*/  ISETP.GE.U32.AND P0, PT, R0, R11, PT ;  /* 0x0000000b0000720c */ /* 0x000fe20003f06070 */
[----:B--2---:R-:W-:Y:S01]  /*0800*/  IMAD.MOV R11, RZ, RZ, -R7 ;  /* 0x000000ffff0b7224 */ /* 0x004fe200078e0a07 */
[----:B------:R-:W-:-:S03]  /*0810*/  LOP3.LUT R0, R14, R13, RZ, 0x3c, !PT ;  /* 0x0000000d0e007212 */ /* 0x000fc600078e3cff */
[----:B------:R-:W-:Y:S01]  /*0820*/  IMAD R11, R11, R4, RZ ;  /* 0x000000040b0b7224 */ /* 0x000fe200078e02ff */
[----:B------:R-:W-:Y:S01]  /*0830*/  ISETP.GE.AND P2, PT, R0, RZ, PT ;  /* 0x000000ff0000720c */ /* 0x000fe20003f46270 */
[----:B-1----:R-:W-:-:S06]  /*0840*/  VIADD R8, R10, 0xffffffe ;  /* 0x0ffffffe0a087836 */ /* 0x002fcc0000000000 */
[----:B------:R-:W-:Y:S01]  /*0850*/  @P0 VIADD R6, R6, 0x1 ;  /* 0x0000000106060836 */ /* 0x000fe20000000000 */
[----:B------:R1:W2:Y:S03]  /*0860*/  F2I.FTZ.U32.TRUNC.NTZ R9, R8 ;  /* 0x0000000800097305 */ /* 0x0002a6000021f000 */
[----:B------:R-:W-:Y:S02]  /*0870*/  IMAD.MOV.U32 R2, RZ, RZ, R6 ;  /* 0x000000ffff027224 */ /* 0x000fe400078e0006 */
[----:B------:R-:W-:Y:S02]  /*0880*/  IMAD.MOV.U32 R6, RZ, RZ, RZ ;  /* 0x000000ffff067224 */ /* 0x000fe400078e00ff */
[----:B------:R-:W-:Y:S01]  /*0890*/  @!P2 IMAD.MOV R2, RZ, RZ, -R2 ;  /* 0x000000ffff02a224 */ /* 0x000fe200078e0a02 */
[----:B------:R-:W-:Y:S01]  /*08a0*/  @!P1 LOP3.LUT R2, RZ, R13, RZ, 0x33, !PT ;  /* 0x0000000dff029212 */ /* 0x000fe200078e33ff */
[----:B-1----:R-:W-:-:S02]  /*08b0*/  IMAD.MOV.U32 R8, RZ, RZ, RZ ;  /* 0x000000ffff087224 */ /* 0x002fc400078e00ff */
[----:B------:R-:W-:Y:S01]  /*08c0*/  IMAD.HI.U32 R7, R7, R11, R6 ;  /* 0x0000000b07077227 */ /* 0x000fe200078e0006 */
[----:B--2---:R-:W-:-:S03]  /*08d0*/  IADD3 R10, PT, PT, RZ, -R9, RZ ;  /* 0x80000009ff0a7210 */ /* 0x004fc60007ffe0ff */
[----:B------:R-:W-:Y:S02]  /*08e0*/  IMAD.MOV R0, RZ, RZ, -R2 ;  /* 0x000000ffff007224 */ /* 0x000fe400078e0a02 */
[----:B------:R-:W-:Y:S02]  /*08f0*/  IMAD.SHL.U32 R2, R2, 0x40, RZ ;  /* 0x0000004002027824 */ /* 0x000fe400078e00ff */
[----:B------:R-:W-:Y:S02]  /*0900*/  IMAD R0, R13, R0, R14 ;  /* 0x000000000d007224 */ /* 0x000fe400078e020e */
[----:B------:R-:W-:Y:S01]  /*0910*/  IMAD R13, R10, R5, RZ ;  /* 0x000000050a0d7224 */ /* 0x000fe200078e02ff */
[C---:B------:R-:W-:Y:S01]  /*0920*/  IADD3 R117, PT, PT, R2.reuse, 0x10, RZ ;  /* 0x0000001002757810 */ /* 0x040fe20007ffe0ff */
[C---:B------:R-:W-:Y:S01]  /*0930*/  VIADD R142, R2.reuse, 0x1 ;  /* 0x00000001028e7836 */ /* 0x040fe20000000000 */
[C---:B------:R-:W-:Y:S01]  /*0940*/  IADD3 R101, PT, PT, R2.reuse, 0x17, RZ ;  /* 0x0000001702657810 */ /* 0x040fe20007ffe0ff */
[C---:B------:R-:W-:Y:S01]  /*0950*/  VIADD R140, R2.reuse, 0x3 ;  /* 0x00000003028c7836 */ /* 0x040fe20000000000 */
[----:B------:R-:W-:Y:S01]  /*0960*/  IABS R40, R117 ;  /* 0x0000007500287213 */ /* 0x000fe20000000000 */
[C---:B------:R-:W-:Y:S01]  /*0970*/  VIADD R141, R2.reuse, 0x2 ;  /* 0x00000002028d7836 */ /* 0x040fe20000000000 */
[----:B------:R-:W-:Y:S01]  /*0980*/  IABS R14, R142 ;  /* 0x0000008e000e7213 */ /* 0x000fe20000000000 */
[----:B------:R-:W-:Y:S01]  /*0990*/  IMAD.HI.U32 R6, R9, R13, R8 ;  /* 0x0000000d09067227 */ /* 0x000fe200078e0008 */
[----:B------:R-:W-:Y:S01]  /*09a0*/  IABS R18, R140 ;  /* 0x0000008c00127213 */ /* 0x000fe20000000000 */
[----:B------:R-:W-:Y:S01]  /*09b0*/  STL [R1+0x68c], R142 ;  /* 0x00068c8e01007387 */ /* 0x000fe20000100800 */
[----:B------:R-:W-:Y:S01]  /*09c0*/  IABS R16, R141 ;  /* 0x0000008d00107213 */ /* 0x000fe20000000000 */
[----:B------:R-:W-:Y:S01]  /*09d0*/  VIADD R139, R2, 0x4 ;  /* 0x00000004028b7836 */ /* 0x000fe20000000000 */
[----:B------:R-:W-:Y:S01]  /*09e0*/  IABS R13, R2 ;  /* 0x00000002000d7213 */ /* 0x000fe20000000000 */
[C---:B------:R-:W-:Y:S01]  /*09f0*/  IMAD.HI.U32 R8, R6.reuse, R14, RZ ;  /* 0x0000000e06087227 */ /* 0x040fe200078e00ff */
[----:B------:R-:W-:Y:S01]  /*0a00*/  IABS R54, R101 ;  /* 0x0000006500367213 */ /* 0x000fe20000000000 */
[----:B------:R-:W-:Y:S01]  /*0a10*/  STL [R1+0x688], R141 ;  /* 0x0006888d01007387 */ /* 0x000fe20000100800 */
[----:B------:R-:W-:Y:S01]  /*0a20*/  IABS R19, R139 ;  /* 0x0000008b00137213 */ /* 0x000fe20000000000 */
[----:B------:R-:W-:Y:S01]  /*0a30*/  IMAD.HI.U32 R11, R6, R18, RZ ;  /* 0x00000012060b7227 */ /* 0x000fe200078e00ff */
[C---:B------:R-:W-:Y:S01]  /*0a40*/  IADD3 R55, PT, PT, R2.reuse, 0x2e, RZ ;  /* 0x0000002e02377810 */ /* 0x040fe20007ffe0ff */
[----:B------:R-:W-:Y:S01]  /*0a50*/  STL [R1+0x780], R140 ;  /* 0x0007808c01007387 */ /* 0x000fe20000100800 */
[----:B------:R-:W-:Y:S01]  /*0a60*/  IADD3 R41, PT, PT, R2, 0x35, RZ ;  /* 0x0000003502297810 */ /* 0x000fe20007ffe0ff */
[----:B------:R-:W-:Y:S01]  /*0a70*/  IMAD.HI.U32 R10, R6, R16, RZ ;  /* 0x00000010060a7227 */ /* 0x000fe200078e00ff */
[----:B------:R-:W-:Y:S01]  /*0a80*/  IABS R100, R55 ;  /* 0x0000003700647213 */ /* 0x000fe20000000000 */
[----:B------:R-:W-:Y:S01]  /*0a90*/  STL [R1+0x77c], R139 ;  /* 0x00077c8b01007387 */ /* 0x000fe20000100800 */
[----:B------:R-:W-:Y:S01]  /*0aa0*/  IABS R116, R41 ;  /* 0x0000002900747213 */ /* 0x000fe20000000000 */
[----:B------:R-:W-:Y:S01]  /*0ab0*/  IMAD.MOV R15, RZ, RZ, -R8 ;  /* 0x000000ffff0f7224 */ /* 0x000fe200078e0a08 */
[----:B------:R-:W-:Y:S01]  /*0ac0*/  IADD3 R17, PT, PT, -R10, RZ, RZ ;  /* 0x000000ff0a117210 */ /* 0x000fe20007ffe1ff */
[----:B------:R-:W-:-:S02]  /*0ad0*/  IMAD.IADD R9, R12, 0x1, R0 ;  /* 0x000000010c097824 */ /* 0x000fc400078e0200 */
[----:B------:R-:W-:Y:S02]  /*0ae0*/  IMAD.MOV R11, RZ, RZ, -R11 ;  /* 0x000000ffff0b7224 */ /* 0x000fe400078e0a0b */
[----:B------:R-:W-:Y:S02]  /*0af0*/  VIADD R138, R2, 0x5 ;  /* 0x00000005028a7836 */ /* 0x000fe40000000000 */
[----:B------:R-:W-:-:S03]  /*0b00*/  IMAD.HI.U32 R0, R6, R13, RZ ;  /* 0x0000000d06007227 */ /* 0x000fc600078e00ff */
[----:B------:R-:W-:Y:S01]  /*0b10*/  STL [R1+0x778], R138 ;  /* 0x0007788a01007387 */ /* 0x000fe20000100800 */
[----:B------:R-:W-:Y:S02]  /*0b20*/  VIADD R131, R2, 0x9 ;  /* 0x0000000902837836 */ /* 0x000fe40000000000 */
[C---:B------:R-:W-:Y:S02]  /*0b30*/  IMAD R10, R5.reuse, R15, R14 ;  /* 0x0000000f050a7224 */ /* 0x040fe400078e020e */
[----:B------:R-:W-:Y:S01]  /*0b40*/  IMAD R14, R5, R11, R18 ;  /* 0x0000000b050e7224 */ /* 0x000fe200078e0212 */
[----:B------:R-:W-:Y:S01]  /*0b50*/  IABS R18, R138 ;  /* 0x0000008a00127213 */ /* 0x000fe20000000000 */
[----:B------:R-:W-:Y:S01]  /*0b60*/  IMAD.MOV R0, RZ, RZ, -R0 ;  /* 0x000000ffff007224 */ /* 0x000fe200078e0a00 */
[----:B------:R-:W-:Y:S01]  /*0b70*/  IABS R26, R131 ;  /* 0x00000083001a7213 */ /* 0x000fe20000000000 */
[----:B------:R-:W-:-:S04]  /*0b80*/  IMAD.HI.U32 R12, R6, R19, RZ ;  /* 0x00000013060c7227 */ /* 0x000fc800078e00ff */
[C---:B------:R-:W-:Y:S02]  /*0b90*/  IMAD R8, R5.reuse, R0, R13 ;  /* 0x0000000005087224 */ /* 0x040fe400078e020d */
[C---:B------:R-:W-:Y:S02]  /*0ba0*/  VIADD R129, R2.reuse, 0xa ;  /* 0x0000000a02817836 */ /* 0x040fe40000000000 */
[----:B------:R-:W-:Y:S01]  /*0bb0*/  IMAD.MOV R20, RZ, RZ, -R12 ;  /* 0x000000ffff147224 */ /* 0x000fe200078e0a0c */
[----:B------:R-:W-:Y:S01]  /*0bc0*/  ISETP.GT.U32.AND P1, PT, R5, R8, PT ;  /* 0x000000080500720c */ /* 0x000fe20003f24070 */
[----:B------:R-:W-:Y:S01]  /*0bd0*/  VIADD R137, R2, 0x6 ;  /* 0x0000000602897836 */ /* 0x000fe20000000000 */
[----:B------:R-:W-:Y:S01]  /*0be0*/  IABS R28, R129 ;  /* 0x00000081001c7213 */ /* 0x000fe20000000000 */
[----:B------:R-:W-:-:S03]  /*0bf0*/  IMAD.HI.U32 R0, R6, R18, RZ ;  /* 0x0000001206007227 */ /* 0x000fc600078e00ff */
[----:B------:R-:W-:Y:S01]  /*0c00*/  STL [R1+0x774], R137 ;  /* 0x0007748901007387 */ /* 0x000fe20000100800 */
[----:B------:R-:W-:Y:S02]  /*0c10*/  IMAD R12, R5, R17, R16 ;  /* 0x00000011050c7224 */ /* 0x000fe400078e0210 */
[----:B------:R-:W-:-:S03]  /*0c20*/  IMAD.HI.U32 R17, R6, R26, RZ ;  /* 0x0000001a06117227 */ /* 0x000fc600078e00ff */
[----:B------:R-:W-:Y:S01]  /*0c30*/  ISETP.GT.U32.AND P3, PT, R5, R12, PT ;  /* 0x0000000c0500720c */ /* 0x000fe20003f64070 */
[C---:B------:R-:W-:Y:S01]  /*0c40*/  VIADD R121, R2.reuse, 0xe ;  /* 0x0000000e02797836 */ /* 0x040fe20000000000 */
[----:B------:R-:W-:Y:S01]  /*0c50*/  IADD3 R17, PT, PT, -R17, RZ, RZ ;  /* 0x000000ff11117210 */ /* 0x000fe20007ffe1ff */
[C---:B------:R-:W-:Y:S01]  /*0c60*/  IMAD R16, R5.reuse, R20, R19 ;  /* 0x0000001405107224 */ /* 0x040fe200078e0213 */
[----:B------:R-:W-:Y:S01]  /*0c70*/  IABS R20, R137 ;  /* 0x0000008900147213 */ /* 0x000fe20000000000 */
[----:B------:R-:W-:Y:S01]  /*0c80*/  IMAD.MOV R0, RZ, RZ, -R0 ;  /* 0x000000ffff007224 */ /* 0x000fe200078e0a00 */
[----:B------:R-:W-:Y:S01]  /*0c90*/  IABS R36, R121 ;  /* 0x0000007900247213 */ /* 0x000fe20000000000 */
[C---:B------:R-:W-:Y:S01]  /*0ca0*/  VIADD R135, R2.reuse, 0x7 ;  /* 0x0000000702877836 */ /* 0x040fe20000000000 */
[C---:B------:R-:W-:Y:S01]  /*0cb0*/  ISETP.GT.U32.AND P5, PT, R5.reuse, R16, PT ;  /* 0x000000100500720c */ /* 0x040fe20003fa4070 */
[----:B------:R-:W-:Y:S02]  /*0cc0*/  IMAD R18, R5, R0, R18 ;  /* 0x0000000005127224 */ /* 0x000fe400078e0212 */
[C---:B------:R-:W-:Y:S01]  /*0cd0*/  VIADD R119, R2.reuse, 0xf ;  /* 0x0000000f02777836 */ /* 0x040fe20000000000 */
[----:B------:R-:W-:Y:S01]  /*0ce0*/  IABS R22, R135 ;  /* 0x0000008700167213 */ /* 0x000fe20000000000 */
[----:B------:R-:W-:Y:S01]  /*0cf0*/  VIADD R127, R2, 0xb ;  /* 0x0000000b027f7836 */ /* 0x000fe20000000000 */
[----:B------:R-:W-:Y:S01]  /*0d00*/  STL [R1+0x770], R135 ;  /* 0x0007708701007387 */ /* 0x000fe20000100800 */
[----:B------:R-:W-:Y:S01]  /*0d10*/  IMAD.HI.U32 R0, R6, R28, RZ ;  /* 0x0000001c06007227 */ /* 0x000fe200078e00ff */
[----:B------:R-:W-:-:S02]  /*0d20*/  IABS R38, R119 ;  /* 0x0000007700267213 */ /* 0x000fc40000000000 */
[----:B------:R-:W-:Y:S01]  /*0d30*/  IABS R30, R127 ;  /* 0x0000007f001e7213 */ /* 0x000fe20000000000 */
[----:B------:R-:W-:Y:S02]  /*0d40*/  VIADD R133, R2, 0x8 ;  /* 0x0000000802857836 */ /* 0x000fe40000000000 */
[----:B------:R-:W-:Y:S01]  /*0d50*/  IMAD.HI.U32 R11, R6, R20, RZ ;  /* 0x00000014060b7227 */ /* 0x000fe200078e00ff */
[----:B------:R-:W-:Y:S02]  /*0d60*/  @!P5 IADD3 R16, PT, PT, R16, -R5, RZ ;  /* 0x800000051010d210 */ /* 0x000fe40007ffe0ff */
[----:B------:R-:W-:Y:S01]  /*0d70*/  IABS R24, R133 ;  /* 0x0000008500187213 */ /* 0x000fe20000000000 */
[----:B------:R-:W-:Y:S01]  /*0d80*/  IMAD R26, R5, R17, R26 ;  /* 0x00000011051a7224 */ /* 0x000fe200078e021a */
[----:B------:R-:W-:Y:S01]  /*0d90*/  STL [R1+0x76c], R133 ;  /* 0x00076c8501007387 */ /* 0x000fe20000100800 */
[----:B------:R-:W-:Y:S02]  /*0da0*/  VIADD R111, R2, 0x13 ;  /* 0x00000013026f7836 */ /* 0x000fe40000000000 */
[----:B------:R-:W-:Y:S01]  /*0db0*/  IMAD.HI.U32 R17, R6, R36, RZ ;  /* 0x0000002406117227 */ /* 0x000fe200078e00ff */
[----:B------:R-:W-:Y:S02]  /*0dc0*/  STL [R1+0x768], R131 ;  /* 0x0007688301007387 */ /* 0x000fe40000100800 */
[----:B------:R-:W-:Y:S01]  /*0dd0*/  IABS R46, R111 ;  /* 0x0000006f002e7213 */ /* 0x000fe20000000000 */
[----:B------:R-:W-:Y:S01]  /*0de0*/  IMAD.MOV R0, RZ, RZ, -R0 ;  /* 0x000000ffff007224 */ /* 0x000fe200078e0a00 */
[----:B------:R-:W-:Y:S01]  /*0df0*/  STL [R1+0x764], R129 ;  /* 0x0007648101007387 */ /* 0x000fe20000100800 */
[----:B------:R-:W-:-:S02]  /*0e00*/  IMAD.MOV R11, RZ, RZ, -R11 ;  /* 0x000000ffff0b7224 */ /* 0x000fc400078e0a0b */
[----:B------:R-:W-:Y:S01]  /*0e10*/  VIADD R125, R2, 0xc ;  /* 0x0000000c027d7836 */ /* 0x000fe20000000000 */
[----:B------:R-:W-:Y:S01]  /*0e20*/  STL [R1+0x760], R127 ;  /* 0x0007607f01007387 */ /* 0x000fe20000100800 */
[----:B------:R-:W-:-:S03]  /*0e30*/  IMAD.HI.U32 R13, R6, R22, RZ ;  /* 0x00000016060d7227 */ /* 0x000fc600078e00ff */
[----:B------:R-:W-:Y:S01]  /*0e40*/  IABS R32, R125 ;  /* 0x0000007d00207213 */ /* 0x000fe20000000000 */
[----:B------:R-:W-:Y:S01]  /*0e50*/  IMAD.MOV R17, RZ, RZ, -R17 ;  /* 0x000000ffff117224 */ /* 0x000fe200078e0a11 */
[----:B------:R-:W-:Y:S01]  /*0e60*/  STL [R1+0x75c], R125 ;  /* 0x00075c7d01007387 */ /* 0x000fe20000100800 */
[C---:B------:R-:W-:Y:S02]  /*0e70*/  IMAD R28, R5.reuse, R0, R28 ;  /* 0x00000000051c7224 */ /* 0x040fe400078e021c */
[----:B------:R-:W-:Y:S02]  /*0e80*/  VIADD R109, R2, 0x14 ;  /* 0x00000014026d7836 */ /* 0x000fe40000000000 */
[----:B------:R-:W-:Y:S02]  /*0e90*/  IMAD R20, R5, R11, R20 ;  /* 0x0000000b05147224 */ /* 0x000fe400078e0214 */
[----:B------:R-:W-:Y:S01]  /*0ea0*/  IMAD.HI.U32 R0, R6, R38, RZ ;  /* 0x0000002606007227 */ /* 0x000fe200078e00ff */
[----:B------:R-:W-:-:S03]  /*0eb0*/  IABS R48, R109 ;  /* 0x0000006d00307213 */ /* 0x000fc60000000000 */
[----:B------:R-:W-:Y:S02]  /*0ec0*/  IMAD.MOV R13, RZ, RZ, -R13 ;  /* 0x000000ffff0d7224 */ /* 0x000fe400078e0a0d */
[----:B------:R-:W-:Y:S02]  /*0ed0*/  VIADD R123, R2, 0xd ;  /* 0x0000000d027b7836 */ /* 0x000fe40000000000 */
[----:B------:R-:W-:-:S03]  /*0ee0*/  IMAD.HI.U32 R11, R6, R30, RZ ;  /* 0x0000001e060b7227 */ /* 0x000fc600078e00ff */
[----:B------:R-:W-:Y:S01]  /*0ef0*/  IABS R34, R123 ;  /* 0x0000007b00227213 */ /* 0x000fe20000000000 */
[----:B------:R-:W-:Y:S01]  /*0f00*/  IMAD.HI.U32 R15, R6, R24, RZ ;  /* 0x00000018060f7227 */ /* 0x000fe200078e00ff */
[----:B------:R-:W-:Y:S03]  /*0f10*/  STL [R1+0x758], R123 ;  /* 0x0007587b01007387 */ /* 0x000fe60000100800 */
[C---:B------:R-:W-:Y:S01]  /*0f20*/  IMAD R36, R5.reuse, R17, R36 ;  /* 0x0000001105247224 */ /* 0x040fe200078e0224 */
[----:B------:R-:W-:Y:S01]  /*0f30*/  STL [R1+0x754], R121 ;  /* 0x0007547901007387 */ /* 0x000fe20000100800 */
[----:B------:R-:W-:Y:S02]  /*0f40*/  VIADD R99, R2, 0x18 ;  /* 0x0000001802637836 */ /* 0x000fe40000000000 */
[----:B------:R-:W-:Y:S01]  /*0f50*/  IMAD.HI.U32 R17, R6, R46, RZ ;  /* 0x0000002e06117227 */ /* 0x000fe200078e00ff */
[----:B------:R-:W-:Y:S02]  /*0f60*/  STL [R1+0x750], R119 ;  /* 0x0007507701007387 */ /* 0x000fe40000100800 */
[----:B------:R-:W-:Y:S01]  /*0f70*/  IABS R56, R99 ;  /* 0x0000006300387213 */ /* 0x000fe20000000000 */
[----:B------:R-:W-:Y:S01]  /*0f80*/  IMAD.MOV R0, RZ, RZ, -R0 ;  /* 0x000000ffff007224 */ /* 0x000fe200078e0a00 */
[----:B------:R-:W-:Y:S01]  /*0f90*/  STL [R1+0x74c], R117 ;  /* 0x00074c7501007387 */ /* 0x000fe20000100800 */
[----:B------:R-:W-:-:S02]  /*0fa0*/  IMAD R22, R5, R13, R22 ;  /* 0x0000000d05167224 */ /* 0x000fc400078e0216 */
[----:B------:R-:W-:Y:S02]  /*0fb0*/  IMAD.MOV R11, RZ, RZ, -R11 ;  /* 0x000000ffff0b7224 */ /* 0x000fe400078e0a0b */
[----:B------:R-:W-:Y:S02]  /*0fc0*/  VIADD R115, R2, 0x11 ;  /* 0x0000001102737836 */ /* 0x000fe40000000000 */
[----:B------:R-:W-:Y:S02]  /*0fd0*/  IMAD.MOV R15, RZ, RZ, -R15 ;  /* 0x000000ffff0f7224 */ /* 0x000fe400078e0a0f */
[----:B------:R-:W-:Y:S01]  /*0fe0*/  IMAD.HI.U32 R13, R6, R32, RZ ;  /* 0x00000020060d7227 */ /* 0x000fe200078e00ff */
[----:B------:R-:W-:Y:S01]  /*0ff0*/  IABS R42, R115 ;  /* 0x00000073002a7213 */ /* 0x000fe20000000000 */
[----:B------:R-:W-:Y:S02]  /*1000*/  STL [R1+0x748], R115 ;  /* 0x0007487301007387 */ /* 0x000fe40000100800 */
[----:B------:R-:W-:-:S02]  /*1010*/  IMAD.MOV R17, RZ, RZ, -R17 ;  /* 0x000000ffff117224 */ /* 0x000fc400078e0a11 */
[C---:B------:R-:W-:Y:S02]  /*1020*/  IMAD R38, R5.reuse, R0, R38 ;  /* 0x0000000005267224 */ /* 0x040fe400078e0226 */
[C---:B------:R-:W-:Y:S02]  /*1030*/  VIADD R97, R2.reuse, 0x19 ;  /* 0x0000001902617836 */ /* 0x040fe40000000000 */
[C---:B------:R-:W-:Y:S02]  /*1040*/  IMAD R30, R5.reuse, R11, R30 ;  /* 0x0000000b051e7224 */ /* 0x040fe400078e021e */
[----:B------:R-:W-:Y:S01]  /*1050*/  VIADD R105, R2, 0x15 ;  /* 0x0000001502697836 */ /* 0x000fe20000000000 */
[----:B------:R-:W-:Y:S01]  /*1060*/  IABS R58, R97 ;  /* 0x00000061003a7213 */ /* 0x000fe20000000000 */
[----:B------:R-:W-:Y:S01]  /*1070*/  IMAD.HI.U32 R0, R6, R48, RZ ;  /* 0x0000003006007227 */ /* 0x000fe200078e00ff */
[C---:B------:R-:W-:Y:S02]  /*1080*/  ISETP.GT.U32.AND P5, PT, R5.reuse, R30, PT ;  /* 0x0000001e0500720c */ /* 0x040fe40003fa4070 */
[----:B------:R-:W-:Y:S01]  /*1090*/  IABS R50, R105 ;  /* 0x0000006900327213 */ /* 0x000fe20000000000 */
[----:B------:R-:W-:-:S02]  /*10a0*/  IMAD R24, R5, R15, R24 ;  /* 0x0000000f05187224 */ /* 0x000fc400078e0218 */
        /* <DEDUP_REMOVED lines=22> */
[C---:B------:R-:W-:Y:S01]  /*1210*/  IMAD R48, R5.reuse, R0, R48 ;  /* 0x0000000005307224 */ /* 0x040fe200078e0230 */
[----:B------:R-:W-:Y:S01]  /*1220*/  STL [R1+0x730], R101 ;  /* 0x0007306501007387 */ /* 0x000fe20000100800 */
[----:B------:R-:W-:Y:S02]  /*1230*/  IMAD R40, R5, R11, R40 ;  /* 0x0000000b05287224 */ /* 0x000fe400078e0228 */
[----:B------:R-:W-:Y:S01]  /*1240*/  VIADD R95, R2, 0x1a ;  /* 0x0000001a025f7836 */ /* 0x000fe20000000000 */
[----:B------:R-:W-:Y:S01]  /*1250*/  STL [R1+0x72c], R99 ;  /* 0x00072c6301007387 */ /* 0x000fe20000100800 */
[----:B------:R-:W-:-:S03]  /*1260*/  IMAD.HI.U32 R0, R6, R58, RZ ;  /* 0x0000003a06007227 */ /* 0x000fc600078e00ff */
[----:B------:R-:W-:Y:S01]  /*1270*/  IABS R60, R95 ;  /* 0x0000005f003c7213 */ /* 0x000fe20000000000 */
[----:B------:R-:W-:Y:S01]  /*1280*/  IMAD R34, R5, R15, R34 ;  /* 0x0000000f05227224 */ /* 0x000fe200078e0222 */
[----:B------:R-:W-:Y:S01]  /*1290*/  IADD3 R0, PT, PT, -R0, RZ, RZ ;  /* 0x000000ff00007210 */ /* 0x000fe20007ffe1ff */
[----:B------:R-:W-:Y:S01]  /*12a0*/  IMAD.MOV R13, RZ, RZ, -R13 ;  /* 0x000000ffff0d7224 */ /* 0x000fe200078e0a0d */
[----:B------:R-:W-:Y:S01]  /*12b0*/  STL [R1+0x728], R97 ;  /* 0x0007286101007387 */ /* 0x000fe20000100800 */
[----:B------:R-:W-:-:S03]  /*12c0*/  IMAD.HI.U32 R11, R6, R50, RZ ;  /* 0x00000032060b7227 */ /* 0x000fc600078e00ff */
[----:B------:R-:W-:Y:S01]  /*12d0*/  STL [R1+0x724], R95 ;  /* 0x0007245f01007387 */ /* 0x000fe20000100800 */
[----:B------:R-:W-:Y:S02]  /*12e0*/  VIADD R87, R2, 0x1e ;  /* 0x0000001e02577836 */ /* 0x000fe40000000000 */
[----:B------:R-:W-:-:S03]  /*12f0*/  IMAD.HI.U32 R15, R6, R44, RZ ;  /* 0x0000002c060f7227 */ /* 0x000fc600078e00ff */
[----:B------:R-:W-:Y:S01]  /*1300*/  IABS R68, R87 ;  /* 0x0000005700447213 */ /* 0x000fe20000000000 */
[----:B------:R-:W-:Y:S02]  /*1310*/  IMAD R56, R5, R17, R56 ;  /* 0x0000001105387224 */ /* 0x000fe400078e0238 */
[----:B------:R-:W-:Y:S02]  /*1320*/  VIADD R79, R2, 0x22 ;  /* 0x00000022024f7836 */ /* 0x000fe40000000000 */
[----:B------:R-:W-:-:S03]  /*1330*/  IMAD.HI.U32 R17, R6, R66, RZ ;  /* 0x0000004206117227 */ /* 0x000fc600078e00ff */
[----:B------:R-:W-:Y:S01]  /*1340*/  IABS R76, R79 ;  /* 0x0000004f004c7213 */ /* 0x000fe20000000000 */
[----:B------:R-:W-:Y:S02]  /*1350*/  IMAD R42, R5, R13, R42 ;  /* 0x0000000d052a7224 */ /* 0x000fe400078e022a */
        /* <DEDUP_REMOVED lines=9> */
[----:B------:R-:W-:Y:S02]  /*13f0*/  IMAD R44, R5, R15, R44 ;  /* 0x0000000f052c7224 */ /* 0x000fe400078e022c */
[----:B------:R-:W-:Y:S01]  /*1400*/  IMAD.MOV R13, RZ, RZ, -R13 ;  /* 0x000000ffff0d7224 */ /* 0x000fe200078e0a0d */
[----:B------:R-:W-:Y:S01]  /*1410*/  IABS R70, R85 ;  /* 0x0000005500467213 */ /* 0x000fe20000000000 */
[----:B------:R-:W-:Y:S02]  /*1420*/  VIADD R91, R2, 0x1c ;  /* 0x0000001c025b7836 */ /* 0x000fe40000000000 */
[----:B------:R-:W-:-:S03]  /*1430*/  IMAD.HI.U32 R11, R6, R60, RZ ;  /* 0x0000003c060b7227 */ /* 0x000fc600078e00ff */
[----:B------:R-:W-:Y:S01]  /*1440*/  IABS R64, R91 ;  /* 0x0000005b00407213 */ /* 0x000fe20000000000 */
[C---:B------:R-:W-:Y:S01]  /*1450*/  IMAD R58, R5.reuse, R0, R58 ;  /* 0x00000000053a7224 */ /* 0x040fe200078e023a */
[----:B------:R-:W-:Y:S01]  /*1460*/  STL [R1+0x71c], R91 ;  /* 0x00071c5b01007387 */ /* 0x000fe20000100800 */
[----:B------:R-:W-:Y:S02]  /*1470*/  VIADD R77, R2, 0x23 ;  /* 0x00000023024d7836 */ /* 0x000fe40000000000 */
[C---:B------:R-:W-:Y:S01]  /*1480*/  IMAD.HI.U32 R15, R6.reuse, R54, RZ ;  /* 0x00000036060f7227 */ /* 0x040fe200078e00ff */
[----:B------:R-:W-:Y:S02]  /*1490*/  STL [R1+0x718], R89 ;  /* 0x0007185901007387 */ /* 0x000fe40000100800 */
[----:B------:R-:W-:Y:S01]  /*14a0*/  IABS R78, R77 ;  /* 0x0000004d004e7213 */ /* 0x000fe20000000000 */
[----:B------:R-:W-:Y:S01]  /*14b0*/  IMAD.HI.U32 R0, R6, R68, RZ ;  /* 0x0000004406007227 */ /* 0x000fe200078e00ff */
[----:B------:R-:W-:Y:S03]  /*14c0*/  STL [R1+0x714], R87 ;  /* 0x0007145701007387 */ /* 0x000fe60000100800 */
[----:B------:R-:W-:Y:S01]  /*14d0*/  IMAD R66, R5, R17, R66 ;  /* 0x0000001105427224 */ /* 0x000fe200078e0242 */
[----:B------:R-:W-:Y:S01]  /*14e0*/  STL [R1+0x710], R85 ;  /* 0x0007105501007387 */ /* 0x000fe20000100800 */
[----:B------:R-:W-:-:S02]  /*14f0*/  VIADD R69, R2, 0x27 ;  /* 0x0000002702457836 */ /* 0x000fc40000000000 */
        /* <DEDUP_REMOVED lines=10> */
[----:B------:R-:W-:Y:S02]  /*15a0*/  IMAD.MOV R17, RZ, RZ, -R17 ;  /* 0x000000ffff117224 */ /* 0x000fe400078e0a11 */
[C---:B------:R-:W-:Y:S02]  /*15b0*/  IMAD R60, R5.reuse, R11, R60 ;  /* 0x0000000b053c7224 */ /* 0x040fe400078e023c */
[C---:B------:R-:W-:Y:S02]  /*15c0*/  VIADD R75, R2.reuse, 0x24 ;  /* 0x00000024024b7836 */ /* 0x040fe40000000000 */
[----:B------:R-:W-:Y:S02]  /*15d0*/  IMAD R54, R5, R15, R54 ;  /* 0x0000000f05367224 */ /* 0x000fe400078e0236 */
[----:B------:R-:W-:Y:S01]  /*15e0*/  IMAD.MOV R13, RZ, RZ, -R13 ;  /* 0x000000ffff0d7224 */ /* 0x000fe200078e0a0d */
[----:B------:R-:W-:Y:S01]  /*15f0*/  IABS R80, R75 ;  /* 0x0000004b00507213 */ /* 0x000fe20000000000 */
[----:B------:R-:W-:-:S02]  /*1600*/  VIADD R81, R2, 0x21 ;  /* 0x0000002102517836 */ /* 0x000fc40000000000 */
        /* <DEDUP_REMOVED lines=8> */
[C---:B------:R-:W-:Y:S01]  /*1690*/  IMAD.HI.U32 R0, R6.reuse, R78, RZ ;  /* 0x0000004e06007227 */ /* 0x040fe200078e00ff */
[----:B------:R-:W-:Y:S03]  /*16a0*/  STL [R1+0x700], R77 ;  /* 0x0007004d01007387 */ /* 0x000fe60000100800 */
[----:B------:R-:W-:Y:S01]  /*16b0*/  IMAD R76, R5, R17, R76 ;  /* 0x00000011054c7224 */ /* 0x000fe200078e024c */
[----:B------:R-:W-:Y:S01]  /*16c0*/  STL [R1+0x6fc], R75 ;  /* 0x0006fc4b01007387 */ /* 0x000fe20000100800 */
[----:B------:R-:W-:-:S04]  /*16d0*/  IMAD.HI.U32 R17, R6, R86, RZ ;  /* 0x0000005606117227 */ /* 0x000fc800078e00ff */
[----:B------:R-:W-:Y:S01]  /*16e0*/  IMAD R62, R5, R13, R62 ;  /* 0x0000000d053e7224 */ /* 0x000fe200078e023e */
[----:B------:R-:W-:Y:S01]  /*16f0*/  IADD3 R17, PT, PT, -R17, RZ, RZ ;  /* 0x000000ff11117210 */ /* 0x000fe20007ffe1ff */
[----:B------:R-:W-:Y:S02]  /*1700*/  IMAD.MOV R11, RZ, RZ, -R11 ;  /* 0x000000ffff0b7224 */ /* 0x000fe400078e0a0b */
[----:B------:R-:W-:Y:S02]  /*1710*/  VIADD R59, R2, 0x2c ;  /* 0x0000002c023b7836 */ /* 0x000fe40000000000 */
[----:B------:R-:W-:Y:S02]  /*1720*/  IMAD.MOV R15, RZ, RZ, -R15 ;  /* 0x000000ffff0f7224 */ /* 0x000fe400078e0a0f */
[----:B------:R-:W-:Y:S01]  /*1730*/  IMAD.HI.U32 R13, R6, R72, RZ ;  /* 0x00000048060d7227 */ /* 0x000fe200078e00ff */
[----:B------:R-:W-:-:S03]  /*1740*/  IABS R96, R59 ;  /* 0x0000003b00607213 */ /* 0x000fc60000000000 */
[----:B------:R-:W-:Y:S01]  /*1750*/  IMAD.MOV R0, RZ, RZ, -R0 ;  /* 0x000000ffff007224 */ /* 0x000fe200078e0a00 */
[----:B------:R-:W-:Y:S01]  /*1760*/  IADD3 R13, PT, PT, -R13, RZ, RZ ;  /* 0x000000ff0d0d7210 */ /* 0x000fe20007ffe1ff */
[C---:B------:R-:W-:Y:S02]  /*1770*/  VIADD R73, R2.reuse, 0x25 ;  /* 0x0000002502497836 */ /* 0x040fe40000000000 */
[C---:B------:R-:W-:Y:S02]  /*1780*/  IMAD R70, R5.reuse, R11, R70 ;  /* 0x0000000b05467224 */ /* 0x040fe400078e0246 */
[C---:B------:R-:W-:Y:S01]  /*1790*/  VIADD R65, R2.reuse, 0x29 ;  /* 0x0000002902417836 */ /* 0x040fe20000000000 */
[----:B------:R-:W-:Y:S01]  /*17a0*/  IABS R82, R73 ;  /* 0x0000004900527213 */ /* 0x000fe20000000000 */
[----:B------:R-:W-:Y:S01]  /*17b0*/  IMAD R64, R5, R15, R64 ;  /* 0x0000000f05407224 */ /* 0x000fe200078e0240 */
[----:B------:R-:W-:Y:S01]  /*17c0*/  STL [R1+0x6f8], R73 ;  /* 0x0006f84901007387 */ /* 0x000fe20000100800 */
[----:B------:R-:W-:Y:S01]  /*17d0*/  VIADD R71, R2, 0x26 ;  /* 0x0000002602477836 */ /* 0x000fe20000000000 */
[----:B------:R-:W-:Y:S01]  /*17e0*/  IABS R90, R65 ;  /* 0x00000041005a7213 */ /* 0x000fe20000000000 */
        /* <DEDUP_REMOVED lines=10> */
[----:B------:R-:W-:Y:S01]  /*1890*/  IMAD.MOV R11, RZ, RZ, -R11 ;  /* 0x000000ffff0b7224 */ /* 0x000fe200078e0a0b */
[----:B------:R-:W-:Y:S01]  /*18a0*/  STL [R1+0x6e8], R65 ;  /* 0x0006e84101007387 */ /* 0x000fe20000100800 */
[----:B------:R-:W-:-:S02]  /*18b0*/  IMAD R86, R5, R17, R86 ;  /* 0x0000001105567224 */ /* 0x000fc400078e0256 */
[----:B------:R-:W-:Y:S02]  /*18c0*/  VIADD R49, R2, 0x31 ;  /* 0x0000003102317836 */ /* 0x000fe40000000000 */
[----:B------:R-:W-:Y:S02]  /*18d0*/  IMAD.MOV R15, RZ, RZ, -R15 ;  /* 0x000000ffff0f7224 */ /* 0x000fe400078e0a0f */
[----:B------:R-:W-:Y:S01]  /*18e0*/  IMAD.HI.U32 R17, R6, R96, RZ ;  /* 0x0000006006117227 */ /* 0x000fe200078e00ff */
[----:B------:R-:W-:-:S03]  /*18f0*/  IABS R108, R49 ;  /* 0x00000031006c7213 */ /* 0x000fc60000000000 */
[----:B------:R-:W-:Y:S02]  /*1900*/  IMAD.MOV R0, RZ, RZ, -R0 ;  /* 0x000000ffff007224 */ /* 0x000fe400078e0a00 */
[----:B------:R-:W-:Y:S02]  /*1910*/  IMAD R72, R5, R13, R72 ;  /* 0x0000000d05487224 */ /* 0x000fe400078e0248 */
[----:B------:R-:W-:Y:S02]  /*1920*/  VIADD R63, R2, 0x2a ;  /* 0x0000002a023f7836 */ /* 0x000fe40000000000 */
[----:B------:R-:W-:-:S03]  /*1930*/  IMAD.HI.U32 R13, R6, R82, RZ ;  /* 0x00000052060d7227 */ /* 0x000fc600078e00ff */
[----:B------:R-:W-:Y:S01]  /*1940*/  IABS R92, R63 ;  /* 0x0000003f005c7213 */ /* 0x000fe20000000000 */
[C---:B------:R-:W-:Y:S01]  /*1950*/  IMAD R80, R5.reuse, R11, R80 ;  /* 0x0000000b05507224 */ /* 0x040fe200078e0250 */
[----:B------:R-:W-:Y:S01]  /*1960*/  STL [R1+0x6e4], R63 ;  /* 0x0006e43f01007387 */ /* 0x000fe20000100800 */
[----:B------:R-:W-:Y:S02]  /*1970*/  IMAD R74, R5, R15, R74 ;  /* 0x0000000f054a7224 */ /* 0x000fe400078e024a */
[----:B------:R-:W-:Y:S02]  /*1980*/  VIADD R61, R2, 0x2b ;  /* 0x0000002b023d7836 */ /* 0x000fe40000000000 */
[----:B------:R-:W-:-:S03]  /*1990*/  IMAD.HI.U32 R11, R6, R90, RZ ;  /* 0x0000005a060b7227 */ /* 0x000fc600078e00ff */
[----:B------:R-:W-:Y:S01]  /*19a0*/  IABS R94, R61 ;  /* 0x0000003d005e7213 */ /* 0x000fe20000000000 */
[----:B------:R-:W-:Y:S01]  /*19b0*/  IMAD.MOV R17, RZ, RZ, -R17 ;  /* 0x000000ffff117224 */ /* 0x000fe200078e0a11 */
[----:B------:R-:W-:Y:S01]  /*19c0*/  STL [R1+0x6e0], R61 ;  /* 0x0006e03d01007387 */ /* 0x000fe20000100800 */
[----:B------:R-:W-:Y:S02]  /*19d0*/  IMAD R88, R5, R0, R88 ;  /* 0x0000000005587224 */ /* 0x000fe400078e0258 */
[----:B------:R-:W-:Y:S01]  /*19e0*/  VIADD R47, R2, 0x32 ;  /* 0x00000032022f7836 */ /* 0x000fe20000000000 */
[----:B------:R-:W-:Y:S01]  /*19f0*/  STL [R1+0x6dc], R59 ;  /* 0x0006dc3b01007387 */ /* 0x000fe20000100800 */
[----:B------:R-:W-:-:S03]  /*1a00*/  IMAD.HI.U32 R15, R6, R84, RZ ;  /* 0x00000054060f7227 */ /* 0x000fc600078e00ff */
[----:B------:R-:W-:Y:S01]  /*1a10*/  IABS R110, R47 ;  /* 0x0000002f006e7213 */ /* 0x000fe20000000000 */
[----:B------:R-:W-:Y:S01]  /*1a20*/  IMAD.HI.U32 R0, R6, R98, RZ ;  /* 0x0000006206007227 */ /* 0x000fe200078e00ff */
[----:B------:R-:W-:Y:S03]  /*1a30*/  STL [R1+0x6d8], R57 ;  /* 0x0006d83901007387 */ /* 0x000fe60000100800 */
[----:B------:R-:W-:Y:S01]  /*1a40*/  IMAD.MOV R13, RZ, RZ, -R13 ;  /* 0x000000ffff0d7224 */ /* 0x000fe200078e0a0d */
[----:B------:R-:W-:Y:S01]  /*1a50*/  STL [R1+0x6d4], R55 ;  /* 0x0006d43701007387 */ /* 0x000fe20000100800 */
[----:B------:R-:W-:Y:S02]  /*1a60*/  IMAD.MOV R11, RZ, RZ, -R11 ;  /* 0x000000ffff0b7224 */ /* 0x000fe400078e0a0b */
[----:B------:R-:W-:Y:S02]  /*1a70*/  IMAD R96, R5, R17, R96 ;  /* 0x0000001105607224 */ /* 0x000fe400078e0260 */
[----:B------:R-:W-:-:S02]  /*1a80*/  IMAD.MOV R15, RZ, RZ, -R15 ;  /* 0x000000ffff0f7224 */ /* 0x000fc400078e0a0f */
[----:B------:R-:W-:-:S04]  /*1a90*/  IMAD.HI.U32 R17, R6, R108, RZ ;  /* 0x0000006c06117227 */ /* 0x000fc800078e00ff */
[----:B------:R-:W-:Y:S02]  /*1aa0*/  IMAD.MOV R0, RZ, RZ, -R0 ;  /* 0x000000ffff007224 */ /* 0x000fe400078e0a00 */
[----:B------:R-:W-:Y:S02]  /*1ab0*/  IMAD R82, R5, R13, R82 ;  /* 0x0000000d05527224 */ /* 0x000fe400078e0252 */
[----:B------:R-:W-:Y:S02]  /*1ac0*/  VIADD R53, R2, 0x2f ;  /* 0x0000002f02357836 */ /* 0x000fe40000000000 */
[----:B------:R-:W-:-:S03]  /*1ad0*/  IMAD.HI.U32 R13, R6, R92, RZ ;  /* 0x0000005c060d7227 */ /* 0x000fc600078e00ff */
[----:B------:R-:W-:Y:S01]  /*1ae0*/  IABS R102, R53 ;  /* 0x0000003500667213 */ /* 0x000fe20000000000 */
[C---:B------:R-:W-:Y:S01]  /*1af0*/  IMAD R90, R5.reuse, R11, R90 ;  /* 0x0000000b055a7224 */ /* 0x040fe200078e025a */
[----:B------:R-:W-:Y:S01]  /*1b00*/  STL [R1+0x6d0], R53 ;  /* 0x0006d03501007387 */ /* 0x000fe20000100800 */
[C---:B------:R-:W-:Y:S02]  /*1b10*/  VIADD R45, R2.reuse, 0x33 ;  /* 0x00000033022d7836 */ /* 0x040fe40000000000 */
[----:B------:R-:W-:Y:S02]  /*1b20*/  IMAD R84, R5, R15, R84 ;  /* 0x0000000f05547224 */ /* 0x000fe400078e0254 */
[----:B------:R-:W-:Y:S01]  /*1b30*/  VIADD R51, R2, 0x30 ;  /* 0x0000003002337836 */ /* 0x000fe20000000000 */
[----:B------:R-:W-:Y:S01]  /*1b40*/  IABS R112, R45 ;  /* 0x0000002d00707213 */ /* 0x000fe20000000000 */
[----:B------:R-:W-:-:S03]  /*1b50*/  IMAD.HI.U32 R11, R6, R100, RZ ;  /* 0x00000064060b7227 */ /* 0x000fc600078e00ff */
[----:B------:R-:W-:Y:S01]  /*1b60*/  IABS R104, R51 ;  /* 0x0000003300687213 */ /* 0x000fe20000000000 */
[----:B------:R-:W-:Y:S01]  /*1b70*/  IMAD.MOV R17, RZ, RZ, -R17 ;  /* 0x000000ffff117224 */ /* 0x000fe200078e0a11 */
[----:B------:R-:W-:Y:S01]  /*1b80*/  STL [R1+0x6cc], R51 ;  /* 0x0006cc3301007387 */ /* 0x000fe20000100800 */
[----:B------:R-:W-:Y:S02]  /*1b90*/  IMAD R98, R5, R0, R98 ;  /* 0x0000000005627224 */ /* 0x000fe400078e0262 */
[C---:B------:R-:W-:Y:S01]  /*1ba0*/  IMAD.HI.U32 R15, R6.reuse, R94, RZ ;  /* 0x0000005e060f7227 */ /* 0x040fe200078e00ff */
[----:B------:R-:W-:Y:S03]  /*1bb0*/  STL [R1+0x6c8], R49 ;  /* 0x0006c83101007387 */ /* 0x000fe60000100800 */
[----:B------:R-:W-:Y:S01]  /*1bc0*/  IMAD.HI.U32 R0, R6, R110, RZ ;  /* 0x0000006e06007227 */ /* 0x000fe200078e00ff */
[----:B------:R-:W-:Y:S03]  /*1bd0*/  STL [R1+0x6c4], R47 ;  /* 0x0006c42f01007387 */ /* 0x000fe60000100800 */
[----:B------:R-:W-:Y:S01]  /*1be0*/  IMAD.MOV R13, RZ, RZ, -R13 ;  /* 0x000000ffff0d7224 */ /* 0x000fe200078e0a0d */
[----:B------:R-:W-:Y:S01]  /*1bf0*/  STL [R1+0x6c0], R45 ;  /* 0x0006c02d01007387 */ /* 0x000fe20000100800 */
[----:B------:R-:W-:-:S02]  /*1c00*/  IMAD.MOV R11, RZ, RZ, -R11 ;  /* 0x000000ffff0b7224 */ /* 0x000fc400078e0a0b */
[C---:B------:R-:W-:Y:S02]  /*1c10*/  IMAD R108, R5.reuse, R17, R108 ;  /* 0x00000011056c7224 */ /* 0x040fe400078e026c */
[----:B------:R-:W-:Y:S02]  /*1c20*/  IMAD.MOV R15, RZ, RZ, -R15 ;  /* 0x000000ffff0f7224 */ /* 0x000fe400078e0a0f */
[----:B------:R-:W-:Y:S02]  /*1c30*/  IMAD.MOV R17, RZ, RZ, -R0 ;  /* 0x000000ffff117224 */ /* 0x000fe400078e0a00 */
[----:B------:R-:W-:Y:S02]  /*1c40*/  IMAD R92, R5, R13, R92 ;  /* 0x0000000d055c7224 */ /* 0x000fe400078e025c */
[----:B------:R-:W-:Y:S02]  /*1c50*/  VIADD R43, R2, 0x34 ;  /* 0x00000034022b7836 */ /* 0x000fe40000000000 */
[----:B------:R-:W-:-:S03]  /*1c60*/  IMAD.HI.U32 R0, R6, R116, RZ ;  /* 0x0000007406007227 */ /* 0x000fc600078e00ff */
[----:B------:R-:W-:Y:S01]  /*1c70*/  IABS R114, R43 ;  /* 0x0000002b00727213 */ /* 0x000fe20000000000 */
[----:B------:R-:W-:Y:S01]  /*1c80*/  IMAD.HI.U32 R13, R6, R102, RZ ;  /* 0x00000066060d7227 */ /* 0x000fe200078e00ff */
[----:B------:R-:W-:Y:S03]  /*1c90*/  STL [R1+0x6bc], R43 ;  /* 0x0006bc2b01007387 */ /* 0x000fe60000100800 */
        /* <DEDUP_REMOVED lines=8> */
[----:B------:R-:W-:Y:S01]  /*1d20*/  IMAD.HI.U32 R15, R6, R104, RZ ;  /* 0x00000068060f7227 */ /* 0x000fe200078e00ff */
[----:B------:R-:W-:Y:S03]  /*1d30*/  STL [R1+0x6b4], R39 ;  /* 0x0006b42701007387 */ /* 0x000fe60000100800 */
[----:B------:R-:W-:Y:S02]  /*1d40*/  IMAD.MOV R0, RZ, RZ, -R0 ;  /* 0x000000ffff007224 */ /* 0x000fe400078e0a00 */
[----:B------:R-:W-:Y:S02]  /*1d50*/  IMAD.MOV R13, RZ, RZ, -R13 ;  /* 0x000000ffff0d7224 */ /* 0x000fe400078e0a0d */
[----:B------:R-:W-:Y:S02]  /*1d60*/  IMAD.MOV R11, RZ, RZ, -R11 ;  /* 0x000000ffff0b7224 */ /* 0x000fe400078e0a0b */
[----:B------:R-:W-:-:S02]  /*1d70*/  VIADD R37, R2, 0x37 ;  /* 0x0000003702257836 */ /* 0x000fc40000000000 */
[----:B------:R-:W-:Y:S02]  /*1d80*/  VIADD R23, R2, 0x3f ;  /* 0x0000003f02177836 */ /* 0x000fe40000000000 */
[----:B------:R-:W-:Y:S01]  /*1d90*/  IMAD.MOV R15, RZ, RZ, -R15 ;  /* 0x000000ffff0f7224 */ /* 0x000fe200078e0a0f */
[----:B------:R-:W-:Y:S01]  /*1da0*/  IABS R120, R37 ;  /* 0x0000002500787213 */ /* 0x000fe20000000000 */
[----:B------:R-:W-:Y:S01]  /*1db0*/  IMAD R116, R5, R0, R116 ;  /* 0x0000000005747224 */ /* 0x000fe200078e0274 */
[----:B------:R-:W-:Y:S01]  /*1dc0*/  LOP3.LUT R0, R3, 0x7f, RZ, 0xc0, !PT ;  /* 0x0000007f03007812 */ /* 0x000fe200078ec0ff */
[C---:B------:R-:W-:Y:S01]  /*1dd0*/  IMAD R102, R5.reuse, R13, R102 ;  /* 0x0000000d05667224 */ /* 0x040fe200078e0266 */
[----:B------:R-:W-:Y:S01]  /*1de0*/  IABS R136, R23 ;  /* 0x0000001700887213 */ /* 0x000fe20000000000 */
[----:B------:R-:W-:Y:S01]  /*1df0*/  IMAD.HI.U32 R13, R6, R114, RZ ;  /* 0x00000072060d7227 */ /* 0x000fe200078e00ff */
[----:B------:R-:W-:Y:S03]  /*1e00*/  STL [R1+0x6b0], R37 ;  /* 0x0006b02501007387 */ /* 0x000fe60000100800 */
[C---:B------:R-:W-:Y:S01]  /*1e10*/  IMAD R112, R5.reuse, R11, R112 ;  /* 0x0000000b05707224 */ /* 0x040fe200078e0270 */
[----:B------:R-:W-:Y:S01]  /*1e20*/  STL [R1+0x6ac], R35 ;  /* 0x0006ac2301007387 */ /* 0x000fe20000100800 */
[----:B------:R-:W-:-:S02]  /*1e30*/  IMAD R104, R5, R15, R104 ;  /* 0x0000000f05687224 */ /* 0x000fc400078e0268 */
[----:B------:R-:W-:-:S04]  /*1e40*/  IMAD.HI.U32 R11, R6, R122, RZ ;  /* 0x0000007a060b7227 */ /* 0x000fc800078e00ff */
[----:B------:R-:W-:-:S04]  /*1e50*/  IMAD.HI.U32 R15, R6, R118, RZ ;  /* 0x00000076060f7227 */ /* 0x000fc800078e00ff */
[----:B------:R-:W-:Y:S02]  /*1e60*/  VIADD R33, R2, 0x39 ;  /* 0x0000003902217836 */ /* 0x000fe40000000000 */
[----:B------:R-:W-:Y:S02]  /*1e70*/  IMAD.MOV R13, RZ, RZ, -R13 ;  /* 0x000000ffff0d7224 */ /* 0x000fe400078e0a0d */
[----:B------:R-:W-:Y:S01]  /*1e80*/  IMAD R143, R9, 0x80, R0 ;  /* 0x00000080098f7824 */ /* 0x000fe200078e0200 */
[----:B------:R-:W-:Y:S01]  /*1e90*/  IABS R124, R33 ;  /* 0x00000021007c7213 */ /* 0x000fe20000000000 */
[----:B------:R-:W-:Y:S01]  /*1ea0*/  IMAD R110, R5, R17, R110 ;  /* 0x00000011056e7224 */ /* 0x000fe200078e026e */
[----:B------:R-:W-:Y:S01]  /*1eb0*/  STL [R1+0x6a8], R33 ;  /* 0x0006a82101007387 */ /* 0x000fe20000100800 */
[----:B------:R-:W-:Y:S02]  /*1ec0*/  IMAD.MOV R17, RZ, RZ, -R11 ;  /* 0x000000ffff117224 */ /* 0x000fe400078e0a0b */
[----:B------:R-:W-:Y:S01]  /*1ed0*/  IMAD.MOV R15, RZ, RZ, -R15 ;  /* 0x000000ffff0f7224 */ /* 0x000fe200078e0a0f */
[----:B------:R-:W-:Y:S01]  /*1ee0*/  STL [R1+0x690], R23 ;  /* 0x0006901701007387 */ /* 0x000fe20000100800 */
[----:B------:R-:W-:-:S03]  /*1ef0*/  IMAD.HI.U32 R9, R6, R120, RZ ;  /* 0x0000007806097227 */ /* 0x000fc600078e00ff */
[----:B------:R-:W-:Y:S01]  /*1f00*/  STL [R1+0x668], R143 ;  /* 0x0006688f01007387 */ /* 0x000fe20000100800 */
[----:B------:R-:W-:-:S04]  /*1f10*/  IMAD.HI.U32 R11, R6, R136, RZ ;  /* 0x00000088060b7227 */ /* 0x000fc800078e00ff */
[C---:B------:R-:W-:Y:S01]  /*1f20*/  IMAD R114, R5.reuse, R13, R114 ;  /* 0x0000000d05727224 */ /* 0x040fe200078e0272 */
[----:B------:R-:W-:Y:S01]  /*1f30*/  IABS R13, R143 ;  /* 0x0000008f000d7213 */ /* 0x000fe20000000000 */
[----:B------:R-:W-:Y:S01]  /*1f40*/  IMAD R118, R5, R15, R118 ;  /* 0x0000000f05767224 */ /* 0x000fe200078e0276 */
[----:B------:R-:W-:Y:S01]  /*1f50*/  IADD3 R15, PT, PT, -R9, RZ, RZ ;  /* 0x000000ff090f7210 */ /* 0x000fe20007ffe1ff */
[----:B------:R-:W-:Y:S02]  /*1f60*/  IMAD.MOV R11, RZ, RZ, -R11 ;  /* 0x000000ffff0b7224 */ /* 0x000fe400078e0a0b */
[----:B------:R-:W-:-:S04]  /*1f70*/  IMAD.HI.U32 R9, R6, R124, RZ ;  /* 0x0000007c06097227 */ /* 0x000fc800078e00ff */
[----:B------:R-:W-:-:S04]  /*1f80*/  IMAD.HI.U32 R7, R7, R13, RZ ;  /* 0x0000000d07077227 */ /* 0x000fc800078e00ff */
[C---:B------:R-:W-:Y:S02]  /*1f90*/  IMAD R136, R5.reuse, R11, R136 ;  /* 0x0000000b05887224 */ /* 0x040fe400078e0288 */
[----:B------:R-:W-:Y:S02]  /*1fa0*/  IMAD.MOV R9, RZ, RZ, -R9 ;  /* 0x000000ffff097224 */ /* 0x000fe400078e0a09 */
[----:B------:R-:W-:Y:S01]  /*1fb0*/  IMAD.MOV R7, RZ, RZ, -R7 ;  /* 0x000000ffff077224 */ /* 0x000fe200078e0a07 */
[C---:B------:R-:W-:Y:S01]  /*1fc0*/  ISETP.GT.U32.AND P2, PT, R5.reuse, R136, PT ;  /* 0x000000880500720c */ /* 0x040fe20003f44070 */
[----:B------:R-:W-:Y:S02]  /*1fd0*/  IMAD R124, R5, R9, R124 ;  /* 0x00000009057c7224 */ /* 0x000fe400078e027c */
[----:B------:R-:W-:Y:S01]  /*1fe0*/  IMAD R9, R4, R7, R13 ;  /* 0x0000000704097224 */ /* 0x000fe200078e020d */
[----:B------:R-:W-:Y:S01]  /*1ff0*/  SHF.R.U32.HI R13, RZ, 0x5, R3 ;  /* 0x00000005ff0d7819 */ /* 0x000fe20000011603 */
[----:B------:R-:W-:-:S02]  /*2000*/  @!P1 IMAD.IADD R8, R8, 0x1, -R5 ;  /* 0x0000000108089824 */ /* 0x000fc400078e0a05 */
[--C-:B------:R-:W-:Y:S01]  /*2010*/  @!P3 IMAD.IADD R12, R12, 0x1, -R5.reuse ;  /* 0x000000010c0cb824 */ /* 0x100fe200078e0a05 */
[----:B------:R-:W-:Y:S01]  /*2020*/  ISETP.GT.U32.AND P0, PT, R4, R9, PT ;  /* 0x000000090400720c */ /* 0x000fe20003f04070 */
[--C-:B------:R-:W-:Y:S01]  /*2030*/  @!P5 IMAD.IADD R30, R30, 0x1, -R5.reuse ;  /* 0x000000011e1ed824 */ /* 0x100fe200078e0a05 */
[C---:B------:R-:W-:Y:S01]  /*2040*/  ISETP.GT.U32.AND P6, PT, R5.reuse, R8, PT ;  /* 0x000000080500720c */ /* 0x040fe20003fc4070 */
[----:B------:R-:W-:Y:S01]  /*2050*/  VIADD R31, R2, 0x3a ;  /* 0x0000003a021f7836 */ /* 0x000fe20000000000 */
[C---:B------:R-:W-:Y:S01]  /*2060*/  ISETP.GT.U32.AND P3, PT, R5.reuse, R26, PT ;  /* 0x0000001a0500720c */ /* 0x040fe20003f64070 */
[--C-:B------:R-:W-:Y:S01]  /*2070*/  @!P2 IMAD.IADD R136, R136, 0x1, -R5.reuse ;  /* 0x000000018888a824 */ /* 0x100fe200078e0a05 */
[C---:B------:R-:W-:Y:S01]  /*2080*/  ISETP.GT.U32.AND P2, PT, R5.reuse, R10, PT ;  /* 0x0000000a0500720c */ /* 0x040fe20003f44070 */
[C---:B------:R-:W-:Y:S01]  /*2090*/  VIADD R27, R2.reuse, 0x3c ;  /* 0x0000003c021b7836 */ /* 0x040fe20000000000 */
[----:B------:R-:W-:Y:S01]  /*20a0*/  IABS R126, R31 ;  /* 0x0000001f007e7213 */ /* 0x000fe20000000000 */
[----:B------:R-:W-:Y:S01]  /*20b0*/  VIADD R29, R2, 0x3b ;  /* 0x0000003b021d7836 */ /* 0x000fe20000000000 */
[C---:B------:R-:W-:Y:S01]  /*20c0*/  ISETP.GT.U32.AND P1, PT, R5.reuse, R136, PT ;  /* 0x000000880500720c */ /* 0x040fe20003f24070 */
[----:B------:R-:W-:Y:S01]  /*20d0*/  IMAD R122, R5, R17, R122 ;  /* 0x00000011057a7224 */ /* 0x000fe200078e027a */
[----:B------:R-:W-:Y:S01]  /*20e0*/  IABS R130, R27 ;  /* 0x0000001b00827213 */ /* 0x000fe20000000000 */
[----:B------:R-:W-:Y:S01]  /*20f0*/  IMAD.HI.U32 R7, R6, R126, RZ ;  /* 0x0000007e06077227 */ /* 0x000fe200078e00ff */
[----:B------:R-:W-:Y:S01]  /*2100*/  @!P0 IADD3 R9, PT, PT, R9, -R4, RZ ;  /* 0x8000000409098210 */ /* 0x000fe20007ffe0ff */
[----:B------:R-:W-:Y:S01]  /*2110*/  STL [R1+0x6a4], R31 ;  /* 0x0006a41f01007387 */ /* 0x000fe20000100800 */
[C---:B------:R-:W-:Y:S01]  /*2120*/  ISETP.GT.U32.AND P0, PT, R5.reuse, R14, PT ;  /* 0x0000000e0500720c */ /* 0x040fe20003f04070 */
[--C-:B------:R-:W-:Y:S01]  /*2130*/  @!P6 IMAD.IADD R8, R8, 0x1, -R5.reuse ;  /* 0x000000010808e824 */ /* 0x100fe200078e0a05 */
[----:B------:R-:W-:Y:S01]  /*2140*/  ISETP.GT.U32.AND P4, PT, R4, R9, PT ;  /* 0x000000090400720c */ /* 0x000fe20003f84070 */
[--C-:B------:R-:W-:Y:S01]  /*2150*/  @!P2 IMAD.IADD R10, R10, 0x1, -R5.reuse ;  /* 0x000000010a0aa824 */ /* 0x100fe200078e0a05 */
[C---:B------:R-:W-:Y:S01]  /*2160*/  ISETP.GT.U32.AND P2, PT, R5.reuse, R24, PT ;  /* 0x000000180500720c */ /* 0x040fe20003f44070 */
[--C-:B------:R-:W-:Y:S01]  /*2170*/  @!P3 IMAD.IADD R26, R26, 0x1, -R5.reuse ;  /* 0x000000011a1ab824 */ /* 0x100fe200078e0a05 */
[C---:B------:R-:W-:Y:S01]  /*2180*/  ISETP.GT.U32.AND P6, PT, R5.reuse, R22, PT ;  /* 0x000000160500720c */ /* 0x040fe20003fc4070 */
[----:B------:R-:W-:Y:S01]  /*2190*/  @!P1 IMAD.IADD R136, R136, 0x1, -R5 ;  /* 0x0000000188889824 */ /* 0x000fe200078e0a05 */
[C---:B------:R-:W-:Y:S01]  /*21a0*/  ISETP.GT.U32.AND P1, PT, R5.reuse, R20, PT ;  /* 0x000000140500720c */ /* 0x040fe20003f24070 */
[----:B------:R-:W-:Y:S01]  /*21b0*/  IMAD.MOV R7, RZ, RZ, -R7 ;  /* 0x000000ffff077224 */ /* 0x000fe200078e0a07 */
[----:B------:R-:W-:Y:S01]  /*21c0*/  IABS R128, R29 ;  /* 0x0000001d00807213 */ /* 0x000fe20000000000 */
[----:B------:R-:W-:Y:S01]  /*21d0*/  VIADD R25, R2, 0x3d ;  /* 0x0000003d02197836 */ /* 0x000fe20000000000 */
[----:B------:R-:W-:Y:S01]  /*21e0*/  STL [R1+0x6a0], R29 ;  /* 0x0006a01d01007387 */ /* 0x000fe20000100800 */
[--C-:B------:R-:W-:Y:S01]  /*21f0*/  @!P0 IMAD.IADD R14, R14, 0x1, -R5.reuse ;  /* 0x000000010e0e8824 */ /* 0x100fe200078e0a05 */
[----:B------:R-:W-:Y:S01]  /*2200*/  ISETP.GT.U32.AND P0, PT, R5, R28, PT ;  /* 0x0000001c0500720c */ /* 0x000fe20003f04070 */
[----:B------:R-:W-:Y:S01]  /*2210*/  @!P4 IMAD.IADD R9, R9, 0x1, -R4 ;  /* 0x000000010909c824 */ /* 0x000fe200078e0a04 */
[C---:B------:R-:W-:Y:S01]  /*2220*/  ISETP.GT.U32.AND P4, PT, R5.reuse, R18, PT ;  /* 0x000000120500720c */ /* 0x040fe20003f84070 */
[--C-:B------:R-:W-:Y:S01]  /*2230*/  @!P2 IMAD.IADD R24, R24, 0x1, -R5.reuse ;  /* 0x000000011818a824 */ /* 0x100fe200078e0a05 */
[C---:B------:R-:W-:Y:S01]  /*2240*/  ISETP.GT.U32.AND P2, PT, R5.reuse, R12, PT ;  /* 0x0000000c0500720c */ /* 0x040fe20003f44070 */
[--C-:B------:R-:W-:Y:S01]  /*2250*/  @!P6 IMAD.IADD R22, R22, 0x1, -R5.reuse ;  /* 0x000000011616e824 */ /* 0x100fe200078e0a05 */
[C---:B------:R-:W-:Y:S01]  /*2260*/  ISETP.GT.U32.AND P3, PT, R5.reuse, R14, PT ;  /* 0x0000000e0500720c */ /* 0x040fe20003f64070 */
[--C-:B------:R-:W-:Y:S01]  /*2270*/  @!P1 IMAD.IADD R20, R20, 0x1, -R5.reuse ;  /* 0x0000000114149824 */ /* 0x100fe200078e0a05 */
[C---:B------:R-:W-:Y:S01]  /*2280*/  ISETP.GT.U32.AND P1, PT, R5.reuse, R34, PT ;  /* 0x000000220500720c */ /* 0x040fe20003f24070 */
[C---:B------:R-:W-:Y:S01]  /*2290*/  IMAD R126, R5.reuse, R7, R126 ;  /* 0x00000007057e7224 */ /* 0x040fe200078e027e */
[----:B------:R-:W-:Y:S01]  /*22a0*/  ISETP.GT.U32.AND P6, PT, R5, R10, PT ;  /* 0x0000000a0500720c */ /* 0x000fe20003fc4070 */
[----:B------:R-:W-:Y:S01]  /*22b0*/  IMAD.HI.U32 R7, R6, R130, RZ ;  /* 0x0000008206077227 */ /* 0x000fe200078e00ff */
[----:B------:R-:W-:Y:S01]  /*22c0*/  IABS R132, R25 ;  /* 0x0000001900847213 */ /* 0x000fe20000000000 */
[----:B------:R-:W-:Y:S01]  /*22d0*/  STL [R1+0x69c], R27 ;  /* 0x00069c1b01007387 */ /* 0x000fe20000100800 */
[----:B------:R-:W-:Y:S01]  /*22e0*/  R2UR UR8, R13 ;  /* 0x000000000d0872ca */ /* 0x000fe200000e0000 */
[--C-:B------:R-:W-:Y:S01]  /*22f0*/  @!P4 IMAD.IADD R18, R18, 0x1, -R5.reuse ;  /* 0x000000011212c824 */ /* 0x100fe200078e0a05 */
[C---:B------:R-:W-:Y:S01]  /*2300*/  ISETP.GT.U32.AND P4, PT, R5.reuse, R32, PT ;  /* 0x000000200500720c */ /* 0x040fe20003f84070 */
        /* <DEDUP_REMOVED lines=8> */
[----:B------:R-:W-:Y:S01]  /*2390*/  IMAD.HI.U32 R11, R6, R128, RZ ;  /* 0x00000080060b7227 */ /* 0x000fe200078e00ff */
[-C--:B------:R-:W-:Y:S01]  /*23a0*/  @!P3 IADD3 R14, PT, PT, R14, -R5.reuse, RZ ;  /* 0x800000050e0eb210 */ /* 0x080fe20007ffe0ff */
[----:B------:R-:W-:Y:S01]  /*23b0*/  STL [R1+0x698], R25 ;  /* 0x0006981901007387 */ /* 0x000fe20000100800 */
        /* <DEDUP_REMOVED lines=9> */
[----:B------:R-:W-:Y:S01]  /*2450*/  @!P2 IMAD.IADD R24, R24, 0x1, -R5 ;  /* 0x000000011818a824 */ /* 0x000fe200078e0a05 */
[C---:B------:R-:W-:Y:S01]  /*2460*/  ISETP.GT.U32.AND P2, PT, R5.reuse, R38, PT ;  /* 0x000000260500720c */ /* 0x040fe20003f44070 */
[----:B------:R-:W-:Y:S01]  /*2470*/  IMAD.MOV R7, RZ, RZ, -R7 ;  /* 0x000000ffff077224 */ /* 0x000fe200078e0a07 */
        /* <DEDUP_REMOVED lines=11> */
[----:B------:R-:W-:Y:S01]  /*2530*/  VIADD R21, R2, 0x3e ;  /* 0x0000003e02157836 */ /* 0x000fe20000000000 */
[----:B------:R-:W-:Y:S01]  /*2540*/  @!P2 IADD3 R38, PT, PT, R38, -R5, RZ ;  /* 0x800000052626a210 */ /* 0x000fe20007ffe0ff */
        /* <DEDUP_REMOVED lines=54> */
[C---:B------:R-:W-:Y:S01]  /*28b0*/  IMAD R128, R5.reuse, R11, R128 ;  /* 0x0000000b05807224 */ /* 0x040fe200078e0280 */
        /* <DEDUP_REMOVED lines=10> */
[C---:B------:R-:W-:Y:S01]  /*2960*/  ISETP.GT.U32.AND P0, PT, R5.reuse, R84, PT ;  /* 0x000000540500720c */ /* 0x040fe20003f04070 */
[----:B------:R-:W-:Y:S01]  /*2970*/  STL [R1+0x694], R21 ;  /* 0x0006941501007387 */ /* 0x000fe20000100800 */
[----:B------:R-:W-:Y:S01]  /*2980*/  IABS R134, R21 ;  /* 0x0000001500867213 */ /* 0x000fe20000000000 */
        /* <DEDUP_REMOVED lines=11> */
[----:B------:R-:W-:Y:S01]  /*2a40*/  ISETP.GT.U32.AND P4, PT, R5, R64, PT ;  /* 0x000000400500720c */ /* 0x000fe20003f84070 */
[----:B------:R-:W-:Y:S01]  /*2a50*/  IMAD.HI.U32 R6, R6, R134, RZ ;  /* 0x0000008606067227 */ /* 0x000fe200078e00ff */
[----:B------:R-:W-:-:S02]  /*2a60*/  @!P0 IADD3 R84, PT, PT, R84, -R5, RZ ;  /* 0x8000000554548210 */ /* 0x000fc40007ffe0ff */
        /* <DEDUP_REMOVED lines=46> */
[-C--:B------:R-:W-:Y:S01]  /*2d50*/  @!P5 IADD3 R102, PT, PT, R102, -R5.reuse, RZ ;  /* 0x800000056666d210 */ /* 0x080fe20007ffe0ff */
        /* <DEDUP_REMOVED lines=21> */
[----:B------:R-:W-:Y:S01]  /*2eb0*/  ISETP.GT.U32.AND P6, PT, R5, R112, PT ;  /* 0x000000700500720c */ /* 0x000fe20003fc4070 */
[----:B------:R-:W-:Y:S01]  /*2ec0*/  IMAD.SHL.U32 R4, R3, 0x100, RZ ;  /* 0x0000010003047824 */ /* 0x000fe200078e00ff */
        /* <DEDUP_REMOVED lines=27> */
[----:B------:R-:W1:Y:S01]  /*3080*/  LDS R11, [UR9] ;  /* 0x00000009ff0b7984 */ /* 0x000e620008000800 */
[-C--:B------:R-:W-:Y:S01]  /*3090*/  @!P6 IADD3 R126, PT, PT, R126, -R5.reuse, RZ ;  /* 0x800000057e7ee210 */ /* 0x080fe20007ffe0ff */
[--C-:B------:R-:W-:Y:S01]  /*30a0*/  @!P0 IMAD.IADD R130, R130, 0x1, -R5.reuse ;  /* 0x0000000182828824 */ /* 0x100fe200078e0a05 */
[C---:B------:R-:W-:Y:S01]  /*30b0*/  ISETP.GT.U32.AND P0, PT, R5.reuse, R124, PT ;  /* 0x0000007c0500720c */ /* 0x040fe20003f04070 */
[--C-:B------:R-:W-:Y:S01]  /*30c0*/  @!P4 IMAD.IADD R120, R120, 0x1, -R5.reuse ;  /* 0x000000017878c824 */ /* 0x100fe200078e0a05 */
[C---:B------:R-:W-:Y:S01]  /*30d0*/  ISETP.GT.U32.AND P4, PT, R5.reuse, R134, PT ;  /* 0x000000860500720c */ /* 0x040fe20003f84070 */
[--C-:B------:R-:W-:Y:S01]  /*30e0*/  @!P3 IMAD.IADD R128, R128, 0x1, -R5.reuse ;  /* 0x000000018080b824 */ /* 0x100fe200078e0a05 */
[----:B------:R-:W-:Y:S01]  /*30f0*/  ISETP.GT.U32.AND P3, PT, R5, R122, PT ;  /* 0x0000007a0500720c */ /* 0x000fe20003f64070 */
[--C-:B------:R-:W-:Y:S01]  /*3100*/  @!P5 IMAD.IADD R132, R132, 0x1, -R5.reuse ;  /* 0x000000018484d824 */ /* 0x100fe200078e0a05 */
[----:B------:R-:W-:Y:S01]  /*3110*/  ISETP.GE.AND P5, PT, R143, RZ, PT ;  /* 0x000000ff8f00720c */ /* 0x000fe20003fa6270 */
[--C-:B------:R-:W-:Y:S01]  /*3120*/  @!P1 IMAD.IADD R116, R116, 0x1, -R5.reuse ;  /* 0x0000000174749824 */ /* 0x100fe200078e0a05 */
[C---:B------:R-:W-:Y:S01]  /*3130*/  ISETP.GT.U32.AND P1, PT, R5.reuse, R126, PT ;  /* 0x0000007e0500720c */ /* 0x040fe20003f24070 */
[----:B------:R-:W-:Y:S01]  /*3140*/  @!P2 IMAD.IADD R118, R118, 0x1, -R5 ;  /* 0x000000017676a824 */ /* 0x000fe200078e0a05 */
[C---:B------:R-:W-:Y:S01]  /*3150*/  ISETP.GT.U32.AND P2, PT, R5.reuse, R128, PT ;  /* 0x000000800500720c */ /* 0x040fe20003f44070 */
[----:B------:R-:W2:Y:S01]  /*3160*/  LDC.64 R6, c[0x0][0x3a8] ;  /* 0x0000ea00ff067b82 */ /* 0x000ea20000000a00 */
[----:B------:R-:W-:Y:S01]  /*3170*/  LOP3.LUT R3, R4, 0x607c, R3, 0xc8, !PT ;  /* 0x0000607c04037812 */ /* 0x000fe200078ec803 */
[--C-:B------:R-:W-:Y:S01]  /*3180*/  @!P0 IMAD.IADD R124, R124, 0x1, -R5.reuse ;  /* 0x000000017c7c8824 */ /* 0x100fe200078e0a05 */
[----:B------:R-:W-:Y:S01]  /*3190*/  ISETP.NE.AND P0, PT, R106, RZ, PT ;  /* 0x000000ff6a00720c */ /* 0x000fe20003f05270 */
[--C-:B------:R-:W-:Y:S01]  /*31a0*/  @!P4 IMAD.IADD R134, R134, 0x1, -R5.reuse ;  /* 0x000000018686c824 */ /* 0x100fe200078e0a05 */
[C---:B------:R-:W-:Y:S01]  /*31b0*/  ISETP.GT.U32.AND P4, PT, R5.reuse, R130, PT ;  /* 0x000000820500720c */ /* 0x040fe20003f84070 */
[----:B------:R-:W-:Y:S01]  /*31c0*/  @!P3 IMAD.IADD R122, R122, 0x1, -R5 ;  /* 0x000000017a7ab824 */ /* 0x000fe200078e0a05 */
[C---:B------:R-:W-:Y:S01]  /*31d0*/  ISETP.GT.U32.AND P6, PT, R5.reuse, R120, PT ;  /* 0x000000780500720c */ /* 0x040fe20003fc4070 */
[----:B------:R-:W-:Y:S01]  /*31e0*/  IMAD.MOV.U32 R4, RZ, RZ, R9 ;  /* 0x000000ffff047224 */ /* 0x000fe200078e0009 */
[----:B------:R-:W-:Y:S01]  /*31f0*/  ISETP.GT.U32.AND P3, PT, R5, R134, PT ;  /* 0x000000860500720c */ /* 0x000fe20003f64070 */
[----:B------:R-:W-:Y:S01]  /*3200*/  @!P1 IMAD.IADD R126, R126, 0x1, -R5 ;  /* 0x000000017e7e9824 */ /* 0x000fe200078e0a05 */
[----:B------:R-:W-:Y:S01]  /*3210*/  ISETP.GE.AND P1, PT, R2, RZ, PT ;  /* 0x000000ff0200720c */ /* 0x000fe20003f26270 */
[----:B------:R-:W-:Y:S01]  /*3220*/  @!P5 IMAD.MOV R4, RZ, RZ, -R4 ;  /* 0x000000ffff04d224 */ /* 0x000fe200078e0a04 */
[----:B------:R-:W-:Y:S01]  /*3230*/  @!P2 IADD3 R128, PT, PT, R128, -R5, RZ ;  /* 0x800000058080a210 */ /* 0x000fe20007ffe0ff */
[----:B------:R3:W-:Y:S01]  /*3240*/  STL [R1+0x2b4], R3 ;  /* 0x0002b40301007387 */ /* 0x0007e20000100800 */
[----:B------:R-:W-:-:S02]  /*3250*/  ISETP.GE.AND P2, PT, R141, RZ, PT ;  /* 0x000000ff8d00720c */ /* 0x000fc40003f46270 */
[----:B------:R-:W-:Y:S01]  /*3260*/  @!P0 LOP3.LUT R4, RZ, R106, RZ, 0x33, !PT ;  /* 0x0000006aff048212 */ /* 0x000fe200078e33ff */
[----:B------:R-:W-:Y:S01]  /*3270*/  IMAD.MOV.U32 R106, RZ, RZ, R8 ;  /* 0x000000ffff6a7224 */ /* 0x000fe200078e0008 */
[----:B------:R-:W-:Y:S01]  /*3280*/  ISETP.GE.AND P5, PT, R139, RZ, PT ;  /* 0x000000ff8b00720c */ /* 0x000fe20003fa6270 */
[--C-:B------:R-:W-:Y:S01]  /*3290*/  @!P4 IMAD.IADD R130, R130, 0x1, -R5.reuse ;  /* 0x000000018282c824 */ /* 0x100fe200078e0a05 */
[----:B------:R-:W-:Y:S01]  /*32a0*/  ISETP.GE.AND P4, PT, R138, RZ, PT ;  /* 0x000000ff8a00720c */ /* 0x000fe20003f86270 */
[--C-:B------:R-:W-:Y:S01]  /*32b0*/  @!P3 IMAD.IADD R134, R134, 0x1, -R5.reuse ;  /* 0x000000018686b824 */ /* 0x100fe200078e0a05 */
[----:B------:R-:W-:Y:S01]  /*32c0*/  ISETP.GE.AND P3, PT, R140, RZ, PT ;  /* 0x000000ff8c00720c */ /* 0x000fe20003f66270 */
[----:B------:R-:W-:Y:S01]  /*32d0*/  @!P1 IMAD.MOV R106, RZ, RZ, -R106 ;  /* 0x000000ffff6a9224 */ /* 0x000fe200078e0a6a */
[----:B------:R-:W-:Y:S01]  /*32e0*/  ISETP.GE.AND P1, PT, R137, RZ, PT ;  /* 0x000000ff8900720c */ /* 0x000fe20003f26270 */
[--C-:B------:R-:W-:Y:S01]  /*32f0*/  @!P6 IMAD.IADD R120, R120, 0x1, -R5.reuse ;  /* 0x000000017878e824 */ /* 0x100fe200078e0a05 */
[----:B------:R-:W-:Y:S01]  /*3300*/  ISETP.GT.U32.AND P6, PT, R5, R132, PT ;  /* 0x000000840500720c */ /* 0x000fe20003fc4070 */
[----:B------:R-:W-:Y:S01]  /*3310*/  @!P2 IMAD.MOV R12, RZ, RZ, -R12 ;  /* 0x000000ffff0ca224 */ /* 0x000fe200078e0a0c */
[----:B------:R-:W-:Y:S01]  /*3320*/  ISETP.GE.AND P2, PT, R135, RZ, PT ;  /* 0x000000ff8700720c */ /* 0x000fe20003f46270 */
[----:B--2---:R-:W-:Y:S01]  /*3330*/  IMAD R9, R0, R7, RZ ;  /* 0x0000000700097224 */ /* 0x004fe200078e02ff */
[----:B------:R-:W-:Y:S01]  /*3340*/  ISETP.NE.AND P0, PT, R107, RZ, PT ;  /* 0x000000ff6b00720c */ /* 0x000fe20003f05270 */
[----:B------:R-:W-:Y:S01]  /*3350*/  @!P5 IMAD.MOV R16, RZ, RZ, -R16 ;  /* 0x000000ffff10d224 */ /* 0x000fe200078e0a10 */
[----:B------:R-:W-:Y:S01]  /*3360*/  ISETP.GE.AND P5, PT, R131, RZ, PT ;  /* 0x000000ff8300720c */ /* 0x000fe20003fa6270 */
[----:B------:R-:W-:Y:S01]  /*3370*/  @!P4 IMAD.MOV R18, RZ, RZ, -R18 ;  /* 0x000000ffff12c224 */ /* 0x000fe200078e0a12 */
[----:B------:R-:W-:Y:S01]  /*3380*/  ISETP.GE.AND P4, PT, R129, RZ, PT ;  /* 0x000000ff8100720c */ /* 0x000fe20003f86270 */
[----:B------:R-:W-:Y:S01]  /*3390*/  @!P3 IMAD.MOV R14, RZ, RZ, -R14 ;  /* 0x000000ffff0eb224 */ /* 0x000fe200078e0a0e */
[----:B------:R-:W-:Y:S01]  /*33a0*/  ISETP.GE.AND P3, PT, R133, RZ, PT ;  /* 0x000000ff8500720c */ /* 0x000fe20003f66270 */
[----:B---3--:R-:W2:Y:S01]  /*33b0*/  LDC R3, c[0x0][0x3a0] ;  /* 0x0000e800ff037b82 */ /* 0x008ea20000000800 */
[----:B------:R-:W-:Y:S01]  /*33c0*/  @!P1 IADD3 R20, PT, PT, -R20, RZ, RZ ;  /* 0x000000ff14149210 */ /* 0x000fe20007ffe1ff */
[----:B------:R-:W-:Y:S01]  /*33d0*/  @!P6 IMAD.IADD R132, R132, 0x1, -R5 ;  /* 0x000000018484e824 */ /* 0x000fe200078e0a05 */
[----:B------:R-:W-:Y:S01]  /*33e0*/  ISETP.GE.AND P1, PT, R127, RZ, PT ;  /* 0x000000ff7f00720c */ /* 0x000fe20003f26270 */
[----:B------:R-:W-:Y:S01]  /*33f0*/  @!P2 IMAD.MOV R22, RZ, RZ, -R22 ;  /* 0x000000ffff16a224 */ /* 0x000fe200078e0a16 */
[----:B------:R-:W-:Y:S01]  /*3400*/  ISETP.GE.AND P2, PT, R125, RZ, PT ;  /* 0x000000ff7d00720c */ /* 0x000fe20003f46270 */
[----:B------:R-:W-:Y:S01]  /*3410*/  IMAD R129, R6, 0x48, RZ ;  /* 0x0000004806817824 */ /* 0x000fe200078e02ff */
[----:B------:R-:W-:Y:S01]  /*3420*/  ISETP.GE.AND P6, PT, R142, RZ, PT ;  /* 0x000000ff8e00720c */ /* 0x000fe20003fc6270 */
[----:B------:R-:W-:Y:S01]  /*3430*/  @!P5 IMAD.MOV R26, RZ, RZ, -R26 ;  /* 0x000000ffff1ad224 */ /* 0x000fe200078e0a1a */
[----:B------:R-:W-:Y:S01]  /*3440*/  ISETP.GE.AND P5, PT, R121, RZ, PT ;  /* 0x000000ff7900720c */ /* 0x000fe20003fa6270 */
[----:B------:R-:W-:Y:S01]  /*3450*/  @!P4 IMAD.MOV R28, RZ, RZ, -R28 ;  /* 0x000000ffff1cc224 */ /* 0x000fe200078e0a1c */
[----:B------:R-:W-:Y:S01]  /*3460*/  ISETP.GE.AND P4, PT, R119, RZ, PT ;  /* 0x000000ff7700720c */ /* 0x000fe20003f86270 */
[----:B------:R-:W-:Y:S01]  /*3470*/  @!P3 IMAD.MOV R24, RZ, RZ, -R24 ;  /* 0x000000ffff18b224 */ /* 0x000fe200078e0a18 */
[----:B------:R-:W-:Y:S01]  /*3480*/  ISETP.GE.AND P3, PT, R123, RZ, PT ;  /* 0x000000ff7b00720c */ /* 0x000fe20003f66270 */
[C---:B------:R-:W-:Y:S01]  /*3490*/  IMAD R121, R6.reuse, 0x44, RZ ;  /* 0x0000004406797824 */ /* 0x040fe200078e02ff */
[----:B------:R-:W-:Y:S01]  /*34a0*/  LOP3.LUT R5, RZ, R107, RZ, 0x33, !PT ;  /* 0x0000006bff057212 */ /* 0x000fe200078e33ff */
[----:B------:R-:W-:Y:S01]  /*34b0*/  @!P1 IMAD.MOV R30, RZ, RZ, -R30 ;  /* 0x000000ffff1e9224 */ /* 0x000fe200078e0a1e */
[----:B------:R-:W-:Y:S01]  /*34c0*/  ISETP.GE.AND P1, PT, R117, RZ, PT ;  /* 0x000000ff7500720c */ /* 0x000fe20003f26270 */
        /* <DEDUP_REMOVED lines=11> */
[----:B------:R-:W-:Y:S01]  /*3580*/  SEL R106, R5, R106, !P0 ;  /* 0x0000006a056a7207 */ /* 0x000fe20004000000 */
[----:B------:R-:W-:Y:S01]  /*3590*/  @!P1 IMAD.MOV R40, RZ, RZ, -R40 ;  /* 0x000000ffff289224 */ /* 0x000fe200078e0a28 */
[----:B------:R-:W-:Y:S01]  /*35a0*/  ISETP.GE.AND P1, PT, R105, RZ, PT ;  /* 0x000000ff6900720c */ /* 0x000fe20003f26270 */
[----:B------:R-:W-:Y:S01]  /*35b0*/  @!P2 IMAD.MOV R42, RZ, RZ, -R42 ;  /* 0x000000ffff2aa224 */ /* 0x000fe200078e0a2a */
[----:B------:R-:W-:Y:S01]  /*35c0*/  ISETP.GE.AND P2, PT, R103, RZ, PT ;  /* 0x000000ff6700720c */ /* 0x000fe20003f46270 */
[----:B------:R-:W-:Y:S01]  /*35d0*/  @!P6 IMAD.MOV R134, RZ, RZ, -R134 ;  /* 0x000000ffff86e224 */ /* 0x000fe200078e0a86 */
[----:B-1----:R-:W-:Y:S01]  /*35e0*/  R2UR UR10, R11 ;  /* 0x000000000b0a72ca */ /* 0x002fe200000e0000 */
[----:B------:R-:W-:Y:S01]  /*35f0*/  @!P5 IMAD.MOV R46, RZ, RZ, -R46 ;  /* 0x000000ffff2ed224 */ /* 0x000fe200078e0a2e */
[----:B------:R-:W-:Y:S01]  /*3600*/  ISETP.GE.AND P5, PT, R99, RZ, PT ;  /* 0x000000ff6300720c */ /* 0x000fe20003fa6270 */
[----:B------:R-:W-:Y:S01]  /*3610*/  @!P4 IMAD.MOV R48, RZ, RZ, -R48 ;  /* 0x000000ffff30c224 */ /* 0x000fe200078e0a30 */
[----:B------:R-:W-:Y:S01]  /*3620*/  ISETP.GE.AND P4, PT, R97, RZ, PT ;  /* 0x000000ff6100720c */ /* 0x000fe20003f86270 */
[----:B------:R-:W-:Y:S01]  /*3630*/  IMAD R97, R6, 0x38, RZ ;  /* 0x0000003806617824 */ /* 0x000fe200078e02ff */
[----:B------:R-:W-:Y:S01]  /*3640*/  @!P3 IADD3 R44, PT, PT, -R44, RZ, RZ ;  /* 0x000000ff2c2cb210 */ /* 0x000fe20007ffe1ff */
[C---:B------:R-:W-:Y:S01]  /*3650*/  IMAD R105, R6.reuse, 0x3c, RZ ;  /* 0x0000003c06697824 */ /* 0x040fe200078e02ff */
        /* <DEDUP_REMOVED lines=11> */
[----:B------:R-:W-:Y:S01]  /*3710*/  IMAD R89, R6, 0x34, RZ ;  /* 0x0000003406597824 */ /* 0x000fe200078e02ff */
[----:B------:R-:W-:Y:S01]  /*3720*/  SEL R11, R5, R36, !P0 ;  /* 0x00000024050b7207 */ /* 0x000fe20004000000 */
[----:B------:R-:W-:Y:S01]  /*3730*/  @!P3 IMAD.MOV R54, RZ, RZ, -R54 ;  /* 0x000000ffff36b224 */ /* 0x000fe200078e0a36 */
[----:B------:R-:W-:Y:S01]  /*3740*/  ISETP.GE.AND P3, PT, R91, RZ, PT ;  /* 0x000000ff5b00720c */ /* 0x000fe20003f66270 */
[----:B------:R-:W-:Y:S01]  /*3750*/  @!P1 IMAD.MOV R60, RZ, RZ, -R60 ;  /* 0x000000ffff3c9224 */ /* 0x000fe200078e0a3c */
[----:B------:R-:W-:Y:S01]  /*3760*/  ISETP.GE.AND P1, PT, R85, RZ, PT ;  /* 0x000000ff5500720c */ /* 0x000fe20003f26270 */
[----:B------:R-:W-:Y:S01]  /*3770*/  @!P2 IMAD.MOV R62, RZ, RZ, -R62 ;  /* 0x000000ffff3ea224 */ /* 0x000fe200078e0a3e */
[----:B------:R-:W-:Y:S01]  /*3780*/  ISETP.GE.AND P2, PT, R83, RZ, PT ;  /* 0x000000ff5300720c */ /* 0x000fe20003f46270 */
[----:B-----5:R-:W-:Y:S01]  /*3790*/  IMAD R36, R106, UR6, RZ ;  /* 0x000000066a247c24 */ /* 0x020fe2000f8e02ff */
[----:B------:R-:W-:Y:S01]  /*37a0*/  SEL R16, R5, R16, !P0 ;  /* 0x0000001005107207 */ /* 0x000fe20004000000 */
        /* <DEDUP_REMOVED lines=26> */
[----:B------:R-:W-:Y:S01]  /*3950*/  IMAD R69, R69, UR6, RZ ;  /* 0x0000000645457c24 */ /* 0x000fe2000f8e02ff */
[----:B------:R-:W-:Y:S01]  /*3960*/  SEL R70, R5, R72, !P0 ;  /* 0x0000004805467207 */ /* 0x000fe20004000000 */
        /* <DEDUP_REMOVED lines=10> */
[----:B------:R-:W-:Y:S01]  /*3a10*/  IMAD R70, R70, UR6, RZ ;  /* 0x0000000646467c24 */ /* 0x000fe2000f8e02ff */
[----:B------:R-:W-:Y:S01]  /*3a20*/  @!P2 IADD3 R92, PT, PT, -R92, RZ, RZ ;  /* 0x000000ff5c5ca210 */ /* 0x000fe20007ffe1ff */
[----:B------:R-:W-:Y:S01]  /*3a30*/  IMAD R71, R71, UR6, RZ ;  /* 0x0000000647477c24 */ /* 0x000fe2000f8e02ff */
[----:B------:R-:W-:Y:S01]  /*3a40*/  ISETP.GE.AND P2, PT, R53, RZ, PT ;  /* 0x000000ff3500720c */ /* 0x000fe20003f46270 */
[----:B------:R-:W-:Y:S01]  /*3a50*/  @!P5 IMAD.MOV R96, RZ, RZ, -R96 ;  /* 0x000000ffff60d224 */ /* 0x000fe200078e0a60 */
[----:B------:R-:W-:Y:S01]  /*3a60*/  ISETP.GE.AND P5, PT, R49, RZ, PT ;  /* 0x000000ff3100720c */ /* 0x000fe20003fa6270 */
[----:B--2---:R-:W-:Y:S01]  /*3a70*/  VIADD R57, R3, 0xfffffffe ;  /* 0xfffffffe03397836 */ /* 0x004fe20000000000 */
        /* <DEDUP_REMOVED lines=25> */
[----:B----4-:R-:W-:Y:S01]  /*3c10*/  IMAD R10, R4, UR5, RZ ;  /* 0x00000005040a7c24 */ /* 0x010fe2000f8e02ff */
[----:B------:R-:W-:Y:S01]  /*3c20*/  @!P5 IADD3 R118, PT, PT, -R118, RZ, RZ ;  /* 0x000000ff7676d210 */ /* 0x000fe20007ffe1ff */
[----:B------:R-:W-:Y:S01]  /*3c30*/  IMAD R37, R37, UR6, RZ ;  /* 0x0000000625257c24 */ /* 0x000fe2000f8e02ff */
        /* <DEDUP_REMOVED lines=12> */
[C---:B------:R-:W-:Y:S01]  /*3d00*/  SEL R43, R5.reuse, R22, !P0 ;  /* 0x00000016052b7207 */ /* 0x040fe20004000000 */
[----:B------:R-:W-:Y:S01]  /*3d10*/  @!P5 IMAD.MOV R128, RZ, RZ, -R128 ;  /* 0x000000ffff80d224 */ /* 0x000fe200078e0a80 */
[C---:B------:R-:W-:Y:S01]  /*3d20*/  SEL R45, R5.reuse, R26, !P0 ;  /* 0x0000001a052d7207 */ /* 0x040fe20004000000 */
[----:B------:R-:W-:Y:S01]  /*3d30*/  @!P4 IMAD.MOV R130, RZ, RZ, -R130 ;  /* 0x000000ffff82c224 */ /* 0x000fe200078e0a82 */
[----:B------:R-:W-:Y:S01]  /*3d40*/  SEL R47, R5, R30, !P0 ;  /* 0x0000001e052f7207 */ /* 0x000fe20004000000 */
[----:B------:R-:W-:Y:S01]  /*3d50*/  @!P3 IMAD.MOV R126, RZ, RZ, -R126 ;  /* 0x000000ffff7eb224 */ /* 0x000fe200078e0a7e */
[----:B------:R-:W-:Y:S01]  /*3d60*/  LEA R8, P3, R9, UR14, 0x2 ;  /* 0x0000000e09087c11 */ /* 0x000fe2000f8610ff */
[----:B------:R-:W-:Y:S01]  /*3d70*/  @!P1 IMAD.MOV R132, RZ, RZ, -R132 ;  /* 0x000000ffff849224 */ /* 0x000fe200078e0a84 */
[----:B------:R-:W-:Y:S01]  /*3d80*/  LEA R4, P1, R10, UR12, 0x2 ;  /* 0x0000000c0a047c11 */ /* 0x000fe2000f8210ff */
[----:B------:R-:W-:Y:S01]  /*3d90*/  IMAD R41, R41, UR6, RZ ;  /* 0x0000000629297c24 */ /* 0x000fe2000f8e02ff */
[C---:B------:R-:W-:Y:S01]  /*3da0*/  SEL R24, R5.reuse, R24, !P0 ;  /* 0x0000001805187207 */ /* 0x040fe20004000000 */
[----:B------:R-:W-:Y:S01]  /*3db0*/  @!P2 IMAD.MOV R136, RZ, RZ, -R136 ;  /* 0x000000ffff88a224 */ /* 0x000fe200078e0a88 */
[----:B------:R-:W-:Y:S01]  /*3dc0*/  SEL R28, R5, R28, !P0 ;  /* 0x0000001c051c7207 */ /* 0x000fe20004000000 */
[----:B------:R-:W-:Y:S01]  /*3dd0*/  IMAD R43, R43, UR6, RZ ;  /* 0x000000062b2b7c24 */ /* 0x000fe2000f8e02ff */
[----:B------:R-:W-:Y:S01]  /*3de0*/  SEL R32, R5, R32, !P0 ;  /* 0x0000002005207207 */ /* 0x000fe20004000000 */
[----:B------:R-:W-:Y:S01]  /*3df0*/  IMAD R45, R45, UR6, RZ ;  /* 0x000000062d2d7c24 */ /* 0x000fe2000f8e02ff */
[C---:B------:R-:W-:Y:S01]  /*3e00*/  SEL R13, R5.reuse, R40, !P0 ;  /* 0x00000028050d7207 */ /* 0x040fe20004000000 */
[----:B------:R-:W-:Y:S01]  /*3e10*/  IMAD R40, R16, UR6, RZ ;  /* 0x0000000610287c24 */ /* 0x000fe2000f8e02ff */
[C---:B------:R-:W-:Y:S01]  /*3e20*/  SEL R53, R5.reuse, R42, !P0 ;  /* 0x0000002a05357207 */ /* 0x040fe20004000000 */
[----:B------:R-:W-:Y:S01]  /*3e30*/  IMAD R42, R20, UR6, RZ ;  /* 0x00000006142a7c24 */ /* 0x000fe2000f8e02ff */
[C---:B------:R-:W-:Y:S01]  /*3e40*/  SEL R14, R5.reuse, R44, !P0 ;  /* 0x0000002c050e7207 */ /* 0x040fe20004000000 */
[----:B------:R-:W-:Y:S01]  /*3e50*/  IMAD R44, R24, UR6, RZ ;  /* 0x00000006182c7c24 */ /* 0x000fe2000f8e02ff */
[----:B------:R-:W-:Y:S01]  /*3e60*/  SEL R55, R5, R46, !P0 ;  /* 0x0000002e05377207 */ /* 0x000fe20004000000 */
[----:B------:R-:W-:Y:S01]  /*3e70*/  IMAD R47, R47, UR6, RZ ;  /* 0x000000062f2f7c24 */ /* 0x000fe2000f8e02ff */
[C---:B------:R-:W-:Y:S01]  /*3e80*/  SEL R17, R5.reuse, R48, !P0 ;  /* 0x0000003005117207 */ /* 0x040fe20004000000 */
[----:B------:R-:W-:Y:S01]  /*3e90*/  IMAD R46, R28, UR6, RZ ;  /* 0x000000061c2e7c24 */ /* 0x000fe2000f8e02ff */
[C---:B------:R-:W-:Y:S01]  /*3ea0*/  SEL R59, R5.reuse, R50, !P0 ;  /* 0x00000032053b7207 */ /* 0x040fe20004000000 */
[----:B------:R-:W-:Y:S01]  /*3eb0*/  IMAD R48, R32, UR6, RZ ;  /* 0x0000000620307c24 */ /* 0x000fe2000f8e02ff */
[----:B------:R-:W-:Y:S01]  /*3ec0*/  SEL R18, R5, R52, !P0 ;  /* 0x0000003405127207 */ /* 0x000fe20004000000 */
[----:B------:R-:W-:Y:S01]  /*3ed0*/  IMAD R50, R11, UR6, RZ ;  /* 0x000000060b327c24 */ /* 0x000fe2000f8e02ff */
[----:B------:R-:W-:Y:S01]  /*3ee0*/  SEL R61, R5, R54, !P0 ;  /* 0x00000036053d7207 */ /* 0x000fe20004000000 */
[----:B------:R-:W-:Y:S01]  /*3ef0*/  IMAD R52, R13, UR6, RZ ;  /* 0x000000060d347c24 */ /* 0x000fe2000f8e02ff */
[----:B------:R-:W-:Y:S01]  /*3f00*/  SEL R19, R5, R56, !P0 ;  /* 0x0000003805137207 */ /* 0x000fe20004000000 */
        /* <DEDUP_REMOVED lines=73> */
[----:B------:R-:W-:Y:S01]  /*43a0*/  LEA.HI.X.SX32 R5, R10, UR13, 0x2, P1 ;  /* 0x0000000d0a057c11 */ /* 0x000fe200088f16ff */
[----:B------:R-:W-:Y:S01]  /*43b0*/  IMAD R16, R124, UR6, RZ ;  /* 0x000000067c107c24 */ /* 0x000fe2000f8e02ff */
[----:B------:R-:W-:Y:S01]  /*43c0*/  LEA.HI.X.SX32 R9, R9, UR15, 0x2, P3 ;  /* 0x0000000f09097c11 */ /* 0x000fe200098f16ff */
[----:B------:R-:W-:Y:S01]  /*43d0*/  IMAD R10, R126, UR6, RZ ;  /* 0x000000067e0a7c24 */ /* 0x000fe2000f8e02ff */
[-C--:B------:R-:W-:Y:S01]  /*43e0*/  LEA R138, P0, R36, R8.reuse, 0x2 ;  /* 0x00000008248a7211 */ /* 0x080fe200078010ff */
[----:B------:R-:W-:Y:S01]  /*43f0*/  IMAD R11, R128, UR6, RZ ;  /* 0x00000006800b7c24 */ /* 0x000fe2000f8e02ff */
[-C--:B------:R-:W-:Y:S01]  /*4400*/  LEA R78, P1, R37, R8.reuse, 0x2 ;  /* 0x00000008254e7211 */ /* 0x080fe200078210ff */
[----:B------:R-:W-:Y:S01]  /*4410*/  IMAD R12, R130, UR6, RZ ;  /* 0x00000006820c7c24 */ /* 0x000fe2000f8e02ff */
[-C--:B------:R-:W-:Y:S01]  /*4420*/  LEA R76, P2, R38, R8.reuse, 0x2 ;  /* 0x00000008264c7211 */ /* 0x080fe200078410ff */
[----:B------:R-:W-:Y:S01]  /*4430*/  IMAD R13, R132, UR6, RZ ;  /* 0x00000006840d7c24 */ /* 0x000fe2000f8e02ff */
[-C--:B------:R-:W-:Y:S01]  /*4440*/  LEA.HI.X.SX32 R139, R36, R9.reuse, 0x2, P0 ;  /* 0x00000009248b7211 */ /* 0x080fe200000f16ff */
[----:B------:R-:W-:Y:S01]  /*4450*/  IMAD R14, R134, UR6, RZ ;  /* 0x00000006860e7c24 */ /* 0x000fe2000f8e02ff */
[-C--:B------:R-:W-:Y:S01]  /*4460*/  LEA R82, P3, R39, R8.reuse, 0x2 ;  /* 0x0000000827527211 */ /* 0x080fe200078610ff */
[----:B------:R-:W-:Y:S01]  /*4470*/  IMAD R15, R15, UR6, RZ ;  /* 0x000000060f0f7c24 */ /* 0x000fe2000f8e02ff */
[-C--:B------:R-:W-:Y:S01]  /*4480*/  LEA.HI.X.SX32 R79, R37, R9.reuse, 0x2, P1 ;  /* 0x00000009254f7211 */ /* 0x080fe200008f16ff */
[----:B------:R-:W-:Y:S01]  /*4490*/  STL.64 [R1+0x110], R138 ;  /* 0x0001108a01007387 */ /* 0x000fe20000100a00 */
[-C--:B------:R-:W-:Y:S01]  /*44a0*/  LEA R80, P5, R40, R8.reuse, 0x2 ;  /* 0x0000000828507211 */ /* 0x080fe200078a10ff */
[----:B------:R-:W-:Y:S01]  /*44b0*/  VIADD R58, R3, 0xffffffff ;  /* 0xffffffff033a7836 */ /* 0x000fe20000000000 */
[-C--:B------:R-:W-:Y:S01]  /*44c0*/  LEA.HI.X.SX32 R77, R38, R9.reuse, 0x2, P2 ;  /* 0x00000009264d7211 */ /* 0x080fe200010f16ff */
[----:B------:R1:W-:Y:S01]  /*44d0*/  STL.64 [R1+0x108], R78 ;  /* 0x0001084e01007387 */ /* 0x0003e20000100a00 */
[-C--:B------:R-:W-:Y:S01]  /*44e0*/  LEA.HI.X.SX32 R83, R39, R9.reuse, 0x2, P3 ;  /* 0x0000000927537211 */ /* 0x080fe200018f16ff */
[----:B------:R-:W-:Y:S01]  /*44f0*/  IMAD R136, R6, 0x50, RZ ;  /* 0x0000005006887824 */ /* 0x000fe200078e02ff */
[CC--:B------:R-:W-:Y:S01]  /*4500*/  LEA R86, P4, R41.reuse, R8.reuse, 0x2 ;  /* 0x0000000829567211 */ /* 0x0c0fe200078810ff */
[----:B------:R2:W-:Y:S01]  /*4510*/  STL.64 [R1+0x100], R76 ;  /* 0x0001004c01007387 */ /* 0x0005e20000100a00 */
[-C--:B------:R-:W-:Y:S01]  /*4520*/  LEA.HI.X.SX32 R81, R40, R9.reuse, 0x2, P5 ;  /* 0x0000000928517211 */ /* 0x080fe200028f16ff */
[----:B------:R-:W-:Y:S01]  /*4530*/  IMAD R219, R6, 0x70, RZ ;  /* 0x0000007006db7824 */ /* 0x000fe200078e02ff */
[-C--:B------:R-:W-:Y:S01]  /*4540*/  LEA R84, P0, R42, R8.reuse, 0x2 ;  /* 0x000000082a547211 */ /* 0x080fe200078010ff */
[----:B------:R3:W-:Y:S01]  /*4550*/  STL.64 [R1+0xf8], R82 ;  /* 0x0000f85201007387 */ /* 0x0007e20000100a00 */
[-C--:B------:R-:W-:Y:S01]  /*4560*/  LEA.HI.X.SX32 R87, R41, R9.reuse, 0x2, P4 ;  /* 0x0000000929577211 */ /* 0x080fe200020f16ff */
[C---:B------:R-:W-:Y:S01]  /*4570*/  IMAD R227, R6.reuse, 0x74, RZ ;  /* 0x0000007406e37824 */ /* 0x040fe200078e02ff */
[-C--:B------:R-:W-:Y:S01]  /*4580*/  LEA R38, P4, R47, R8.reuse, 0x2 ;  /* 0x000000082f267211 */ /* 0x080fe200078810ff */
[----:B------:R4:W-:Y:S01]  /*4590*/  STL.64 [R1+0xf0], R80 ;  /* 0x0000f05001007387 */ /* 0x0009e20000100a00 */
[CC--:B-1----:R-:W-:Y:S01]  /*45a0*/  LEA R78, P1, R43.reuse, R8.reuse, 0x2 ;  /* 0x000000082b4e7211 */ /* 0x0c2fe200078210ff */
[----:B------:R-:W-:Y:S01]  /*45b0*/  IMAD R235, R6, 0x78, RZ ;  /* 0x0000007806eb7824 */ /* 0x000fe200078e02ff */
[-C--:B------:R-:W-:Y:S01]  /*45c0*/  LEA.HI.X.SX32 R85, R42, R9.reuse, 0x2, P0 ;  /* 0x000000092a557211 */ /* 0x080fe200000f16ff */
[----:B------:R1:W-:Y:S01]  /*45d0*/  STL.64 [R1+0xe8], R86 ;  /* 0x0000e85601007387 */ /* 0x0003e20000100a00 */
[-C--:B--2---:R-:W-:Y:S01]  /*45e0*/  LEA R76, P2, R44, R8.reuse, 0x2 ;  /* 0x000000082c4c7211 */ /* 0x084fe200078410ff */
[C---:B------:R-:W-:Y:S01]  /*45f0*/  IMAD R252, R6.reuse, 0x7c, RZ ;  /* 0x0000007c06fc7824 */ /* 0x040fe200078e02ff */
[-C--:B------:R-:W-:Y:S01]  /*4600*/  LEA.HI.X.SX32 R79, R43, R9.reuse, 0x2, P1 ;  /* 0x000000092b4f7211 */ /* 0x080fe200008f16ff */
[C---:B------:R-:W-:Y:S01]  /*4610*/  IMAD R88, R6.reuse, 0xd0, RZ ;  /* 0x000000d006587824 */ /* 0x040fe200078e02ff */
[CC--:B---3--:R-:W-:Y:S01]  /*4620*/  LEA R82, P3, R45.reuse, R8.reuse, 0x2 ;  /* 0x000000082d527211 */ /* 0x0c8fe200078610ff */
[----:B------:R-:W-:Y:S01]  /*4630*/  IMAD R91, R6, 0x35, RZ ;  /* 0x00000035065b7824 */ /* 0x000fe200078e02ff */
[-C--:B------:R-:W-:Y:S01]  /*4640*/  LEA R36, P0, R48, R8.reuse, 0x2 ;  /* 0x0000000830247211 */ /* 0x080fe200078010ff */
[----:B------:R2:W-:Y:S01]  /*4650*/  STL.64 [R1+0xd8], R78 ;  /* 0x0000d84e01007387 */ /* 0x0005e20000100a00 */
[-C--:B----4-:R-:W-:Y:S01]  /*4660*/  LEA R80, P5, R46, R8.reuse, 0x2 ;  /* 0x000000082e507211 */ /* 0x090fe200078a10ff */
[----:B------:R-:W-:Y:S01]  /*4670*/  IMAD R90, R6, 0xd4, RZ ;  /* 0x000000d4065a7824 */ /* 0x000fe200078e02ff */
[-C--:B------:R-:W-:Y:S01]  /*4680*/  LEA.HI.X.SX32 R77, R44, R9.reuse, 0x2, P2 ;  /* 0x000000092c4d7211 */ /* 0x080fe200010f16ff */
[----:B------:R3:W-:Y:S01]  /*4690*/  STL.64 [R1+0xe0], R84 ;  /* 0x0000e05401007387 */ /* 0x0007e20000100a00 */
[-C--:B------:R-:W-:Y:S01]  /*46a0*/  LEA.HI.X.SX32 R83, R45, R9.reuse, 0x2, P3 ;  /* 0x000000092d537211 */ /* 0x080fe200018f16ff */
[----:B-1----:R-:W-:Y:S01]  /*46b0*/  IMAD R87, R6, 0x33, RZ ;  /* 0x0000003306577824 */ /* 0x002fe200078e02ff */
[-C--:B------:R-:W-:Y:S01]  /*46c0*/  LEA.HI.X.SX32 R39, R47, R9.reuse, 0x2, P4 ;  /* 0x000000092f277211 */ /* 0x080fe200020f16ff */
[----:B------:R1:W-:Y:S01]  /*46d0*/  STL.64 [R1+0xd0], R76 ;  /* 0x0000d04c01007387 */ /* 0x0003e20000100a00 */
[-C--:B------:R-:W-:Y:S01]  /*46e0*/  LEA.HI.X.SX32 R81, R46, R9.reuse, 0x2, P5 ;  /* 0x000000092e517211 */ /* 0x080fe200028f16ff */
[----:B------:R-:W-:Y:S01]  /*46f0*/  IMAD R86, R6, 0xcc, RZ ;  /* 0x000000cc06567824 */ /* 0x000fe200078e02ff */
[-C--:B------:R-:W-:Y:S01]  /*4700*/  LEA.HI.X.SX32 R37, R48, R9.reuse, 0x2, P0 ;  /* 0x0000000930257211 */ /* 0x080fe200000f16ff */
[----:B------:R-:W-:Y:S01]  /*4710*/  STL.64 [R1+0xc8], R82 ;  /* 0x0000c85201007387 */ /* 0x000fe20000100a00 */
[-C--:B--2---:R-:W-:Y:S01]  /*4720*/  LEA R78, P1, R49, R8.reuse, 0x2 ;  /* 0x00000008314e7211 */ /* 0x084fe200078210ff */
[----:B------:R-:W-:Y:S01]  /*4730*/  IMAD R93, R6, 0x36, RZ ;  /* 0x00000036065d7824 */ /* 0x000fe200078e02ff */
[-C--:B------:R-:W-:Y:S01]  /*4740*/  LEA R42, P3, R51, R8.reuse, 0x2 ;  /* 0x00000008332a7211 */ /* 0x080fe200078610ff */
[----:B------:R2:W-:Y:S01]  /*4750*/  STL.64 [R1+0xb8], R38 ;  /* 0x0000b82601007387 */ /* 0x0005e20000100a00 */
[-C--:B------:R-:W-:Y:S01]  /*4760*/  LEA R40, P5, R52, R8.reuse, 0x2 ;  /* 0x0000000834287211 */ /* 0x080fe200078a10ff */
[----:B---3--:R-:W-:Y:S01]  /*4770*/  IMAD R85, R6, 0x32, RZ ;  /* 0x0000003206557824 */ /* 0x008fe200078e02ff */
[-C--:B------:R-:W-:Y:S01]  /*4780*/  LEA.HI.X.SX32 R79, R49, R9.reuse, 0x2, P1 ;  /* 0x00000009314f7211 */ /* 0x080fe200008f16ff */
[----:B------:R3:W-:Y:S01]  /*4790*/  STL.64 [R1+0xc0], R80 ;  /* 0x0000c05001007387 */ /* 0x0007e20000100a00 */
[-C--:B-1----:R-:W-:Y:S01]  /*47a0*/  LEA R76, P2, R50, R8.reuse, 0x2 ;  /* 0x00000008324c7211 */ /* 0x082fe200078410ff */
[----:B------:R-:W-:Y:S01]  /*47b0*/  IMAD.SHL.U32 R49, R6, 0x20, RZ ;  /* 0x0000002006317824 */ /* 0x000fe200078e00ff */
[-C--:B------:R-:W-:Y:S01]  /*47c0*/  LEA.HI.X.SX32 R43, R51, R9.reuse, 0x2, P3 ;  /* 0x00000009332b7211 */ /* 0x080fe200018f16ff */
[----:B------:R1:W-:Y:S01]  /*47d0*/  STL.64 [R1+0xb0], R36 ;  /* 0x0000b02401007387 */ /* 0x0003e20000100a00 */
[-C--:B------:R-:W-:Y:S01]  /*47e0*/  LEA.HI.X.SX32 R77, R50, R9.reuse, 0x2, P2 ;  /* 0x00000009324d7211 */ /* 0x080fe200010f16ff */
[----:B------:R-:W-:Y:S01]  /*47f0*/  IMAD R51, R6, 0x21, RZ ;  /* 0x0000002106337824 */ /* 0x000fe200078e02ff */
[-C--:B------:R-:W-:Y:S01]  /*4800*/  LEA.HI.X.SX32 R41, R52, R9.reuse, 0x2, P5 ;  /* 0x0000000934297211 */ /* 0x080fe200028f16ff */
[----:B------:R-:W-:Y:S01]  /*4810*/  STL.64 [R1+0xa8], R78 ;  /* 0x0000a84e01007387 */ /* 0x000fe20000100a00 */
[-C--:B--2---:R-:W-:Y:S01]  /*4820*/  LEA R38, P4, R53, R8.reuse, 0x2 ;  /* 0x0000000835267211 */ /* 0x084fe200078810ff */
[C---:B------:R-:W-:Y:S01]  /*4830*/  IMAD R50, R6.reuse, 0x84, RZ ;  /* 0x0000008406327824 */ /* 0x040fe200078e02ff */
[-C--:B------:R-:W-:Y:S01]  /*4840*/  LEA R46, P1, R55, R8.reuse, 0x2 ;  /* 0x00000008372e7211 */ /* 0x080fe200078210ff */
[----:B------:R2:W-:Y:S01]  /*4850*/  STL.64 [R1+0x98], R42 ;  /* 0x0000982a01007387 */ /* 0x0005e20000100a00 */
[-C--:B------:R-:W-:Y:S01]  /*4860*/  LEA.HI.X.SX32 R39, R53, R9.reuse, 0x2, P4 ;  /* 0x0000000935277211 */ /* 0x080fe200020f16ff */
[----:B---3--:R-:W-:Y:S01]  /*4870*/  IMAD R81, R6, 0x30, RZ ;  /* 0x0000003006517824 */ /* 0x008fe200078e02ff */
[-C--:B------:R-:W-:Y:S01]  /*4880*/  LEA R44, P2, R56, R8.reuse, 0x2 ;  /* 0x00000008382c7211 */ /* 0x080fe200078410ff */
[----:B------:R-:W-:Y:S01]  /*4890*/  STL.64 [R1+0xa0], R76 ;  /* 0x0000a04c01007387 */ /* 0x000fe20000100a00 */
[-C--:B-1----:R-:W-:Y:S01]  /*48a0*/  LEA R36, P0, R54, R8.reuse, 0x2 ;  /* 0x0000000836247211 */ /* 0x082fe200078010ff */
[----:B------:R-:W-:Y:S01]  /*48b0*/  IMAD R53, R6, 0x22, RZ ;  /* 0x0000002206357824 */ /* 0x000fe200078e02ff */
[-C--:B------:R-:W-:Y:S01]  /*48c0*/  LEA.HI.X.SX32 R47, R55, R9.reuse, 0x2, P1 ;  /* 0x00000009372f7211 */ /* 0x080fe200008f16ff */
[----:B------:R1:W-:Y:S01]  /*48d0*/  STL.64 [R1+0x90], R40 ;  /* 0x0000902801007387 */ /* 0x0003e20000100a00 */
[-C--:B------:R-:W-:Y:S01]  /*48e0*/  LEA.HI.X.SX32 R37, R54, R9.reuse, 0x2, P0 ;  /* 0x0000000936257211 */ /* 0x080fe200000f16ff */
[----:B------:R-:W-:Y:S01]  /*48f0*/  IMAD R52, R6, 0x88, RZ ;  /* 0x0000008806347824 */ /* 0x000fe200078e02ff */
[-C--:B------:R-:W-:Y:S01]  /*4900*/  LEA.HI.X.SX32 R45, R56, R9.reuse, 0x2, P2 ;  /* 0x00000009382d7211 */ /* 0x080fe200010f16ff */
[----:B------:R3:W-:Y:S01]  /*4910*/  STL.64 [R1+0x88], R38 ;  /* 0x0000882601007387 */ /* 0x0007e20000100a00 */
[CC--:B--2---:R-:W-:Y:S01]  /*4920*/  LEA R42, P3, R59.reuse, R8.reuse, 0x2 ;  /* 0x000000083b2a7211 */ /* 0x0c4fe200078610ff */
[C---:B------:R-:W-:Y:S01]  /*4930*/  IMAD R55, R6.reuse, 0x23, RZ ;  /* 0x0000002306377824 */ /* 0x040fe200078e02ff */
[----:B------:R-:W-:Y:S01]  /*4940*/  UMOV UR6, 0x1 ;  /* 0x0000000100067882 */ /* 0x000fe20000000000 */
[----:B------:R2:W-:Y:S01]  /*4950*/  STL.64 [R1+0x80], R36 ;  /* 0x0000802401007387 */ /* 0x0005e20000100a00 */
[----:B------:R-:W-:Y:S01]  /*4960*/  LEA.HI.X.SX32 R43, R59, R9, 0x2, P3 ;  /* 0x000000093b2b7211 */ /* 0x000fe200018f16ff */
[----:B------:R-:W-:Y:S01]  /*4970*/  IMAD R54, R6, 0x8c, RZ ;  /* 0x0000008c06367824 */ /* 0x000fe200078e02ff */
[-C--:B-1----:R-:W-:Y:S01]  /*4980*/  LEA R40, P5, R60, R8.reuse, 0x2 ;  /* 0x000000083c287211 */ /* 0x082fe200078a10ff */
[----:B------:R1:W-:Y:S01]  /*4990*/  STL.64 [R1+0x78], R46 ;  /* 0x0000782e01007387 */ /* 0x0003e20000100a00 */
[----:B------:R-:W-:Y:S01]  /*49a0*/  IMAD R56, R6, 0x90, RZ ;  /* 0x0000009006387824 */ /* 0x000fe200078e02ff */
[----:B---3--:R-:W-:-:S02]  /*49b0*/  LEA R38, P4, R61, R8, 0x2 ;  /* 0x000000083d267211 */ /* 0x008fc400078810ff */
[----:B------:R3:W-:Y:S01]  /*49c0*/  STL.64 [R1+0x70], R44 ;  /* 0x0000702c01007387 */ /* 0x0007e20000100a00 */
[-C--:B------:R-:W-:Y:S01]  /*49d0*/  LEA.HI.X.SX32 R41, R60, R9.reuse, 0x2, P5 ;  /* 0x000000093c297211 */ /* 0x080fe200028f16ff */
[----:B------:R-:W-:Y:S01]  /*49e0*/  IMAD R59, R6, 0x25, RZ ;  /* 0x00000025063b7824 */ /* 0x000fe200078e02ff */
[-C--:B--2---:R-:W-:Y:S01]  /*49f0*/  LEA R36, P0, R62, R8.reuse, 0x2 ;  /* 0x000000083e247211 */ /* 0x084fe200078010ff */
[----:B------:R2:W-:Y:S01]  /*4a00*/  STL.64 [R1+0x68], R42 ;  /* 0x0000682a01007387 */ /* 0x0005e20000100a00 */
[-C--:B------:R-:W-:Y:S01]  /*4a10*/  LEA.HI.X.SX32 R39, R61, R9.reuse, 0x2, P4 ;  /* 0x000000093d277211 */ /* 0x080fe200020f16ff */
[----:B------:R-:W-:Y:S01]  /*4a20*/  IMAD R61, R6, 0x26, RZ ;  /* 0x00000026063d7824 */ /* 0x000fe200078e02ff */
[-C--:B------:R-:W-:Y:S01]  /*4a30*/  LEA.HI.X.SX32 R37, R62, R9.reuse, 0x2, P0 ;  /* 0x000000093e257211 */ /* 0x080fe200000f16ff */
[----:B------:R4:W-:Y:S01]  /*4a40*/  STL.64 [R1+0x60], R40 ;  /* 0x0000602801007387 */ /* 0x0009e20000100a00 */
[CC--:B-1----:R-:W-:Y:S01]  /*4a50*/  LEA R46, P1, R63.reuse, R8.reuse, 0x2 ;  /* 0x000000083f2e7211 */ /* 0x0c2fe200078210ff */
[----:B------:R-:W-:Y:S01]  /*4a60*/  IMAD R60, R6, 0x98, RZ ;  /* 0x00000098063c7824 */ /* 0x000fe200078e02ff */
[-C--:B---3--:R-:W-:Y:S01]  /*4a70*/  LEA R44, P2, R64, R8.reuse, 0x2 ;  /* 0x00000008402c7211 */ /* 0x088fe200078410ff */
[----:B------:R1:W-:Y:S01]  /*4a80*/  STL.64 [R1+0x58], R38 ;  /* 0x0000582601007387 */ /* 0x0003e20000100a00 */
[-C--:B------:R-:W-:Y:S01]  /*4a90*/  LEA.HI.X.SX32 R47, R63, R9.reuse, 0x2, P1 ;  /* 0x000000093f2f7211 */ /* 0x080fe200008f16ff */
[----:B------:R-:W-:Y:S01]  /*4aa0*/  IMAD R63, R6, 0x27, RZ ;  /* 0x00000027063f7824 */ /* 0x000fe200078e02ff */
[CC--:B--2---:R-:W-:Y:S01]  /*4ab0*/  LEA R42, P3, R65.reuse, R8.reuse, 0x2 ;  /* 0x00000008412a7211 */ /* 0x0c4fe200078610ff */
[----:B------:R2:W-:Y:S01]  /*4ac0*/  STL.64 [R1+0x50], R36 ;  /* 0x0000502401007387 */ /* 0x0005e20000100a00 */
[-C--:B------:R-:W-:Y:S01]  /*4ad0*/  LEA.HI.X.SX32 R45, R64, R9.reuse, 0x2, P2 ;  /* 0x00000009402d7211 */ /* 0x080fe200010f16ff */
[----:B------:R-:W-:Y:S01]  /*4ae0*/  IMAD R62, R6, 0x9c, RZ ;  /* 0x0000009c063e7824 */ /* 0x000fe200078e02ff */
[-C--:B----4-:R-:W-:Y:S01]  /*4af0*/  LEA R40, P5, R66, R8.reuse, 0x2 ;  /* 0x0000000842287211 */ /* 0x090fe200078a10ff */
[----:B------:R3:W-:Y:S01]  /*4b00*/  STL.64 [R1+0x48], R46 ;  /* 0x0000482e01007387 */ /* 0x0007e20000100a00 */
[-C--:B------:R-:W-:Y:S01]  /*4b10*/  LEA.HI.X.SX32 R43, R65, R9.reuse, 0x2, P3 ;  /* 0x00000009412b7211 */ /* 0x080fe200018f16ff */
[----:B------:R-:W-:Y:S01]  /*4b20*/  IMAD R65, R6, 0x28, RZ ;  /* 0x0000002806417824 */ /* 0x000fe200078e02ff */
[-C--:B------:R-:W-:Y:S01]  /*4b30*/  LEA.HI.X.SX32 R41, R66, R9.reuse, 0x2, P5 ;  /* 0x0000000942297211 */ /* 0x080fe200028f16ff */
[----:B------:R4:W-:Y:S01]  /*4b40*/  STL.64 [R1+0x40], R44 ;  /* 0x0000402c01007387 */ /* 0x0009e20000100a00 */
[CC--:B-1----:R-:W-:Y:S01]  /*4b50*/  LEA R38, P4, R67.reuse, R8.reuse, 0x2 ;  /* 0x0000000843267211 */ /* 0x0c2fe200078810ff */
[----:B------:R-:W-:Y:S01]  /*4b60*/  IMAD R64, R6, 0xa0, RZ ;  /* 0x000000a006407824 */ /* 0x000fe200078e02ff */
[-C--:B--2---:R-:W-:Y:S01]  /*4b70*/  LEA R36, P0, R68, R8.reuse, 0x2 ;  /* 0x0000000844247211 */ /* 0x084fe200078010ff */
[----:B------:R1:W-:Y:S01]  /*4b80*/  STL.64 [R1+0x38], R42 ;  /* 0x0000382a01007387 */ /* 0x0003e20000100a00 */
[-C--:B------:R-:W-:Y:S01]  /*4b90*/  LEA.HI.X.SX32 R39, R67, R9.reuse, 0x2, P4 ;  /* 0x0000000943277211 */ /* 0x080fe200020f16ff */
[----:B------:R-:W-:Y:S01]  /*4ba0*/  IMAD R67, R6, 0x29, RZ ;  /* 0x0000002906437824 */ /* 0x000fe200078e02ff */
[CC--:B---3--:R-:W-:Y:S01]  /*4bb0*/  LEA R46, P1, R69.reuse, R8.reuse, 0x2 ;  /* 0x00000008452e7211 */ /* 0x0c8fe200078210ff */
        /* <DEDUP_REMOVED lines=25> */
[-C--:B-1----:R-:W-:Y:S01]  /*4d50*/  LEA R46, P1, R75, R8.reuse, 0x2 ;  /* 0x000000084b2e7211 */ /* 0x082fe200078210ff */
[C---:B------:R-:W-:Y:S01]  /*4d60*/  IMAD R72, R6.reuse, 0xb0, RZ ;  /* 0x000000b006487824 */ /* 0x040fe200078e02ff */
[-C--:B--2---:R-:W-:Y:S01]  /*4d70*/  LEA R44, P2, R35, R8.reuse, 0x2 ;  /* 0x00000008232c7211 */ /* 0x084fe200078410ff */
[----:B------:R1:W-:Y:S01]  /*4d80*/  STL.64 [R1+0x148], R38 ;  /* 0x0001482601007387 */ /* 0x0003e20000100a00 */
[-C--:B------:R-:W-:Y:S01]  /*4d90*/  LEA.HI.X.SX32 R47, R75, R9.reuse, 0x2, P1 ;  /* 0x000000094b2f7211 */ /* 0x080fe200008f16ff */
[----:B------:R-:W-:Y:S01]  /*4da0*/  IMAD R75, R6, 0x2d, RZ ;  /* 0x0000002d064b7824 */ /* 0x000fe200078e02ff */
[-C--:B---3--:R-:W-:Y:S01]  /*4db0*/  LEA R42, P3, R34, R8.reuse, 0x2 ;  /* 0x00000008222a7211 */ /* 0x088fe200078610ff */
[----:B------:R2:W-:Y:S01]  /*4dc0*/  STL.64 [R1+0x150], R36 ;  /* 0x0001502401007387 */ /* 0x0005e20000100a00 */
[-C--:B------:R-:W-:Y:S01]  /*4dd0*/  LEA.HI.X.SX32 R45, R35, R9.reuse, 0x2, P2 ;  /* 0x00000009232d7211 */ /* 0x080fe200010f16ff */
[----:B------:R-:W-:Y:S01]  /*4de0*/  IMAD R74, R6, 0xb4, RZ ;  /* 0x000000b4064a7824 */ /* 0x000fe200078e02ff */
[CC--:B----4-:R-:W-:Y:S01]  /*4df0*/  LEA R40, P5, R33.reuse, R8.reuse, 0x2 ;  /* 0x0000000821287211 */ /* 0x0d0fe200078a10ff */
[----:B------:R3:W-:Y:S01]  /*4e00*/  STL.64 [R1+0x158], R46 ;  /* 0x0001582e01007387 */ /* 0x0007e20000100a00 */
[-C--:B------:R-:W-:Y:S01]  /*4e10*/  LEA.HI.X.SX32 R43, R34, R9.reuse, 0x2, P3 ;  /* 0x00000009222b7211 */ /* 0x080fe200018f16ff */
[----:B------:R-:W-:Y:S01]  /*4e20*/  IMAD R77, R6, 0x2e, RZ ;  /* 0x0000002e064d7824 */ /* 0x000fe200078e02ff */
[-C--:B------:R-:W-:Y:S01]  /*4e30*/  LEA.HI.X.SX32 R41, R33, R9.reuse, 0x2, P5 ;  /* 0x0000000921297211 */ /* 0x080fe200028f16ff */
[----:B------:R4:W-:Y:S01]  /*4e40*/  STL.64 [R1+0x170], R44 ;  /* 0x0001702c01007387 */ /* 0x0009e20000100a00 */
[-C--:B-1----:R-:W-:Y:S01]  /*4e50*/  LEA R38, P4, R32, R8.reuse, 0x2 ;  /* 0x0000000820267211 */ /* 0x082fe200078810ff */
[----:B------:R-:W-:Y:S01]  /*4e60*/  IMAD R76, R6, 0xb8, RZ ;  /* 0x000000b8064c7824 */ /* 0x000fe200078e02ff */
[CC--:B--2---:R-:W-:Y:S01]  /*4e70*/  LEA R36, P0, R31.reuse, R8.reuse, 0x2 ;  /* 0x000000081f247211 */ /* 0x0c4fe200078010ff */
[----:B------:R1:W-:Y:S01]  /*4e80*/  STL.64 [R1+0x168], R42 ;  /* 0x0001682a01007387 */ /* 0x0003e20000100a00 */
[-C--:B------:R-:W-:Y:S01]  /*4e90*/  LEA.HI.X.SX32 R39, R32, R9.reuse, 0x2, P4 ;  /* 0x0000000920277211 */ /* 0x080fe200020f16ff */
[----:B------:R-:W-:Y:S01]  /*4ea0*/  IMAD R79, R6, 0x2f, RZ ;  /* 0x0000002f064f7824 */ /* 0x000fe200078e02ff */
[-C--:B------:R-:W-:Y:S01]  /*4eb0*/  LEA.HI.X.SX32 R37, R31, R9.reuse, 0x2, P0 ;  /* 0x000000091f257211 */ /* 0x080fe200000f16ff */
[----:B------:R2:W-:Y:S01]  /*4ec0*/  STL.64 [R1+0x160], R40 ;  /* 0x0001602801007387 */ /* 0x0005e20000100a00 */
[-C--:B---3--:R-:W-:Y:S01]  /*4ed0*/  LEA R46, P1, R30, R8.reuse, 0x2 ;  /* 0x000000081e2e7211 */ /* 0x088fe200078210ff */
        /* <DEDUP_REMOVED lines=9> */
[-C--:B------:R-:W-:Y:S01]  /*4f70*/  LEA R34, P1, R24, R8.reuse, 0x2 ;  /* 0x0000000818227211 */ /* 0x080fe200078210ff */
[----:B------:R1:W-:Y:S01]  /*4f80*/  STL.64 [R1+0x188], R46 ;  /* 0x0001882e01007387 */ /* 0x0003e20000100a00 */
[-C--:B--2---:R-:W-:Y:S01]  /*4f90*/  LEA R40, P5, R27, R8.reuse, 0x2 ;  /* 0x000000081b287211 */ /* 0x084fe200078a10ff */
[----:B------:R-:W-:Y:S01]  /*4fa0*/  IMAD R82, R6, 0xc4, RZ ;  /* 0x000000c406527824 */ /* 0x000fe200078e02ff */
[-C--:B------:R-:W-:Y:S01]  /*4fb0*/  LEA.HI.X.SX32 R43, R28, R9.reuse, 0x2, P3 ;  /* 0x000000091c2b7211 */ /* 0x080fe200018f16ff */
[----:B------:R2:W-:Y:S01]  /*4fc0*/  STL.64 [R1+0x190], R44 ;  /* 0x0001902c01007387 */ /* 0x0005e20000100a00 */
[-C--:B---3--:R-:W-:Y:S01]  /*4fd0*/  LEA R38, P4, R26, R8.reuse, 0x2 ;  /* 0x000000081a267211 */ /* 0x088fe200078810ff */
[C---:B------:R-:W-:Y:S01]  /*4fe0*/  IMAD R84, R6.reuse, 0xc8, RZ ;  /* 0x000000c806547824 */ /* 0x040fe200078e02ff */
[-C--:B------:R-:W-:Y:S01]  /*4ff0*/  LEA R32, P2, R23, R8.reuse, 0x2 ;  /* 0x0000000817207211 */ /* 0x080fe200078410ff */
[----:B------:R3:W-:Y:S01]  /*5000*/  STL.64 [R1+0x198], R42 ;  /* 0x0001982a01007387 */ /* 0x0007e20000100a00 */
[-C--:B----4-:R-:W-:Y:S01]  /*5010*/  LEA R36, P0, R25, R8.reuse, 0x2 ;  /* 0x0000000819247211 */ /* 0x090fe200078010ff */
[----:B------:R-:W-:Y:S01]  /*5020*/  IMAD R92, R6, 0xd8, RZ ;  /* 0x000000d8065c7824 */ /* 0x000fe200078e02ff */
[-C--:B------:R-:W-:Y:S01]  /*5030*/  LEA.HI.X.SX32 R39, R26, R9.reuse, 0x2, P4 ;  /* 0x000000091a277211 */ /* 0x080fe200020f16ff */
[----:B-1----:R-:W-:Y:S01]  /*5040*/  IMAD R47, R6, 0x1f, RZ ;  /* 0x0000001f062f7824 */ /* 0x002fe200078e02ff */
[-C--:B------:R-:W-:Y:S01]  /*5050*/  LEA R30, P3, R22, R8.reuse, 0x2 ;  /* 0x00000008161e7211 */ /* 0x080fe200078610ff */
[C---:B------:R-:W-:Y:S01]  /*5060*/  IMAD R95, R6.reuse, 0x37, RZ ;  /* 0x00000037065f7824 */ /* 0x040fe200078e02ff */
[-C--:B------:R-:W-:Y:S01]  /*5070*/  LEA.HI.X.SX32 R41, R27, R9.reuse, 0x2, P5 ;  /* 0x000000091b297211 */ /* 0x080fe200028f16ff */
[----:B------:R1:W-:Y:S01]  /*5080*/  STL.64 [R1+0x1b0], R38 ;  /* 0x0001b02601007387 */ /* 0x0003e20000100a00 */
[-C--:B------:R-:W-:Y:S01]  /*5090*/  LEA R28, P5, R21, R8.reuse, 0x2 ;  /* 0x00000008151c7211 */ /* 0x080fe200078a10ff */
[----:B--2---:R-:W-:Y:S01]  /*50a0*/  IMAD R45, R6, 0x1e, RZ ;  /* 0x0000001e062d7824 */ /* 0x004fe200078e02ff */
[-C--:B------:R-:W-:Y:S01]  /*50b0*/  LEA.HI.X.SX32 R37, R25, R9.reuse, 0x2, P0 ;  /* 0x0000000919257211 */ /* 0x080fe200000f16ff */
[----:B------:R2:W-:Y:S01]  /*50c0*/  STL.64 [R1+0x1a0], R40 ;  /* 0x0001a02801007387 */ /* 0x0005e20000100a00 */
[-C--:B------:R-:W-:Y:S01]  /*50d0*/  LEA.HI.X.SX32 R35, R24, R9.reuse, 0x2, P1 ;  /* 0x0000000918237211 */ /* 0x080fe200008f16ff */
[----:B---3--:R-:W-:Y:S01]  /*50e0*/  IMAD R43, R6, 0x1d, RZ ;  /* 0x0000001d062b7824 */ /* 0x008fe200078e02ff */
[-C--:B------:R-:W-:Y:S01]  /*50f0*/  LEA.HI.X.SX32 R33, R23, R9.reuse, 0x2, P2 ;  /* 0x0000000917217211 */ /* 0x080fe200010f16ff */
[----:B------:R3:W-:Y:S01]  /*5100*/  STL.64 [R1+0x1a8], R36 ;  /* 0x0001a82401007387 */ /* 0x0007e20000100a00 */
[-C--:B------:R-:W-:Y:S01]  /*5110*/  LEA.HI.X.SX32 R31, R22, R9.reuse, 0x2, P3 ;  /* 0x00000009161f7211 */ /* 0x080fe200018f16ff */
[----:B------:R-:W-:Y:S01]  /*5120*/  IMAD R94, R6, 0xdc, RZ ;  /* 0x000000dc065e7824 */ /* 0x000fe200078e02ff */
[----:B------:R-:W-:Y:S01]  /*5130*/  LEA.HI.X.SX32 R29, R21, R9, 0x2, P5 ;  /* 0x00000009151d7211 */ /* 0x000fe200028f16ff */
[----:B------:R4:W-:Y:S01]  /*5140*/  STL.64 [R1+0x1b8], R34 ;  /* 0x0001b82201007387 */ /* 0x0009e20000100a00 */
[----:B-1----:R-:W-:Y:S01]  /*5150*/  LEA R38, P4, R20, R8, 0x2 ;  /* 0x0000000814267211 */ /* 0x002fe200078810ff */
[----:B------:R-:W-:-:S02]  /*5160*/  IMAD R96, R6, 0xe0, RZ ;  /* 0x000000e006607824 */ /* 0x000fc400078e02ff */
[----:B------:R1:W-:Y:S01]  /*5170*/  STL.64 [R1+0x1c0], R32 ;  /* 0x0001c02001007387 */ /* 0x0003e20000100a00 */
[-C--:B------:R-:W-:Y:S01]  /*5180*/  LEA.HI.X.SX32 R39, R20, R9.reuse, 0x2, P4 ;  /* 0x0000000914277211 */ /* 0x080fe200020f16ff */
[C---:B--2---:R-:W-:Y:S01]  /*5190*/  IMAD R41, R6.reuse, 0x1c, RZ ;  /* 0x0000001c06297824 */ /* 0x044fe200078e02ff */
[-C--:B------:R-:W-:Y:S01]  /*51a0*/  LEA R26, P4, R11, R8.reuse, 0x2 ;  /* 0x000000080b1a7211 */ /* 0x080fe200078810ff */
[----:B------:R2:W-:Y:S01]  /*51b0*/  STL.64 [R1+0x1c8], R30 ;  /* 0x0001c81e01007387 */ /* 0x0005e20000100a00 */
[-C--:B---3--:R-:W-:Y:S01]  /*51c0*/  LEA R36, P0, R19, R8.reuse, 0x2 ;  /* 0x0000000813247211 */ /* 0x088fe200078010ff */
[----:B------:R-:W-:Y:S01]  /*51d0*/  IMAD R99, R6, 0x39, RZ ;  /* 0x0000003906637824 */ /* 0x000fe200078e02ff */
[-C--:B------:R-:W-:Y:S01]  /*51e0*/  LEA.HI.X.SX32 R27, R11, R9.reuse, 0x2, P4 ;  /* 0x000000090b1b7211 */ /* 0x080fe200020f16ff */
[----:B------:R3:W-:Y:S01]  /*51f0*/  STL.64 [R1+0x1d0], R28 ;  /* 0x0001d01c01007387 */ /* 0x0007e20000100a00 */
[-C--:B----4-:R-:W-:Y:S01]  /*5200*/  LEA R34, P1, R18, R8.reuse, 0x2 ;  /* 0x0000000812227211 */ /* 0x090fe200078210ff */
[C---:B------:R-:W-:Y:S01]  /*5210*/  IMAD R11, R6.reuse, 0xd, RZ ;  /* 0x0000000d060b7824 */ /* 0x040fe200078e02ff */
[-C--:B------:R-:W-:Y:S01]  /*5220*/  LEA.HI.X.SX32 R37, R19, R9.reuse, 0x2, P0 ;  /* 0x0000000913257211 */ /* 0x080fe200000f16ff */
[----:B------:R4:W-:Y:S01]  /*5230*/  STL.64 [R1+0x1d8], R38 ;  /* 0x0001d82601007387 */ /* 0x0009e20000100a00 */
[CC--:B-1----:R-:W-:Y:S01]  /*5240*/  LEA R32, P2, R17.reuse, R8.reuse, 0x2 ;  /* 0x0000000811207211 */ /* 0x0c2fe200078410ff */
[----:B------:R-:W-:Y:S01]  /*5250*/  IMAD R98, R6, 0xe4, RZ ;  /* 0x000000e406627824 */ /* 0x000fe200078e02ff */
[-C--:B------:R-:W-:Y:S01]  /*5260*/  LEA.HI.X.SX32 R35, R18, R9.reuse, 0x2, P1 ;  /* 0x0000000912237211 */ /* 0x080fe200008f16ff */
[----:B------:R-:W-:Y:S01]  /*5270*/  STL.64 [R1+0x1e0], R36 ;  /* 0x0001e02401007387 */ /* 0x000fe20000100a00 */
[-C--:B--2---:R-:W-:Y:S01]  /*5280*/  LEA R30, P3, R16, R8.reuse, 0x2 ;  /* 0x00000008101e7211 */ /* 0x084fe200078610ff */
[----:B------:R-:W-:Y:S01]  /*5290*/  IMAD R101, R6, 0x3a, RZ ;  /* 0x0000003a06657824 */ /* 0x000fe200078e02ff */
[-C--:B------:R-:W-:Y:S01]  /*52a0*/  LEA R24, P0, R12, R8.reuse, 0x2 ;  /* 0x000000080c187211 */ /* 0x080fe200078010ff */
[----:B------:R-:W-:Y:S01]  /*52b0*/  STL.64 [R1+0x1e8], R34 ;  /* 0x0001e82201007387 */ /* 0x000fe20000100a00 */
[-C--:B---3--:R-:W-:Y:S01]  /*52c0*/  LEA R28, P5, R10, R8.reuse, 0x2 ;  /* 0x000000080a1c7211 */ /* 0x088fe200078a10ff */
[C---:B------:R-:W-:Y:S01]  /*52d0*/  IMAD R100, R6.reuse, 0xe8, RZ ;  /* 0x000000e806647824 */ /* 0x040fe200078e02ff */
[-C--:B------:R-:W-:Y:S01]  /*52e0*/  LEA.HI.X.SX32 R33, R17, R9.reuse, 0x2, P2 ;  /* 0x0000000911217211 */ /* 0x080fe200010f16ff */
[C---:B------:R-:W-:Y:S01]  /*52f0*/  IMAD.SHL.U32 R17, R6.reuse, 0x10, RZ ;  /* 0x0000001006117824 */ /* 0x040fe200078e00ff */
[-C--:B------:R-:W-:Y:S01]  /*5300*/  LEA R22, P1, R13, R8.reuse, 0x2 ;  /* 0x000000080d167211 */ /* 0x080fe200078210ff */
[----:B----4-:R-:W-:Y:S01]  /*5310*/  IMAD R39, R6, 0x1b, RZ ;  /* 0x0000001b06277824 */ /* 0x010fe200078e02ff */
[-C--:B------:R-:W-:Y:S01]  /*5320*/  LEA.HI.X.SX32 R31, R16, R9.reuse, 0x2, P3 ;  /* 0x00000009101f7211 */ /* 0x080fe200018f16ff */
[----:B------:R1:W-:Y:S01]  /*5330*/  STL.64 [R1+0x1f0], R32 ;  /* 0x0001f02001007387 */ /* 0x0003e20000100a00 */
[-C--:B------:R-:W-:Y:S01]  /*5340*/  LEA R20, P2, R14, R8.reuse, 0x2 ;  /* 0x000000080e147211 */ /* 0x080fe200078410ff */
[----:B------:R-:W-:Y:S01]  /*5350*/  IMAD R16, R6, 0x7, RZ ;  /* 0x0000000706107824 */ /* 0x000fe200078e02ff */
[-C--:B------:R-:W-:Y:S01]  /*5360*/  LEA.HI.X.SX32 R29, R10, R9.reuse, 0x2, P5 ;  /* 0x000000090a1d7211 */ /* 0x080fe200028f16ff */
[----:B------:R-:W-:Y:S01]  /*5370*/  STL.64 [R1+0x1f8], R30 ;  /* 0x0001f81e01007387 */ /* 0x000fe20000100a00 */
[----:B------:R-:W-:Y:S01]  /*5380*/  LEA R18, P3, R15, R8, 0x2 ;  /* 0x000000080f127211 */ /* 0x000fe200078610ff */
[----:B------:R-:W-:Y:S01]  /*5390*/  VIADD R10, R3, 0xfffffffb ;  /* 0xfffffffb030a7836 */ /* 0x000fe20000000000 */
[-C--:B------:R-:W-:Y:S01]  /*53a0*/  LEA.HI.X.SX32 R25, R12, R9.reuse, 0x2, P0 ;  /* 0x000000090c197211 */ /* 0x080fe200000f16ff */
[----:B------:R-:W-:Y:S01]  /*53b0*/  STL.64 [R1+0x200], R28 ;  /* 0x0002001c01007387 */ /* 0x000fe20000100a00 */
[-C--:B------:R-:W-:Y:S01]  /*53c0*/  LEA.HI.X.SX32 R23, R13, R9.reuse, 0x2, P1 ;  /* 0x000000090d177211 */ /* 0x080fe200008f16ff */
[----:B------:R-:W-:Y:S01]  /*53d0*/  IMAD R12, R6, 0x9, RZ ;  /* 0x00000009060c7824 */ /* 0x000fe200078e02ff */
[-C--:B------:R-:W-:Y:S01]  /*53e0*/  LEA.HI.X.SX32 R21, R14, R9.reuse, 0x2, P2 ;  /* 0x000000090e157211 */ /* 0x080fe200010f16ff */
[----:B------:R2:W-:Y:S01]  /*53f0*/  STL.64 [R1+0x208], R26 ;  /* 0x0002081a01007387 */ /* 0x0005e20000100a00 */
[----:B------:R-:W-:Y:S01]  /*5400*/  LEA.HI.X.SX32 R19, R15, R9, 0x2, P3 ;  /* 0x000000090f137211 */ /* 0x000fe200018f16ff */
[C---:B------:R-:W-:Y:S01]  /*5410*/  VIADD R9, R3.reuse, 0xfffffffc ;  /* 0xfffffffc03097836 */ /* 0x040fe20000000000 */
[C---:B------:R-:W-:Y:S01]  /*5420*/  LEA R172, P5, R6.reuse, R4, 0x3 ;  /* 0x0000000406ac7211 */ /* 0x040fe200078a18ff */
[----:B------:R3:W-:Y:S01]  /*5430*/  STL.64 [R1+0x210], R24 ;  /* 0x0002101801007387 */ /* 0x0007e20000100a00 */
[----:B------:R-:W-:Y:S01]  /*5440*/  IADD3 R8, PT, PT, R3, -0x3, RZ ;  /* 0xfffffffd03087810 */ /* 0x000fe20007ffe0ff */
[----:B-1----:R-:W-:Y:S01]  /*5450*/  IMAD R33, R6, 0x18, RZ ;  /* 0x0000001806217824 */ /* 0x002fe200078e02ff */
[----:B------:R-:W-:Y:S01]  /*5460*/  ISETP.GE.U32.AND P3, PT, R58, 0x7fffff80, PT ;  /* 0x7fffff803a00780c */ /* 0x000fe20003f66070 */
[----:B------:R1:W-:Y:S01]  /*5470*/  STL.64 [R1+0x218], R22 ;  /* 0x0002181601007387 */ /* 0x0003e20000100a00 */
[----:B------:R-:W-:Y:S01]  /*5480*/  ISETP.GE.U32.AND P0, PT, R57, 0x7fffff7f, PT ;  /* 0x7fffff7f3900780c */ /* 0x000fe20003f06070 */
[----:B------:R-:W-:Y:S01]  /*5490*/  IMAD.SHL.U32 R14, R6, 0x8, RZ ;  /* 0x00000008060e7824 */ /* 0x000fe200078e00ff */
[----:B------:R-:W-:Y:S01]  /*54a0*/  ISETP.GE.U32.AND P1, PT, R8, 0x7fffff7e, PT ;  /* 0x7fffff7e0800780c */ /* 0x000fe20003f26070 */
[----:B------:R4:W-:Y:S01]  /*54b0*/  STL.64 [R1+0x220], R20 ;  /* 0x0002201401007387 */ /* 0x0009e20000100a00 */
[----:B------:R-:W-:Y:S01]  /*54c0*/  ISETP.GE.U32.AND P4, PT, R9, 0x7fffff7d, PT ;  /* 0x7fffff7d0900780c */ /* 0x000fe20003f86070 */
[----:B--2---:R-:W-:Y:S01]  /*54d0*/  IMAD.SHL.U32 R26, R6, 0x2, RZ ;  /* 0x00000002061a7824 */ /* 0x004fe200078e00ff */
[----:B------:R-:W-:Y:S01]  /*54e0*/  ISETP.GE.U32.AND P6, PT, R10, 0x7fffff7c, PT ;  /* 0x7fffff7c0a00780c */ /* 0x000fe20003fc6070 */
[----:B------:R2:W-:Y:S01]  /*54f0*/  STL.64 [R1+0x248], R18 ;  /* 0x0002481201007387 */ /* 0x0005e20000100a00 */
[----:B---3--:R-:W-:-:S02]  /*5500*/  IMAD R24, R6, 0x3, RZ ;  /* 0x0000000306187824 */ /* 0x008fc400078e02ff */
[C---:B------:R-:W-:Y:S01]  /*5510*/  IMAD R9, R6.reuse, 0xc, RZ ;  /* 0x0000000c06097824 */ /* 0x040fe200078e02ff */
[----:B------:R3:W-:Y:S01]  /*5520*/  STL [R1+0x20], R172 ;  /* 0x000020ac01007387 */ /* 0x0007e20000100800 */
[C---:B-1----:R-:W-:Y:S02]  /*5530*/  IMAD.SHL.U32 R22, R6.reuse, 0x4, RZ ;  /* 0x0000000406167824 */ /* 0x042fe400078e00ff */
[C---:B------:R-:W-:Y:S02]  /*5540*/  IMAD R25, R6.reuse, 0x14, RZ ;  /* 0x0000001406197824 */ /* 0x040fe400078e02ff */
[C---:B----4-:R-:W-:Y:S02]  /*5550*/  IMAD R20, R6.reuse, 0x5, RZ ;  /* 0x0000000506147824 */ /* 0x050fe400078e02ff */
[C---:B------:R-:W-:Y:S02]  /*5560*/  IMAD R57, R6.reuse, 0x24, RZ ;  /* 0x0000002406397824 */ /* 0x040fe400078e02ff */
[----:B--2---:R-:W-:-:S02]  /*5570*/  IMAD R18, R6, 0x6, RZ ;  /* 0x0000000606127824 */ /* 0x004fc400078e02ff */
[C---:B------:R-:W-:Y:S02]  /*5580*/  IMAD R8, R6.reuse, 0xa, RZ ;  /* 0x0000000a06087824 */ /* 0x040fe400078e02ff */
[C---:B------:R-:W-:Y:S02]  /*5590*/  IMAD R10, R6.reuse, 0xb, RZ ;  /* 0x0000000b060a7824 */ /* 0x040fe400078e02ff */
[C---:B------:R-:W-:Y:S02]  /*55a0*/  IMAD R13, R6.reuse, 0xe, RZ ;  /* 0x0000000e060d7824 */ /* 0x040fe400078e02ff */
[C---:B------:R-:W-:Y:S02]  /*55b0*/  IMAD R15, R6.reuse, 0xf, RZ ;  /* 0x0000000f060f7824 */ /* 0x040fe400078e02ff */
[C---:B------:R-:W-:Y:S02]  /*55c0*/  IMAD R19, R6.reuse, 0x11, RZ ;  /* 0x0000001106137824 */ /* 0x040fe400078e02ff */
[----:B------:R-:W-:-:S02]  /*55d0*/  IMAD R21, R6, 0x12, RZ ;  /* 0x0000001206157824 */ /* 0x000fc400078e02ff */
        /* <DEDUP_REMOVED lines=16> */
[C---:B------:R-:W-:Y:S02]  /*56e0*/  IMAD.SHL.U32 R113, R6.reuse, 0x40, RZ ;  /* 0x0000004006717824 */ /* 0x040fe400078e00ff */
        /* <DEDUP_REMOVED lines=41> */
[----:B------:R-:W-:Y:S01]  /*5980*/  IMAD R170, R6, 0x160, RZ ;  /* 0x0000016006aa7824 */ /* 0x000fe200078e02ff */
[----:B------:R-:W-:Y:S06]  /*5990*/  BAR.SYNC.DEFER_BLOCKING 0x0 ;  /* 0x0000000000007b1d */ /* 0x000fec0000010000 */
[----:B---3--:R-:W-:Y:S05]  /*59a0*/  BRA.U UP0, `(.L_x_5) ;  /* 0x0000000100187547 */ /* 0x008fea000b800000 */
[----:B------:R-:W-:Y:S01]  /*59b0*/  ELECT P2, URZ, PT ;  /* 0x0000000000ff782f */ /* 0x000fe20003840000 */
[----:B------:R-:W-:Y:S01]  /*59c0*/  IMAD.MOV.U32 R28, RZ, RZ, 0x1 ;  /* 0x00000001ff1c7424 */ /* 0x000fe200078e00ff */
[----:B------:R-:W-:Y:S01]  /*59d0*/  UMOV UR5, 0x40 ;  /* 0x0000004000057882 */ /* 0x000fe20000000000 */
[----:B------:R-:W-:Y:S01]  /*59e0*/  UVIRTCOUNT.DEALLOC.SMPOOL 0x80 ;  /* 0x000000800000784c */ /* 0x000fe20000000000 */
[----:B------:R-:W-:-:S09]  /*59f0*/  ULEA UR5, UR4, UR5, 0x18 ;  /* 0x0000000504057291 */ /* 0x000fd2000f8ec0ff */
[----:B------:R1:W-:Y:S03]  /*5a00*/  @P2 STS.U8 [UR5], R28 ;  /* 0x0000001cff002988 */ /* 0x0003e60008000005 */
.L_x_5:
[-C--:B------:R-:W-:Y:S01]  /*5a10*/  IADD3 R174, P2, PT, R9, R4.reuse, RZ ;  /* 0x0000000409ae7210 */ /* 0x080fe20007f5e0ff */
[----:B------:R-:W-:Y:S01]  /*5a20*/  IMAD.MOV.U32 R177, RZ, RZ, R173 ;  /* 0x000000ffffb17224 */ /* 0x000fe200078e00ad */
[-C--:B------:R-:W-:Y:S01]  /*5a30*/  LEA.HI.X.SX32 R177, R26, R5.reuse, 0x2, P5 ;  /* 0x000000051ab17211 */ /* 0x080fe200028f16ff */
[----:B------:R-:W-:Y:S01]  /*5a40*/  IMAD.MOV.U32 R176, RZ, RZ, R172 ;  /* 0x000000ffffb07224 */ /* 0x000fe200078e00ac */
[----:B------:R-:W-:Y:S01]  /*5a50*/  LEA.HI.X.SX32 R175, R24, R5, 0x2, P2 ;  /* 0x0000000518af7211 */ /* 0x000fe200010f16ff */
[----:B------:R-:W-:Y:S01]  /*5a60*/  IMAD R178, R6, 0x170, RZ ;  /* 0x0000017006b27824 */ /* 0x000fe200078e02ff */
[----:B------:R-:W-:Y:S01]  /*5a70*/  IADD3 R176, P5, PT, R22, R4, RZ ;  /* 0x0000000416b07210 */ /* 0x000fe20007fbe0ff */
[----:B------:R2:W-:Y:S01]  /*5a80*/  STL [R1+0x24], R177 ;  /* 0x000024b101007387 */ /* 0x0005e20000100800 */
[C---:B------:R-:W-:Y:S02]  /*5a90*/  IMAD R182, R6.reuse, 0x178, RZ ;  /* 0x0000017806b67824 */ /* 0x040fe400078e02ff */
[C---:B------:R-:W-:Y:S01]  /*5aa0*/  IMAD R183, R6.reuse, 0x5e, RZ ;  /* 0x0000005e06b77824 */ /* 0x040fe200078e02ff */
[----:B------:R3:W-:Y:S01]  /*5ab0*/  STL.64 [R1+0x18], R174 ;  /* 0x000018ae01007387 */ /* 0x0007e20000100a00 */
[----:B------:R-:W-:-:S02]  /*5ac0*/  IMAD R186, R6, 0x180, RZ ;  /* 0x0000018006ba7824 */ /* 0x000fc400078e02ff */
[C---:B------:R-:W-:Y:S02]  /*5ad0*/  IMAD R172, R6.reuse, 0x164, RZ ;  /* 0x0000016406ac7824 */ /* 0x040fe400078e02ff */
[C---:B------:R-:W-:Y:S01]  /*5ae0*/  IMAD R190, R6.reuse, 0x188, RZ ;  /* 0x0000018806be7824 */ /* 0x040fe200078e02ff */
[C---:B--2---:R-:W-:Y:S01]  /*5af0*/  LEA.HI.X.SX32 R177, R6.reuse, R5, 0x2, P5 ;  /* 0x0000000506b17211 */ /* 0x044fe200028f16ff */
[----:B------:R-:W-:Y:S01]  /*5b00*/  IMAD R173, R6, 0x59, RZ ;  /* 0x0000005906ad7824 */ /* 0x000fe200078e02ff */
[----:B------:R-:W-:-:S03]  /*5b10*/  IADD3 R180, P5, PT, R25, R4, RZ ;  /* 0x0000000419b47210 */ /* 0x000fc60007fbe0ff */
[----:B------:R2:W-:Y:S01]  /*5b20*/  STL.64 [R1+0x28], R176 ;  /* 0x000028b001007387 */ /* 0x0005e20000100a00 */
[-C--:B---3--:R-:W-:Y:S02]  /*5b30*/  LEA R174, P2, R6, R4.reuse, 0x4 ;  /* 0x0000000406ae7211 */ /* 0x088fe400078420ff */
[-C--:B------:R-:W-:Y:S02]  /*5b40*/  LEA.HI.X.SX32 R181, R20, R5.reuse, 0x2, P5 ;  /* 0x0000000514b57211 */ /* 0x080fe400028f16ff */
[----:B------:R-:W-:Y:S02]  /*5b50*/  LEA.HI.X.SX32 R175, R22, R5, 0x2, P2 ;  /* 0x0000000516af7211 */ /* 0x000fe400010f16ff */
[----:B------:R-:W-:-:S03]  /*5b60*/  IADD3 R250, P5, PT, R41, R4, RZ ;  /* 0x0000000429fa7210 */ /* 0x000fc60007fbe0ff */
[----:B------:R3:W-:Y:S01]  /*5b70*/  STL.64 [R1+0x10], R174 ;  /* 0x000010ae01007387 */ /* 0x0007e20000100a00 */
[-C--:B------:R-:W-:Y:S02]  /*5b80*/  LEA.HI.X.SX32 R251, R16, R5.reuse, 0x2, P5 ;  /* 0x0000000510fb7211 */ /* 0x080fe400028f16ff */
[-C--:B--2---:R-:W-:Y:S01]  /*5b90*/  IADD3 R176, P2, PT, R33, R4.reuse, RZ ;  /* 0x0000000421b07210 */ /* 0x084fe20007f5e0ff */
[----:B------:R-:W-:Y:S03]  /*5ba0*/  STL.64 [R1+0x8], R180 ;  /* 0x000008b401007387 */ /* 0x000fe60000100a00 */
[----:B------:R-:W-:Y:S02]  /*5bb0*/  LEA.HI.X.SX32 R177, R18, R5, 0x2, P2 ;  /* 0x0000000512b17211 */ /* 0x000fe400010f16ff */
[----:B------:R-:W-:-:S03]  /*5bc0*/  LEA R248, P2, R6, R4, 0x5 ;  /* 0x0000000406f87211 */ /* 0x000fc600078428ff */
[----:B------:R-:W-:Y:S01]  /*5bd0*/  STL.64 [R1], R176 ;  /* 0x000000b001007387 */ /* 0x000fe20000100a00 */
[C---:B---3--:R-:W-:Y:S02]  /*5be0*/  IMAD R174, R6.reuse, 0x168, RZ ;  /* 0x0000016806ae7824 */ /* 0x048fe400078e02ff */
[----:B------:R-:W-:Y:S01]  /*5bf0*/  IMAD R175, R6, 0x5a, RZ ;  /* 0x0000005a06af7824 */ /* 0x000fe200078e02ff */
[----:B------:R2:W-:Y:S04]  /*5c00*/  STL.64 [R1+0x838], R250 ;  /* 0x000838fa01007387 */ /* 0x0005e80000100a00 */
[----:B--2---:R-:W2:Y:S04]  /*5c10*/  LDL.64 R250, [R1+0x10] ;  /* 0x0000100001fa7983 */ /* 0x004ea80000100a00 */
[----:B--2---:R2:W-:Y:S04]  /*5c20*/  STL.64 [R1+0x840], R250 ;  /* 0x000840fa01007387 */ /* 0x0045e80000100a00 */
[----:B--2---:R-:W2:Y:S01]  /*5c30*/  LDL.64 R250, [R1+0x18] ;  /* 0x0000180001fa7983 */ /* 0x004ea20000100a00 */
[----:B------:R-:W-:-:S02]  /*5c40*/  LEA.HI.X.SX32 R249, R14, R5, 0x2, P2 ;  /* 0x000000050ef97211 */ /* 0x000fc400010f16ff */
[-C--:B------:R-:W-:Y:S02]  /*5c50*/  IADD3 R244, P2, PT, R65, R4.reuse, RZ ;  /* 0x0000000441f47210 */ /* 0x080fe40007f5e0ff */
[-C--:B------:R-:W-:Y:S02]  /*5c60*/  IADD3 R246, P5, PT, R57, R4.reuse, RZ ;  /* 0x0000000439f67210 */ /* 0x080fe40007fbe0ff */
[-C--:B------:R-:W-:Y:S02]  /*5c70*/  LEA.HI.X.SX32 R245, R8, R5.reuse, 0x2, P2 ;  /* 0x0000000508f57211 */ /* 0x080fe400010f16ff */
[----:B------:R-:W-:Y:S02]  /*5c80*/  IADD3 R8, P2, PT, R81, R4, RZ ;  /* 0x0000000451087210 */ /* 0x000fe40007f5e0ff */
[-C--:B------:R-:W-:Y:S02]  /*5c90*/  LEA.HI.X.SX32 R247, R12, R5.reuse, 0x2, P5 ;  /* 0x000000050cf77211 */ /* 0x080fe400028f16ff */
[----:B------:R-:W-:-:S02]  /*5ca0*/  LEA.HI.X.SX32 R9, R9, R5, 0x2, P2 ;  /* 0x0000000509097211 */ /* 0x000fc400010f16ff */
[----:B------:R-:W-:-:S04]  /*5cb0*/  IADD3 R12, P2, PT, R97, R4, RZ ;  /* 0x00000004610c7210 */ /* 0x000fc80007f5e0ff */
[-C--:B------:R-:W-:Y:S02]  /*5cc0*/  LEA.HI.X.SX32 R13, R13, R5.reuse, 0x2, P2 ;  /* 0x000000050d0d7211 */ /* 0x080fe400010f16ff */
[-C--:B------:R-:W-:Y:S01]  /*5cd0*/  LEA R16, P2, R6, R4.reuse, 0x6 ;  /* 0x0000000406107211 */ /* 0x080fe200078430ff */
[----:B--2---:R2:W-:Y:S04]  /*5ce0*/  STL.64 [R1+0x848], R250 ;  /* 0x000848fa01007387 */ /* 0x0045e80000100a00 */
[----:B--2---:R-:W2:Y:S01]  /*5cf0*/  LDL.64 R250, [R1+0x20] ;  /* 0x0000200001fa7983 */ /* 0x004ea20000100a00 */
[----:B------:R-:W-:Y:S02]  /*5d00*/  LEA.HI.X.SX32 R17, R17, R5, 0x2, P2 ;  /* 0x0000000511117211 */ /* 0x000fe400010f16ff */
[----:B------:R-:W-:-:S02]  /*5d10*/  IADD3 R20, P2, PT, R129, R4, RZ ;  /* 0x0000000481147210 */ /* 0x000fc40007f5e0ff */
[-C--:B------:R-:W-:Y:S02]  /*5d20*/  IADD3 R242, P5, PT, R73, R4.reuse, RZ ;  /* 0x0000000449f27210 */ /* 0x080fe40007fbe0ff */
[-C--:B------:R-:W-:Y:S02]  /*5d30*/  LEA.HI.X.SX32 R21, R21, R5.reuse, 0x2, P2 ;  /* 0x0000000515157211 */ /* 0x080fe400010f16ff */
[-C--:B------:R-:W-:Y:S02]  /*5d40*/  IADD3 R24, P2, PT, R136, R4.reuse, RZ ;  /* 0x0000000488187210 */ /* 0x080fe40007f5e0ff */
[-C--:B------:R-:W-:Y:S02]  /*5d50*/  LEA.HI.X.SX32 R243, R10, R5.reuse, 0x2, P5 ;  /* 0x000000050af37211 */ /* 0x080fe400028f16ff */
[----:B------:R-:W-:Y:S02]  /*5d60*/  IADD3 R10, P5, PT, R89, R4, RZ ;  /* 0x00000004590a7210 */ /* 0x000fe40007fbe0ff */
[----:B------:R-:W-:-:S02]  /*5d70*/  LEA.HI.X.SX32 R25, R25, R5, 0x2, P2 ;  /* 0x0000000519197211 */ /* 0x000fc400010f16ff */
[-C--:B-1----:R-:W-:Y:S02]  /*5d80*/  IADD3 R28, P2, PT, R171, R4.reuse, RZ ;  /* 0x00000004ab1c7210 */ /* 0x082fe40007f5e0ff */
[-C--:B------:R-:W-:Y:S02]  /*5d90*/  LEA.HI.X.SX32 R11, R11, R5.reuse, 0x2, P5 ;  /* 0x000000050b0b7211 */ /* 0x080fe400028f16ff */
[-C--:B------:R-:W-:Y:S02]  /*5da0*/  IADD3 R14, P5, PT, R105, R4.reuse, RZ ;  /* 0x00000004690e7210 */ /* 0x080fe40007fbe0ff */
[-C--:B------:R-:W-:Y:S02]  /*5db0*/  LEA.HI.X.SX32 R29, R29, R5.reuse, 0x2, P2 ;  /* 0x000000051d1d7211 */ /* 0x080fe400010f16ff */
[----:B------:R-:W-:Y:S02]  /*5dc0*/  IADD3 R32, P2, PT, R187, R4, RZ ;  /* 0x00000004bb207210 */ /* 0x000fe40007f5e0ff */
[----:B------:R-:W-:-:S02]  /*5dd0*/  LEA.HI.X.SX32 R15, R15, R5, 0x2, P5 ;  /* 0x000000050f0f7211 */ /* 0x000fc400028f16ff */
[-C--:B------:R-:W-:Y:S02]  /*5de0*/  IADD3 R18, P5, PT, R121, R4.reuse, RZ ;  /* 0x0000000479127210 */ /* 0x080fe40007fbe0ff */
        /* <DEDUP_REMOVED lines=13> */
[-C--:B------:R-:W-:Y:S02]  /*5ec0*/  LEA R48, P2, R6, R4.reuse, 0x7 ;  /* 0x0000000406307211 */ /* 0x080fe400078438ff */
        /* <DEDUP_REMOVED lines=63> */
[-C--:B------:R-:W-:Y:S02]  /*62c0*/  LEA R112, P2, R6, R4.reuse, 0x8 ;  /* 0x0000000406707211 */ /* 0x080fe400078440ff */
[-C--:B------:R-:W-:Y:S02]  /*62d0*/  LEA.HI.X.SX32 R95, R95, R5.reuse, 0x2, P5 ;  /* 0x000000055f5f7211 */ /* 0x080fe400028f16ff */
[-C--:B------:R-:W-:Y:S02]  /*62e0*/  IADD3 R98, P5, PT, R98, R4.reuse, RZ ;  /* 0x0000000462627210 */ /* 0x080fe40007fbe0ff */
[-C--:B------:R-:W-:Y:S02]  /*62f0*/  LEA.HI.X.SX32 R113, R113, R5.reuse, 0x2, P2 ;  /* 0x0000000571717211 */ /* 0x080fe400010f16ff */
[----:B------:R-:W-:Y:S02]  /*6300*/  IADD3 R116, P2, PT, R116, R4, RZ ;  /* 0x0000000474747210 */ /* 0x000fe40007f5e0ff */
[----:B------:R-:W-:-:S02]  /*6310*/  LEA.HI.X.SX32 R99, R99, R5, 0x2, P5 ;  /* 0x0000000563637211 */ /* 0x000fc400028f16ff */
[-C--:B------:R-:W-:Y:S01]  /*6320*/  IADD3 R102, P5, PT, R102, R4.reuse, RZ ;  /* 0x0000000466667210 */ /* 0x080fe20007fbe0ff */
[----:B--2---:R1:W-:Y:S04]  /*6330*/  STL.64 [R1+0x850], R250 ;  /* 0x000850fa01007387 */ /* 0x0043e80000100a00 */
[----:B-1----:R-:W2:Y:S01]  /*6340*/  LDL.64 R250, [R1+0x28] ;  /* 0x0000280001fa7983 */ /* 0x002ea20000100a00 */
[-C--:B------:R-:W-:Y:S01]  /*6350*/  LEA.HI.X.SX32 R117, R117, R5.reuse, 0x2, P2 ;  /* 0x0000000575757211 */ /* 0x080fe200010f16ff */
[----:B------:R-:W-:Y:S01]  /*6360*/  IMAD R176, R6, 0x16c, RZ ;  /* 0x0000016c06b07824 */ /* 0x000fe200078e02ff */
[-C--:B------:R-:W-:Y:S01]  /*6370*/  IADD3 R120, P2, PT, R120, R4.reuse, RZ ;  /* 0x0000000478787210 */ /* 0x080fe20007f5e0ff */
[C---:B------:R-:W-:Y:S01]  /*6380*/  IMAD R191, R6.reuse, 0x62, RZ ;  /* 0x0000006206bf7824 */ /* 0x040fe200078e02ff */
        /* <DEDUP_REMOVED lines=51> */
[----:B------:R-:W-:Y:S01]  /*66c0*/  IMAD R205, R6, 0x69, RZ ;  /* 0x0000006906cd7824 */ /* 0x000fe200078e02ff */
        /* <DEDUP_REMOVED lines=19> */
[----:B------:R-:W-:Y:S01]  /*6800*/  USHF.L.U32 UR5, UR8, 0x15, URZ ;  /* 0x0000001508057899 */ /* 0x000fe200080006ff */
[-C--:B------:R-:W-:Y:S01]  /*6810*/  LEA.HI.X.SX32 R149, R139, R5.reuse, 0x2, P5 ;  /* 0x000000058b957211 */ /* 0x080fe200028f16ff */
[----:B------:R-:W-:Y:S01]  /*6820*/  IMAD R135, R6, 0x6f, RZ ;  /* 0x0000006f06877824 */ /* 0x000fe200078e02ff */
[-C--:B------:R-:W-:Y:S01]  /*6830*/  IADD3 R152, P5, PT, R152, R4.reuse, RZ ;  /* 0x0000000498987210 */ /* 0x080fe20007fbe0ff */
[C---:B------:R-:W-:Y:S01]  /*6840*/  IMAD R220, R6.reuse, 0x1c4, RZ ;  /* 0x000001c406dc7824 */ /* 0x040fe200078e02ff */
[-C--:B------:R-:W-:Y:S01]  /*6850*/  LEA.HI.X.SX32 R167, R167, R5.reuse, 0x2, P2 ;  /* 0x00000005a7a77211 */ /* 0x080fe200010f16ff */
[----:B------:R-:W-:Y:S01]  /*6860*/  IMAD R238, R6, 0x1e8, RZ ;  /* 0x000001e806ee7824 */ /* 0x000fe200078e02ff */
[-C--:B------:R-:W-:Y:S01]  /*6870*/  IADD3 R170, P2, PT, R170, R4.reuse, RZ ;  /* 0x00000004aaaa7210 */ /* 0x080fe20007f5e0ff */
[----:B------:R-:W-:Y:S01]  /*6880*/  ULOP3.LUT UR5, UR5, 0x600000, URZ, 0xc0, !UPT ;  /* 0x0060000005057892 */ /* 0x000fe2000f8ec0ff */
[-C--:B------:R-:W-:Y:S01]  /*6890*/  LEA.HI.X.SX32 R153, R153, R5.reuse, 0x2, P5 ;  /* 0x0000000599997211 */ /* 0x080fe200028f16ff */
[----:B------:R-:W-:Y:S01]  /*68a0*/  IMAD R136, R6, 0x71, RZ ;  /* 0x0000007106887824 */ /* 0x000fe200078e02ff */
[-C--:B------:R-:W-:Y:S01]  /*68b0*/  IADD3 R156, P5, PT, R156, R4.reuse, RZ ;  /* 0x000000049c9c7210 */ /* 0x080fe20007fbe0ff */
[----:B------:R-:W-:Y:S01]  /*68c0*/  IMAD R224, R6, 0x1cc, RZ ;  /* 0x000001cc06e07824 */ /* 0x000fe200078e02ff */
[-C--:B------:R-:W-:Y:S01]  /*68d0*/  LEA.HI.X.SX32 R171, R171, R5.reuse, 0x2, P2 ;  /* 0x00000005abab7211 */ /* 0x080fe200010f16ff */
[----:B------:R-:W-:Y:S01]  /*68e0*/  UIADD3 UR11, UPT, UPT, UR10, UR5, URZ ;  /* 0x000000050a0b7290 */ /* 0x000fe2000fffe0ff */
        /* <DEDUP_REMOVED lines=12> */
[----:B------:R-:W-:Y:S01]  /*69b0*/  IADD3 R164, P5, PT, R164, R4, RZ ;  /* 0x00000004a4a47210 */ /* 0x000fe20007fbe0ff */
[----:B------:R-:W-:Y:S01]  /*69c0*/  UIADD3 UR4, UPT, UPT, UR9, 0x38000, URZ ;  /* 0x0003800009047890 */ /* 0x000fe2000fffe0ff */
        /* <DEDUP_REMOVED lines=20> */
[-C--:B------:R-:W-:Y:S01]  /*6b10*/  LEA.HI.X.SX32 R199, R140, R5.reuse, 0x2, P2 ;  /* 0x000000058cc77211 */ /* 0x080fe200010f16ff */
[----:B------:R-:W-:Y:S01]  /*6b20*/  IMAD R140, R6, 0x76, RZ ;  /* 0x00000076068c7824 */ /* 0x000fe200078e02ff */
[-C--:B------:R-:W-:Y:S02]  /*6b30*/  IADD3 R202, P2, PT, R202, R4.reuse, RZ ;  /* 0x00000004caca7210 */ /* 0x080fe40007f5e0ff */
[-C--:B------:R-:W-:Y:S02]  /*6b40*/  LEA.HI.X.SX32 R185, R185, R5.reuse, 0x2, P5 ;  /* 0x00000005b9b97211 */ /* 0x080fe400028f16ff */
[----:B------:R-:W-:Y:S02]  /*6b50*/  IADD3 R188, P5, PT, R188, R4, RZ ;  /* 0x00000004bcbc7210 */ /* 0x000fe40007fbe0ff */
[----:B------:R-:W-:-:S02]  /*6b60*/  LEA.HI.X.SX32 R203, R203, R5, 0x2, P2 ;  /* 0x00000005cbcb7211 */ /* 0x000fc400010f16ff */
[-C--:B------:R-:W-:Y:S02]  /*6b70*/  IADD3 R206, P2, PT, R206, R4.reuse, RZ ;  /* 0x00000004cece7210 */ /* 0x080fe40007f5e0ff */
[-C--:B------:R-:W-:Y:S02]  /*6b80*/  LEA.HI.X.SX32 R189, R189, R5.reuse, 0x2, P5 ;  /* 0x00000005bdbd7211 */ /* 0x080fe400028f16ff */
[-C--:B------:R-:W-:Y:S02]  /*6b90*/  IADD3 R192, P5, PT, R192, R4.reuse, RZ ;  /* 0x00000004c0c07210 */ /* 0x080fe40007fbe0ff */
[-C--:B------:R-:W-:Y:S01]  /*6ba0*/  LEA.HI.X.SX32 R207, R138, R5.reuse, 0x2, P2 ;  /* 0x000000058acf7211 */ /* 0x080fe200010f16ff */
[----:B------:R-:W-:Y:S01]  /*6bb0*/  STTM.x64 tmem[UR11], RZ ;  /* 0x000000ff000079ed */ /* 0x000fe2000834000b */
[-C--:B------:R-:W-:Y:S01]  /*6bc0*/  IADD3 R210, P2, PT, R210, R4.reuse, RZ ;  /* 0x00000004d2d27210 */ /* 0x080fe20007f5e0ff */
[----:B------:R-:W1:Y:S01]  /*6bd0*/  FENCE.VIEW.ASYNC.T ;  /* 0x00000000000073c6 */ /* 0x000e620000000200 */
[----:B------:R-:W-:Y:S01]  /*6be0*/  LEA.HI.X.SX32 R193, R193, R5, 0x2, P5 ;  /* 0x00000005c1c17211 */ /* 0x000fe200028f16ff */
[----:B------:R-:W-:Y:S01]  /*6bf0*/  IMAD R138, R6, 0x77, RZ ;  /* 0x00000077068a7824 */ /* 0x000fe200078e02ff */
[----:B-1----:R-:W-:Y:S01]  /*6c00*/  BAR.SYNC.DEFER_BLOCKING 0x0 ;  /* 0x0000000000007b1d */ /* 0x002fe20000010000 */
[----:B------:R-:W-:-:S02]  /*6c10*/  IADD3 R196, P5, PT, R196, R4, RZ ;  /* 0x00000004c4c47210 */ /* 0x000fc40007fbe0ff */
[-C--:B------:R-:W-:Y:S02]  /*6c20*/  LEA.HI.X.SX32 R211, R211, R5.reuse, 0x2, P2 ;  /* 0x00000005d3d37211 */ /* 0x080fe400010f16ff */
[-C--:B------:R-:W-:Y:S02]  /*6c30*/  IADD3 R214, P2, PT, R214, R4.reuse, RZ ;  /* 0x00000004d6d67210 */ /* 0x080fe40007f5e0ff */
[-C--:B------:R-:W-:Y:S02]  /*6c40*/  LEA.HI.X.SX32 R197, R197, R5.reuse, 0x2, P5 ;  /* 0x00000005c5c57211 */ /* 0x080fe400028f16ff */
[-C--:B------:R-:W-:Y:S02]  /*6c50*/  IADD3 R200, P5, PT, R200, R4.reuse, RZ ;  /* 0x00000004c8c87210 */ /* 0x080fe40007fbe0ff */
[----:B------:R-:W-:Y:S01]  /*6c60*/  LEA.HI.X.SX32 R215, R133, R5, 0x2, P2 ;  /* 0x0000000585d77211 */ /* 0x000fe200010f16ff */
[----:B------:R-:W-:Y:S01]  /*6c70*/  IMAD R133, R6, 0x79, RZ ;  /* 0x0000007906857824 */ /* 0x000fe200078e02ff */
[----:B------:R-:W-:-:S02]  /*6c80*/  IADD3 R218, P2, PT, R218, R4, RZ ;  /* 0x00000004dada7210 */ /* 0x000fc40007f5e0ff */
[-C--:B------:R-:W-:Y:S02]  /*6c90*/  LEA.HI.X.SX32 R201, R201, R5.reuse, 0x2, P5 ;  /* 0x00000005c9c97211 */ /* 0x080fe400028f16ff */
[-C--:B------:R-:W-:Y:S02]  /*6ca0*/  IADD3 R204, P5, PT, R204, R4.reuse, RZ ;  /* 0x00000004cccc7210 */ /* 0x080fe40007fbe0ff */
[-C--:B------:R-:W-:Y:S02]  /*6cb0*/  LEA.HI.X.SX32 R219, R219, R5.reuse, 0x2, P2 ;  /* 0x00000005dbdb7211 */ /* 0x080fe400010f16ff */
[-C--:B------:R-:W-:Y:S02]  /*6cc0*/  IADD3 R222, P2, PT, R222, R4.reuse, RZ ;  /* 0x00000004dede7210 */ /* 0x080fe40007f5e0ff */
[----:B------:R-:W-:Y:S02]  /*6cd0*/  LEA.HI.X.SX32 R205, R205, R5, 0x2, P5 ;  /* 0x00000005cdcd7211 */ /* 0x000fe400028f16ff */
[----:B------:R-:W-:-:S02]  /*6ce0*/  IADD3 R208, P5, PT, R208, R4, RZ ;  /* 0x00000004d0d07210 */ /* 0x000fc40007fbe0ff */
[-C--:B------:R-:W-:Y:S02]  /*6cf0*/  LEA.HI.X.SX32 R223, R137, R5.reuse, 0x2, P2 ;  /* 0x0000000589df7211 */ /* 0x080fe400010f16ff */
[-C--:B------:R-:W-:Y:S02]  /*6d00*/  IADD3 R226, P2, PT, R226, R4.reuse, RZ ;  /* 0x00000004e2e27210 */ /* 0x080fe40007f5e0ff */
[-C--:B------:R-:W-:Y:S02]  /*6d10*/  LEA.HI.X.SX32 R209, R134, R5.reuse, 0x2, P5 ;  /* 0x0000000586d17211 */ /* 0x080fe400028f16ff */
[-C--:B------:R-:W-:Y:S02]  /*6d20*/  IADD3 R212, P5, PT, R212, R4.reuse, RZ ;  /* 0x00000004d4d47210 */ /* 0x080fe40007fbe0ff */
[----:B------:R-:W-:Y:S02]  /*6d30*/  LEA.HI.X.SX32 R227, R227, R5, 0x2, P2 ;  /* 0x00000005e3e37211 */ /* 0x000fe400010f16ff */
[----:B------:R-:W-:-:S02]  /*6d40*/  IADD3 R230, P2, PT, R230, R4, RZ ;  /* 0x00000004e6e67210 */ /* 0x000fc40007f5e0ff */
[-C--:B------:R-:W-:Y:S01]  /*6d50*/  LEA.HI.X.SX32 R213, R132, R5.reuse, 0x2, P5 ;  /* 0x0000000584d57211 */ /* 0x080fe200028f16ff */
[----:B------:R-:W-:Y:S01]  /*6d60*/  IMAD R132, R6, 0x7a, RZ ;  /* 0x0000007a06847824 */ /* 0x000fe200078e02ff */
        /* <DEDUP_REMOVED lines=8> */
[----:B------:R-:W-:Y:S02]  /*6df0*/  IADD3 R224, P5, PT, R224, R4, RZ ;  /* 0x00000004e0e07210 */ /* 0x000fe40007fbe0ff */
[----:B------:R-:W-:Y:S01]  /*6e00*/  LEA.HI.X.SX32 R239, R132, R5, 0x2, P2 ;  /* 0x0000000584ef7211 */ /* 0x000fe200010f16ff */
[----:B------:R-:W-:Y:S01]  /*6e10*/  IMAD R132, R6, 0x1f0, RZ ;  /* 0x000001f006847824 */ /* 0x000fe200078e02ff */
[----:B------:R-:W-:-:S02]  /*6e20*/  ISETP.NE.U32.AND P2, PT, R0, RZ, PT ;  /* 0x000000ff0000720c */ /* 0x000fc40003f45070 */
[----:B------:R-:W-:Y:S02]  /*6e30*/  LEA.HI.X.SX32 R225, R139, R5, 0x2, P5 ;  /* 0x000000058be17211 */ /* 0x000fe400028f16ff */
[----:B------:R-:W-:-:S04]  /*6e40*/  IADD3 R228, P5, PT, R228, R4, RZ ;  /* 0x00000004e4e47210 */ /* 0x000fc80007fbe0ff */
[----:B------:R-:W-:Y:S02]  /*6e50*/  LEA.HI.X.SX32 R229, R141, R5, 0x2, P5 ;  /* 0x000000058de57211 */ /* 0x000fe400028f16ff */
[----:B------:R-:W-:-:S03]  /*6e60*/  IADD3 R232, P5, PT, R232, R4, RZ ;  /* 0x00000004e8e87210 */ /* 0x000fc60007fbe0ff */
[----:B------:R-:W-:Y:S01]  /*6e70*/  VOTEU.ALL UP1, P2 ;  /* 0x0000000000ff7886 */ /* 0x000fe20001020000 */
[----:B------:R-:W-:Y:S02]  /*6e80*/  LEA.HI.X.SX32 R233, R138, R5, 0x2, P5 ;  /* 0x000000058ae97211 */ /* 0x000fe400028f16ff */
[----:B------:R-:W-:Y:S02]  /*6e90*/  IADD3 R236, P5, PT, R236, R4, RZ ;  /* 0x00000004ecec7210 */ /* 0x000fe40007fbe0ff */
[----:B------:R-:W-:-:S04]  /*6ea0*/  @!UP1 UIADD3 UR12, UPT, UPT, -UR6, 0x100000, URZ ;  /* 0x00100000060c9890 */ /* 0x000fc8000fffe1ff */
[----:B------:R-:W-:Y:S02]  /*6eb0*/  @!UP1 USHF.L.U32 UR13, UR12, 0xb, URZ ;  /* 0x0000000b0c0d9899 */ /* 0x000fe400080006ff */
[----:B------:R-:W-:Y:S01]  /*6ec0*/  @!UP1 USHF.L.U32 UR12, UR12, 0x1, URZ ;  /* 0x000000010c0c9899 */ /* 0x000fe200080006ff */
[----:B------:R-:W-:Y:S01]  /*6ed0*/  LEA.HI.X.SX32 R237, R133, R5, 0x2, P5 ;  /* 0x0000000585ed7211 */ /* 0x000fe200028f16ff */
[----:B------:R-:W-:Y:S01]  /*6ee0*/  IMAD R133, R6, 0x7b, RZ ;  /* 0x0000007b06857824 */ /* 0x000fe200078e02ff */
[----:B------:R-:W-:Y:S01]  /*6ef0*/  IADD3 R240, P5, PT, R240, R4, RZ ;  /* 0x00000004f0f07210 */ /* 0x000fe20007fbe0ff */
[----:B------:R-:W-:-:S04]  /*6f00*/  @!UP1 UIADD3 UR6, UPT, UPT, -UR6, 0x100000, URZ ;  /* 0x0010000006069890 */ /* 0x000fc8000fffe1ff */
[----:B------:R-:W-:Y:S02]  /*6f10*/  @!UP1 USHF.L.U32 UR7, UR6, 0xb, URZ ;  /* 0x0000000b06079899 */ /* 0x000fe400080006ff */
[----:B------:R-:W-:Y:S01]  /*6f20*/  @!UP1 USHF.L.U32 UR6, UR6, 0x1, URZ ;  /* 0x0000000106069899 */ /* 0x000fe200080006ff */
[----:B------:R-:W-:Y:S01]  /*6f30*/  VOTEU.ALL UP1, P2 ;  /* 0x0000000000ff7886 */ /* 0x000fe20001020000 */
[-C--:B------:R-:W-:Y:S01]  /*6f40*/  LEA.HI.X.SX32 R241, R133, R5.reuse, 0x2, P5 ;  /* 0x0000000585f17211 */ /* 0x080fe200028f16ff */
[----:B------:R-:W-:Y:S01]  /*6f50*/  IMAD R133, R6, 0x7d, RZ ;  /* 0x0000007d06857824 */ /* 0x000fe200078e02ff */
[-C--:B------:R-:W-:Y:S01]  /*6f60*/  IADD3 R138, P5, PT, R132, R4.reuse, RZ ;  /* 0x00000004848a7210 */ /* 0x080fe20007fbe0ff */
[----:B------:R-:W-:Y:S01]  /*6f70*/  IMAD R132, R6, 0x1f4, RZ ;  /* 0x000001f406847824 */ /* 0x000fe200078e02ff */
[----:B------:R-:W1:Y:S02]  /*6f80*/  FENCE.VIEW.ASYNC.S ;  /* 0x00000000000073c6 */ /* 0x000e640000000000 */
[----:B-1----:R-:W1:Y:S01]  /*6f90*/  @!UP1 SYNCS.EXCH.64 URZ, [UR4], UR12 ;  /* 0x0000000c04ff95b2 */ /* 0x002e620008000100 */
[----:B------:R-:W-:Y:S01]  /*6fa0*/  LEA.HI.X.SX32 R139, R252, R5, 0x2, P5 ;  /* 0x00000005fc8b7211 */ /* 0x000fe200028f16ff */
[----:B-1----:R-:W-:Y:S01]  /*6fb0*/  BAR.SYNC.DEFER_BLOCKING 0x0 ;  /* 0x0000000000007b1d */ /* 0x002fe20000010000 */
[----:B------:R-:W-:Y:S01]  /*6fc0*/  IADD3 R140, P5, PT, R132, R4, RZ ;  /* 0x00000004848c7210 */ /* 0x000fe20007fbe0ff */
[----:B------:R-:W-:-:S03]  /*6fd0*/  IMAD R132, R6, 0x1f8, RZ ;  /* 0x000001f806847824 */ /* 0x000fc600078e02ff */
[-C--:B------:R-:W-:Y:S01]  /*6fe0*/  LEA.HI.X.SX32 R141, R133, R5.reuse, 0x2, P5 ;  /* 0x00000005858d7211 */ /* 0x080fe200028f16ff */
[----:B------:R-:W-:Y:S01]  /*6ff0*/  IMAD R133, R6, 0x7e, RZ ;  /* 0x0000007e06857824 */ /* 0x000fe200078e02ff */
[-C--:B------:R-:W-:Y:S01]  /*7000*/  IADD3 R136, P5, PT, R132, R4.reuse, RZ ;  /* 0x0000000484887210 */ /* 0x080fe20007fbe0ff */
[----:B------:R-:W-:Y:S01]  /*7010*/  IMAD R132, R6, 0x1fc, RZ ;  /* 0x000001fc06847824 */ /* 0x000fe200078e02ff */
[----:B------:R-:W-:Y:S01]  /*7020*/  VOTEU.ALL UP2, P2 ;  /* 0x0000000000ff7886 */ /* 0x000fe20001040000 */
[----:B------:R-:W-:Y:S01]  /*7030*/  STL.64 [R1+0x228], R138 ;  /* 0x0002288a01007387 */ /* 0x000fe20000100a00 */
[-C--:B------:R-:W-:Y:S02]  /*7040*/  LEA.HI.X.SX32 R137, R133, R5.reuse, 0x2, P5 ;  /* 0x0000000585897211 */ /* 0x080fe400028f16ff */
[----:B------:R-:W-:Y:S01]  /*7050*/  IADD3 R134, P5, PT, R132, R4, RZ ;  /* 0x0000000484867210 */ /* 0x000fe20007fbe0ff */
[----:B------:R-:W-:Y:S01]  /*7060*/  IMAD R132, R6, 0x7f, RZ ;  /* 0x0000007f06847824 */ /* 0x000fe200078e02ff */
[----:B------:R-:W-:Y:S01]  /*7070*/  IADD3 R133, PT, PT, R3, -0x6, RZ ;  /* 0xfffffffa03857810 */ /* 0x000fe20007ffe0ff */
[----:B------:R-:W-:Y:S03]  /*7080*/  STL.64 [R1+0x230], R140 ;  /* 0x0002308c01007387 */ /* 0x000fe60000100a00 */
[----:B------:R-:W-:Y:S01]  /*7090*/  LEA.HI.X.SX32 R135, R132, R5, 0x2, P5 ;  /* 0x0000000584877211 */ /* 0x000fe200028f16ff */
[----:B------:R-:W-:Y:S01]  /*70a0*/  STL.64 [R1+0x238], R136 ;  /* 0x0002388801007387 */ /* 0x000fe20000100a00 */
[----:B------:R-:W-:-:S02]  /*70b0*/  ISETP.GE.U32.AND P5, PT, R133, 0x7fffff7b, PT ;  /* 0x7fffff7b8500780c */ /* 0x000fc40003fa6070 */
[----:B------:R-:W-:Y:S01]  /*70c0*/  LEA R133, R0, UR9, 0x9 ;  /* 0x0000000900857c11 */ /* 0x000fe2000f8e48ff */
[----:B------:R1:W-:Y:S01]  /*70d0*/  STL.64 [R1+0x240], R134 ;  /* 0x0002408601007387 */ /* 0x0003e20000100a00 */
[----:B------:R3:W4:Y:S03]  /*70e0*/  @!UP2 SYNCS.EXCH.64 URZ, [UR9+0x38008], UR6 ;  /* 0x0380080609ffa5b2 */ /* 0x0007260008000100 */
[----:B------:R-:W-:Y:S01]  /*70f0*/  @!PT LDS RZ, [RZ] ;  /* 0x00000000fffff984 */ /* 0x000fe20000000800 */
[----:B------:R-:W-:Y:S01]  /*7100*/  @!PT LDS RZ, [RZ] ;  /* 0x00000000fffff984 */ /* 0x000fe20000000800 */
[----:B------:R-:W-:Y:S01]  /*7110*/  @!PT LDS RZ, [RZ] ;  /* 0x00000000fffff984 */ /* 0x000fe20000000800 */
[----:B----4-:R-:W-:Y:S04]  /*7120*/  LDGSTS.E [R133], desc[UR22][R4.64], !P3 ;  /* 0x0000000004857fae */ /* 0x010fe8000d9a1016 */
[----:B-1----:R-:W4:Y:S01]  /*7130*/  LDL.64 R134, [R1] ;  /* 0x0000000001867983 */ /* 0x002f220000100a00 */
[C---:B------:R-:W-:Y:S01]  /*7140*/  VIADD R132, R3.reuse, 0xfffffff9 ;  /* 0xfffffff903847836 */ /* 0x040fe20000000000 */
[----:B---3--:R-:W1:Y:S02]  /*7150*/  LDCU UR6, c[0x0][0x3a0] ;  /* 0x00007400ff0677ac */ /* 0x008e640008000800 */
[----:B------:R3:W-:Y:S04]  /*7160*/  STL.64 [R1+0x7e0], R4 ;  /* 0x0007e00401007387 */ /* 0x0007e80000100a00 */
[----:B--2---:R-:W-:Y:S04]  /*7170*/  LDGSTS.E [R133+0x4], desc[UR22][R250.64], !P0 ;  /* 0x00004000fa857fae */ /* 0x004fe8000c1a1016 */
[----:B---3--:R-:W2:Y:S01]  /*7180*/  LDL.64 R4, [R1+0x8] ;  /* 0x0000080001047983 */ /* 0x008ea20000100a00 */
[----:B------:R-:W-:Y:S01]  /*7190*/  ISETP.GE.U32.AND P3, PT, R132, 0x7fffff7a, PT ;  /* 0x7fffff7a8400780c */ /* 0x000fe20003f66070 */
[----:B------:R-:W-:-:S02]  /*71a0*/  VIADD R132, R3, 0xfffffff8 ;  /* 0xfffffff803847836 */ /* 0x000fc40000000000 */
[----:B------:R-:W3:Y:S03]  /*71b0*/  LDL.LU.64 R250, [R1+0x850] ;  /* 0x0008500001fa7983 */ /* 0x000ee60000300a00 */
[----:B------:R-:W-:Y:S01]  /*71c0*/  ISETP.GE.U32.AND P0, PT, R132, 0x7fffff79, PT ;  /* 0x7fffff798400780c */ /* 0x000fe20003f06070 */
[C---:B------:R-:W-:Y:S01]  /*71d0*/  VIADD R132, R3.reuse, 0xfffffff7 ;  /* 0xfffffff703847836 */ /* 0x040fe20000000000 */
[----:B---3--:R-:W-:Y:S04]  /*71e0*/  LDGSTS.E [R133+0x8], desc[UR22][R250.64], !P1 ;  /* 0x00008000fa857fae */ /* 0x008fe8000c9a1016 */
[----:B------:R-:W3:Y:S01]  /*71f0*/  LDL.LU.64 R250, [R1+0x848] ;  /* 0x0008480001fa7983 */ /* 0x000ee20000300a00 */
[----:B------:R-:W-:Y:S01]  /*7200*/  ISETP.GE.U32.AND P1, PT, R132, 0x7fffff78, PT ;  /* 0x7fffff788400780c */ /* 0x000fe20003f26070 */
[----:B------:R-:W-:-:S02]  /*7210*/  VIADD R132, R3, 0xfffffff6 ;  /* 0xfffffff603847836 */ /* 0x000fc40000000000 */
[----:B---3--:R-:W-:Y:S04]  /*7220*/  LDGSTS.E [R133+0xc], desc[UR22][R250.64], !P4 ;  /* 0x0000c000fa857fae */ /* 0x008fe8000e1a1016 */
[----:B------:R-:W3:Y:S01]  /*7230*/  LDL.LU.64 R250, [R1+0x840] ;  /* 0x0008400001fa7983 */ /* 0x000ee20000300a00 */
[----:B------:R-:W-:Y:S01]  /*7240*/  ISETP.GE.U32.AND P4, PT, R132, 0x7fffff77, PT ;  /* 0x7fffff778400780c */ /* 0x000fe20003f86070 */
[C---:B------:R-:W-:Y:S02]  /*7250*/  VIADD R132, R3.reuse, 0xfffffff5 ;  /* 0xfffffff503847836 */ /* 0x040fe40000000000 */
[----:B---3--:R-:W-:Y:S04]  /*7260*/  LDGSTS.E [R133+0x10], desc[UR22][R250.64], !P6 ;  /* 0x00010000fa857fae */ /* 0x008fe8000f1a1016 */
[----:B------:R-:W3:Y:S01]  /*7270*/  LDL.LU.64 R250, [R1+0x838] ;  /* 0x0008380001fa7983 */ /* 0x000ee20000300a00 */
[----:B------:R-:W-:Y:S01]  /*7280*/  ISETP.GE.U32.AND P6, PT, R132, 0x7fffff76, PT ;  /* 0x7fffff768400780c */ /* 0x000fe20003fc6070 */
[----:B------:R-:W-:-:S02]  /*7290*/  VIADD R132, R3, 0xfffffff4 ;  /* 0xfffffff403847836 */ /* 0x000fc40000000000 */
[----:B--2---:R-:W-:Y:S03]  /*72a0*/  LDGSTS.E [R133+0x14], desc[UR22][R4.64], !P5 ;  /* 0x0001400004857fae */ /* 0x004fe6000e9a1016 */
[----:B------:R-:W-:Y:S01]  /*72b0*/  ISETP.GE.U32.AND P5, PT, R132, 0x7fffff75, PT ;  /* 0x7fffff758400780c */ /* 0x000fe20003fa6070 */
[C---:B------:R-:W-:Y:S01]  /*72c0*/  VIADD R132, R3.reuse, 0xfffffff3 ;  /* 0xfffffff303847836 */ /* 0x040fe20000000000 */
[----:B----4-:R2:W-:Y:S04]  /*72d0*/  LDGSTS.E [R133+0x18], desc[UR22][R134.64], !P3 ;  /* 0x0001800086857fae */ /* 0x0105e8000d9a1016 */
[----:B------:R-:W-:Y:S01]  /*72e0*/  ISETP.GE.U32.AND P3, PT, R132, 0x7fffff74, PT ;  /* 0x7fffff748400780c */ /* 0x000fe20003f66070 */
[C---:B------:R-:W-:Y:S01]  /*72f0*/  VIADD R132, R3.reuse, 0xfffffff2 ;  /* 0xfffffff203847836 */ /* 0x040fe20000000000 */
[----:B------:R-:W4:Y:S04]  /*7300*/  LDL.64 R4, [R1+0x240] ;  /* 0x0002400001047983 */ /* 0x000f280000100a00 */
[----:B------:R-:W5:Y:S01]  /*7310*/  LDL R135, [R1+0x2b4] ;  /* 0x0002b40001877983 */ /* 0x000f620000100800 */
[----:B--2---:R-:W-:-:S03]  /*7320*/  VIADD R134, R3, 0x7f ;  /* 0x0000007f03867836 */ /* 0x004fc60000000000 */
[----:B---3--:R-:W-:Y:S01]  /*7330*/  LDGSTS.E [R133+0x1c], desc[UR22][R250.64], !P0 ;  /* 0x0001c000fa857fae */ /* 0x008fe2000c1a1016 */
[----:B------:R-:W-:Y:S01]  /*7340*/  ISETP.GE.U32.AND P0, PT, R132, 0x7fffff73, PT ;  /* 0x7fffff738400780c */ /* 0x000fe20003f06070 */
[C---:B------:R-:W-:Y:S02]  /*7350*/  VIADD R132, R3.reuse, 0xfffffff1 ;  /* 0xfffffff103847836 */ /* 0x040fe40000000000 */
[----:B------:R-:W-:Y:S03]  /*7360*/  LDGSTS.E [R133+0x20], desc[UR22][R248.64], !P1 ;  /* 0x00020000f8857fae */ /* 0x000fe6000c9a1016 */
[----:B------:R-:W-:Y:S01]  /*7370*/  ISETP.GE.U32.AND P1, PT, R132, 0x7fffff72, PT ;  /* 0x7fffff728400780c */ /* 0x000fe20003f26070 */
[C---:B------:R-:W-:Y:S01]  /*7380*/  VIADD R132, R3.reuse, 0xfffffff0 ;  /* 0xfffffff003847836 */ /* 0x040fe20000000000 */
[----:B------:R-:W-:Y:S04]  /*7390*/  LDGSTS.E [R133+0x24], desc[UR22][R246.64], !P4 ;  /* 0x00024000f6857fae */ /* 0x000fe8000e1a1016 */
[----:B------:R-:W-:Y:S01]  /*73a0*/  ISETP.GE.U32.AND P4, PT, R132, 0x7fffff71, PT ;  /* 0x7fffff718400780c */ /* 0x000fe20003f86070 */
[C---:B------:R-:W-:Y:S01]  /*73b0*/  VIADD R132, R3.reuse, 0xffffffef ;  /* 0xffffffef03847836 */ /* 0x040fe20000000000 */
[----:B------:R-:W-:Y:S04]  /*73c0*/  LDGSTS.E [R133+0x28], desc[UR22][R244.64], !P6 ;  /* 0x00028000f4857fae */ /* 0x000fe8000f1a1016 */
[----:B------:R-:W-:Y:S01]  /*73d0*/  ISETP.GE.U32.AND P6, PT, R132, 0x7fffff70, PT ;  /* 0x7fffff708400780c */ /* 0x000fe20003fc6070 */
[----:B------:R-:W-:Y:S01]  /*73e0*/  LDGSTS.E [R133+0x2c], desc[UR22][R242.64], !P5 ;  /* 0x0002c000f2857fae */ /* 0x000fe2000e9a1016 */
[----:B------:R-:W-:-:S03]  /*73f0*/  IADD3 R132, PT, PT, R3, -0x12, RZ ;  /* 0xffffffee03847810 */ /* 0x000fc60007ffe0ff */
[----:B------:R-:W-:Y:S01]  /*7400*/  LDGSTS.E [R133+0x30], desc[UR22][R8.64], !P3 ;  /* 0x0003000008857fae */ /* 0x000fe2000d9a1016 */
        /* <DEDUP_REMOVED lines=110> */
[----:B------:R-:W-:Y:S01]  /*7af0*/  STL.64 [R1+0x7a8], R250 ;  /* 0x0007a8fa01007387 */ /* 0x000fe20000100a00 */
        /* <DEDUP_REMOVED lines=36> */
[----:B------:R2:W-:Y:S01]  /*7d40*/  STL.64 [R1+0x7b0], R248 ;  /* 0x0007b0f801007387 */ /* 0x0005e20000100a00 */
        /* <DEDUP_REMOVED lines=34> */
[----:B------:R-:W-:Y:S01]  /*7f70*/  STL.64 [R1+0x7b8], R246 ;  /* 0x0007b8f601007387 */ /* 0x000fe20000100a00 */
[----:B------:R-:W-:-:S03]  /*7f80*/  IADD3 R132, PT, PT, R3, -0x4e, RZ ;  /* 0xffffffb203847810 */ /* 0x000fc60007ffe0ff */
[----:B------:R-:W-:Y:S01]  /*7f90*/  STL.64 [R1+0x7c0], R244 ;  /* 0x0007c0f401007387 */ /* 0x000fe20000100a00 */
[----:B------:R-:W-:Y:S01]  /*7fa0*/  ISETP.GE.U32.AND P5, PT, R132, 0x7fffff33, PT ;  /* 0x7fffff338400780c */ /* 0x000fe20003fa6070 */
[C---:B------:R-:W-:Y:S02]  /*7fb0*/  VIADD R132, R3.reuse, 0xffffffb1 ;  /* 0xffffffb103847836 */ /* 0x040fe40000000000 */
[----:B------:R-:W-:Y:S03]  /*7fc0*/  LDGSTS.E [R133+0x128], desc[UR22][R142.64], !P1 ;  /* 0x001280008e857fae */ /* 0x000fe6000c9a1016 */
[----:B------:R-:W-:Y:S01]  /*7fd0*/  ISETP.GE.U32.AND P3, PT, R132, 0x7fffff32, PT ;  /* 0x7fffff328400780c */ /* 0x000fe20003f66070 */
[C---:B------:R-:W-:Y:S01]  /*7fe0*/  VIADD R132, R3.reuse, 0xffffffb0 ;  /* 0xffffffb003847836 */ /* 0x040fe20000000000 */
[----:B------:R-:W-:Y:S04]  /*7ff0*/  STL.64 [R1+0x7c8], R242 ;  /* 0x0007c8f201007387 */ /* 0x000fe80000100a00 */
[----:B------:R-:W-:Y:S01]  /*8000*/  ISETP.GE.U32.AND P0, PT, R132, 0x7fffff31, PT ;  /* 0x7fffff318400780c */ /* 0x000fe20003f06070 */
[C---:B------:R-:W-:Y:S01]  /*8010*/  VIADD R132, R3.reuse, 0xffffffaf ;  /* 0xffffffaf03847836 */ /* 0x040fe20000000000 */
[----:B------:R-:W-:Y:S04]  /*8020*/  STL.64 [R1+0x7d0], R8 ;  /* 0x0007d00801007387 */ /* 0x000fe80000100a00 */
[----:B------:R-:W-:Y:S01]  /*8030*/  ISETP.GE.U32.AND P1, PT, R132, 0x7fffff30, PT ;  /* 0x7fffff308400780c */ /* 0x000fe20003f26070 */
[C---:B------:R-:W-:Y:S01]  /*8040*/  VIADD R132, R3.reuse, 0xffffffae ;  /* 0xffffffae03847836 */ /* 0x040fe20000000000 */
[----:B------:R-:W-:Y:S04]  /*8050*/  STL.64 [R1+0x7d8], R10 ;  /* 0x0007d80a01007387 */ /* 0x000fe80000100a00 */
[----:B------:R-:W-:Y:S04]  /*8060*/  STL.64 [R1+0x7e8], R12 ;  /* 0x0007e80c01007387 */ /* 0x000fe80000100a00 */
[----:B------:R-:W-:Y:S04]  /*8070*/  STL.64 [R1+0x7f0], R14 ;  /* 0x0007f00e01007387 */ /* 0x000fe80000100a00 */
[----:B------:R3:W-:Y:S04]  /*8080*/  STL.64 [R1+0x7f8], R16 ;  /* 0x0007f81001007387 */ /* 0x0007e80000100a00 */
[----:B------:R-:W-:Y:S01]  /*8090*/  LDGSTS.E [R133+0x12c], desc[UR22][R144.64], !P4 ;  /* 0x0012c00090857fae */ /* 0x000fe2000e1a1016 */
[----:B------:R-:W-:Y:S01]  /*80a0*/  ISETP.GE.U32.AND P4, PT, R132, 0x7fffff2f, PT ;  /* 0x7fffff2f8400780c */ /* 0x000fe20003f86070 */
[----:B------:R-:W-:-:S02]  /*80b0*/  VIADD R132, R3, 0xffffffad ;  /* 0xffffffad03847836 */ /* 0x000fc40000000000 */
[----:B------:R-:W-:Y:S04]  /*80c0*/  STL.64 [R1+0x800], R18 ;  /* 0x0008001201007387 */ /* 0x000fe80000100a00 */
[----:B------:R-:W-:Y:S04]  /*80d0*/  STL.64 [R1+0x808], R20 ;  /* 0x0008081401007387 */ /* 0x000fe80000100a00 */
[----:B------:R-:W-:Y:S04]  /*80e0*/  STL.64 [R1+0x810], R22 ;  /* 0x0008101601007387 */ /* 0x000fe80000100a00 */
[----:B------:R-:W-:Y:S04]  /*80f0*/  STL.64 [R1+0x818], R24 ;  /* 0x0008181801007387 */ /* 0x000fe80000100a00 */
[----:B------:R1:W-:Y:S04]  /*8100*/  STL.64 [R1+0x820], R26 ;  /* 0x0008201a01007387 */ /* 0x0003e80000100a00 */
[----:B------:R-:W-:Y:S04]  /*8110*/  STL.64 [R1+0x828], R28 ;  /* 0x0008281c01007387 */ /* 0x000fe80000100a00 */
[----:B------:R-:W-:Y:S01]  /*8120*/  LDGSTS.E [R133+0x130], desc[UR22][R146.64], !P6 ;  /* 0x0013000092857fae */ /* 0x000fe2000f1a1016 */
[----:B------:R-:W-:Y:S01]  /*8130*/  ISETP.GE.U32.AND P6, PT, R132, 0x7fffff2e, PT ;  /* 0x7fffff2e8400780c */ /* 0x000fe20003fc6070 */
[----:B------:R-:W-:-:S02]  /*8140*/  VIADD R132, R3, 0xffffffac ;  /* 0xffffffac03847836 */ /* 0x000fc40000000000 */
[----:B------:R1:W-:Y:S04]  /*8150*/  STL.64 [R1+0x830], R30 ;  /* 0x0008301e01007387 */ /* 0x0003e80000100a00 */
[----:B--2---:R-:W2:Y:S04]  /*8160*/  LDL.64 R248, [R1+0x110] ;  /* 0x0001100001f87983 */ /* 0x004ea80000100a00 */
[----:B------:R-:W-:Y:S01]  /*8170*/  LDGSTS.E [R133+0x134], desc[UR22][R148.64], !P5 ;  /* 0x0013400094857fae */ /* 0x000fe2000e9a1016 */
[----:B------:R-:W-:Y:S01]  /*8180*/  ISETP.GE.U32.AND P5, PT, R132, 0x7fffff2d, PT ;  /* 0x7fffff2d8400780c */ /* 0x000fe20003fa6070 */
[----:B------:R-:W-:-:S02]  /*8190*/  VIADD R132, R3, 0xffffffab ;  /* 0xffffffab03847836 */ /* 0x000fc40000000000 */
        /* <DEDUP_REMOVED lines=9> */
[----:B------:R-:W2:Y:S04]  /*8230*/  LDL.64 R250, [R1+0xd0] ;  /* 0x0000d00001fa7983 */ /* 0x000ea80000100a00 */
[----:B------:R-:W-:Y:S01]  /*8240*/  LDGSTS.E [R133+0x144], desc[UR22][R156.64], !P4 ;  /* 0x001440009c857fae */ /* 0x000fe2000e1a1016 */
[----:B------:R-:W-:Y:S01]  /*8250*/  ISETP.GE.U32.AND P4, PT, R132, 0x7fffff29, PT ;  /* 0x7fffff298400780c */ /* 0x000fe20003f86070 */
[----:B------:R-:W-:-:S02]  /*8260*/  VIADD R132, R3, 0xffffffa7 ;  /* 0xffffffa703847836 */ /* 0x000fc40000000000 */
[----:B------:R-:W-:Y:S03]  /*8270*/  LDGSTS.E [R133+0x148], desc[UR22][R158.64], !P6 ;  /* 0x001480009e857fae */ /* 0x000fe6000f1a1016 */
        /* <DEDUP_REMOVED lines=109> */
[----:B------:R-:W-:Y:S01]  /*8950*/  VIADD R132, R3, 0xffffff83 ;  /* 0xffffff8303847836 */ /* 0x000fe20000000000 */
[----:B------:R-:W-:Y:S01]  /*8960*/  LDGSTS.E [R133+0x1e4], desc[UR22][R236.64], !P0 ;  /* 0x001e4000ec857fae */ /* 0x000fe2000c1a1016 */
[----:B------:R-:W-:-:S03]  /*8970*/  ISETP.GT.AND P0, PT, R134, 0x7f, PT ;  /* 0x0000007f8600780c */ /* 0x000fc60003f04270 */
[----:B------:R-:W-:Y:S01]  /*8980*/  ISETP.GE.U32.AND P6, PT, R132, 0x7fffff04, PT ;  /* 0x7fffff048400780c */ /* 0x000fe20003fc6070 */
[----:B------:R-:W-:Y:S01]  /*8990*/  LDGSTS.E [R133+0x1e8], desc[UR22][R238.64], !P1 ;  /* 0x001e8000ee857fae */ /* 0x000fe2000c9a1016 */
[----:B------:R-:W-:-:S03]  /*89a0*/  IADD3 R132, PT, PT, R3, -0x7e, RZ ;  /* 0xffffff8203847810 */ /* 0x000fc60007ffe0ff */
[----:B---3--:R-:W3:Y:S01]  /*89b0*/  LDL.64 R16, [R1+0x90] ;  /* 0x0000900001107983 */ /* 0x008ee20000100a00 */
[----:B------:R-:W-:Y:S01]  /*89c0*/  ISETP.GE.U32.AND P5, PT, R132, 0x7fffff03, PT ;  /* 0x7fffff038400780c */ /* 0x000fe20003fa6070 */
[C---:B------:R-:W-:Y:S02]  /*89d0*/  VIADD R132, R3.reuse, 0xffffff81 ;  /* 0xffffff8103847836 */ /* 0x040fe40000000000 */
[----:B------:R-:W-:Y:S01]  /*89e0*/  VIADD R134, R3, 0xffffff80 ;  /* 0xffffff8003867836 */ /* 0x000fe20000000000 */
[----:B------:R-:W-:Y:S02]  /*89f0*/  LDGSTS.E [R133+0x1ec], desc[UR22][R240.64], !P4 ;  /* 0x001ec000f0857fae */ /* 0x000fe4000e1a1016 */
[----:B------:R-:W-:Y:S02]  /*8a00*/  ISETP.GE.U32.AND P3, PT, R132, 0x7fffff02, PT ;  /* 0x7fffff028400780c */ /* 0x000fe40003f66070 */
[----:B------:R-:W-:Y:S01]  /*8a10*/  ISETP.GE.U32.AND P4, PT, R134, 0x7fffff01, PT ;  /* 0x7fffff018600780c */ /* 0x000fe20003f86070 */
[----:B------:R-:W-:Y:S04]  /*8a20*/  LDGSTS.E [R133+0x1f0], desc[UR22][R138.64], !P6 ;  /* 0x001f00008a857fae */ /* 0x000fe8000f1a1016 */
[----:B------:R-:W3:Y:S04]  /*8a30*/  LDL.64 R244, [R1+0x50] ;  /* 0x0000500001f47983 */ /* 0x000ee80000100a00 */
[----:B------:R-:W-:Y:S04]  /*8a40*/  LDGSTS.E [R133+0x1f4], desc[UR22][R140.64], !P5 ;  /* 0x001f40008c857fae */ /* 0x000fe8000e9a1016 */
[----:B------:R-:W3:Y:S04]  /*8a50*/  LDL.64 R246, [R1+0x160] ;  /* 0x0001600001f67983 */ /* 0x000ee80000100a00 */
[----:B------:R-:W3:Y:S04]  /*8a60*/  LDL.64 R138, [R1+0x1a8] ;  /* 0x0001a800018a7983 */ /* 0x000ee80000100a00 */
[----:B------:R-:W3:Y:S04]  /*8a70*/  LDL.64 R140, [R1+0x118] ;  /* 0x00011800018c7983 */ /* 0x000ee80000100a00 */
[----:B------:R-:W-:Y:S04]  /*8a80*/  LDGSTS.E [R133+0x1f8], desc[UR22][R136.64], !P3 ;  /* 0x001f800088857fae */ /* 0x000fe8000d9a1016 */
[----:B------:R-:W3:Y:S01]  /*8a90*/  LDL.64 R12, [R1+0x108] ;  /* 0x00010800010c7983 */ /* 0x000ee20000100a00 */
[----:B------:R-:W-:-:S03]  /*8aa0*/  ISETP.GE.AND P1, PT, R0, R3, PT ;  /* 0x000000030000720c */ /* 0x000fc60003f26270 */
[----:B----4-:R-:W-:Y:S04]  /*8ab0*/  LDGSTS.E [R133+0x1fc], desc[UR22][R4.64], !P4 ;  /* 0x001fc00004857fae */ /* 0x010fe8000e1a1016 */
[----:B------:R-:W4:Y:S01]  /*8ac0*/  LDL.64 R136, [R1+0x1f0] ;  /* 0x0001f00001887983 */ /* 0x000f220000100a00 */
[----:B------:R-:W-:-:S03]  /*8ad0*/  SEL R132, RZ, 0x4, !P0 ;  /* 0x00000004ff847807 */ /* 0x000fc60004000000 */
[----:B------:R-:W4:Y:S04]  /*8ae0*/  LDL.64 R10, [R1+0xc8] ;  /* 0x0000c800010a7983 */ /* 0x000f280000100a00 */
[----:B------:R-:W4:Y:S01]  /*8af0*/  LDL.64 R4, [R1+0x88] ;  /* 0x0000880001047983 */ /* 0x000f220000100a00 */
[----:B------:R-:W-:Y:S01]  /*8b00*/  SEL R132, R132, RZ, !P1 ;  /* 0x000000ff84847207 */ /* 0x000fe20004800000 */
[----:B-----5:R-:W-:Y:S02]  /*8b10*/  VIADD R252, R135, UR9 ;  /* 0x0000000987fc7c36 */ /* 0x020fe40008000000 */
[----:B------:R-:W5:Y:S01]  /*8b20*/  LDL.64 R14, [R1+0x48] ;  /* 0x00004800010e7983 */ /* 0x000f620000100a00 */
[----:B------:R-:W-:-:S03]  /*8b30*/  ISETP.NE.U32.AND P6, PT, R132, RZ, PT ;  /* 0x000000ff8400720c */ /* 0x000fc60003fc5070 */
[----:B------:R-:W0:Y:S04]  /*8b40*/  LDGDEPBAR ;  /* 0x00000000000079af */ /* 0x000e280000000000 */
[----:B------:R-:W5:Y:S04]  /*8b50*/  LDL.64 R8, [R1+0x138] ;  /* 0x0001380001087983 */ /* 0x000f680000100a00 */
[----:B------:R-:W5:Y:S04]  /*8b60*/  LDL.64 R242, [R1+0x1b8] ;  /* 0x0001b80001f27983 */ /* 0x000f680000100a00 */
[----:B--2---:R-:W-:Y:S04]  /*8b70*/  LDGSTS.E [R252+0x20000], desc[UR22][R248.64], P6 ;  /* 0x20000000f8fc7fae */ /* 0x004fe8000b1a1016 */
[----:B------:R-:W-:Y:S04]  /*8b80*/  LDGSTS.E [R252+0x20400], desc[UR22][R250.64], P6 ;  /* 0x20400000fafc7fae */ /* 0x000fe8000b1a1016 */
[----:B-1----:R-:W2:Y:S04]  /*8b90*/  LDL.64 R26, [R1+0xc0] ;  /* 0x0000c000011a7983 */ /* 0x002ea80000100a00 */
[----:B------:R-:W2:Y:S04]  /*8ba0*/  LDL.64 R248, [R1+0x178] ;  /* 0x0001780001f87983 */ /* 0x000ea80000100a00 */
[----:B------:R-:W2:Y:S01]  /*8bb0*/  LDL.64 R250, [R1+0x1f8] ;  /* 0x0001f80001fa7983 */ /* 0x000ea20000100a00 */
[----:B------:R-:W-:-:S03]  /*8bc0*/  VIADD R132, R3, 0xffffff46 ;  /* 0xffffff4603847836 */ /* 0x000fc60000000000 */
[----:B------:R-:W2:Y:S02]  /*8bd0*/  LDL.64 R24, [R1+0x80] ;  /* 0x0000800001187983 */ /* 0x000ea40000100a00 */
[----:B------:R-:W-:Y:S01]  /*8be0*/  ISETP.GE.U32.AND P5, PT, R132, 0x7ffffec7, PT ;  /* 0x7ffffec78400780c */ /* 0x000fe20003fa6070 */
[C---:B------:R-:W-:Y:S01]  /*8bf0*/  VIADD R132, R3.reuse, 0xffffff7f ;  /* 0xffffff7f03847836 */ /* 0x040fe20000000000 */
[----:B------:R-:W2:Y:S04]  /*8c00*/  LDL.64 R22, [R1+0x40] ;  /* 0x0000400001167983 */ /* 0x000ea80000100a00 */
[----:B------:R-:W-:Y:S01]  /*8c10*/  ISETP.GE.U32.AND P3, PT, R132, 0x7fffff00, PT ;  /* 0x7fffff008400780c */ /* 0x000fe20003f66070 */
[C---:B------:R-:W-:Y:S01]  /*8c20*/  VIADD R132, R3.reuse, 0xffffff7e ;  /* 0xffffff7e03847836 */ /* 0x040fe20000000000 */
[----:B------:R-:W-:Y:S01]  /*8c30*/  ISETP.GE.AND P1, PT, R0, R134, PT ;  /* 0x000000860000720c */ /* 0x000fe20003f26270 */
[----:B------:R-:W2:Y:S03]  /*8c40*/  LDL.64 R20, [R1+0x180] ;  /* 0x0001800001147983 */ /* 0x000ea60000100a00 */
[----:B------:R-:W-:Y:S01]  /*8c50*/  ISETP.GE.U32.AND P4, PT, R132, 0x7ffffeff, PT ;  /* 0x7ffffeff8400780c */ /* 0x000fe20003f86070 */
[----:B------:R-:W-:Y:S01]  /*8c60*/  VIADD R132, R3, 0xffffff7d ;  /* 0xffffff7d03847836 */ /* 0x000fe20000000000 */
[----:B------:R-:W-:Y:S01]  /*8c70*/  SEL R134, RZ, 0x4, P1 ;  /* 0x00000004ff867807 */ /* 0x000fe20000800000 */
[----:B------:R-:W2:Y:S03]  /*8c80*/  LDL.64 R18, [R1+0xf8] ;  /* 0x0000f80001127983 */ /* 0x000ea60000100a00 */
[----:B------:R-:W-:Y:S01]  /*8c90*/  ISETP.GE.U32.AND P1, PT, R132, 0x7ffffefe, PT ;  /* 0x7ffffefe8400780c */ /* 0x000fe20003f26070 */
[----:B------:R-:W-:Y:S01]  /*8ca0*/  IMAD.SHL.U32 R132, R6, 0x80, RZ ;  /* 0x0000008006847824 */ /* 0x000fe200078e00ff */
[----:B------:R-:W-:Y:S01]  /*8cb0*/  LOP3.LUT R6, R135, 0x10, RZ, 0x3c, !PT ;  /* 0x0000001087067812 */ /* 0x000fe200078e3cff */
[----:B---3--:R-:W-:Y:S04]  /*8cc0*/  LDGSTS.E [R252+0x20800], desc[UR22][R16.64], P6 ;  /* 0x2080000010fc7fae */ /* 0x008fe8000b1a1016 */
[----:B------:R-:W3:Y:S04]  /*8cd0*/  LDL.64 R16, [R1+0x188] ;  /* 0x0001880001107983 */ /* 0x000ee80000100a00 */
[----:B------:R-:W-:Y:S04]  /*8ce0*/  LDGSTS.E [R252+0x20c00], desc[UR22][R244.64], P6 ;  /* 0x20c00000f4fc7fae */ /* 0x000fe8000b1a1016 */
[----:B------:R-:W3:Y:S04]  /*8cf0*/  LDL.64 R244, [R1+0x100] ;  /* 0x0001000001f47983 */ /* 0x000ee80000100a00 */
[----:B------:R1:W-:Y:S04]  /*8d00*/  LDGSTS.E [R252+0x21000], desc[UR22][R140.64], P6 ;  /* 0x210000008cfc7fae */ /* 0x0003e8000b1a1016 */
[----:B------:R-:W-:Y:S04]  /*8d10*/  LDGSTS.E [R252+0x21400], desc[UR22][R246.64], P6 ;  /* 0x21400000f6fc7fae */ /* 0x000fe8000b1a1016 */
[----:B------:R-:W-:Y:S01]  /*8d20*/  LDGSTS.E [R252+0x21800], desc[UR22][R138.64], P6 ;  /* 0x218000008afc7fae */ /* 0x000fe2000b1a1016 */
[----:B-1----:R-:W-:-:S03]  /*8d30*/  VIADD R141, R6, UR9 ;  /* 0x00000009068d7c36 */ /* 0x002fc60008000000 */
[----:B----4-:R-:W-:Y:S04]  /*8d40*/  LDGSTS.E [R252+0x21c00], desc[UR22][R136.64], P6 ;  /* 0x21c0000088fc7fae */ /* 0x010fe8000b1a1016 */
[----:B------:R-:W4:Y:S04]  /*8d50*/  LDL.64 R246, [R1+0x1c0] ;  /* 0x0001c00001f67983 */ /* 0x000f280000100a00 */
[----:B------:R-:W4:Y:S04]  /*8d60*/  LDL.64 R138, [R1+0x140] ;  /* 0x00014000018a7983 */ /* 0x000f280000100a00 */
[----:B------:R-:W4:Y:S04]  /*8d70*/  LDL.64 R136, [R1+0x200] ;  /* 0x0002000001887983 */ /* 0x000f280000100a00 */
[----:B------:R-:W-:Y:S04]  /*8d80*/  LDGSTS.E [R141+0x20080], desc[UR22][R12.64], P6 ;  /* 0x200800000c8d7fae */ /* 0x000fe8000b1a1016 */
[----:B------:R-:W-:Y:S04]  /*8d90*/  LDGSTS.E [R141+0x20480], desc[UR22][R10.64], P6 ;  /* 0x204800000a8d7fae */ /* 0x000fe8000b1a1016 */
[----:B------:R-:W-:Y:S04]  /*8da0*/  LDGSTS.E [R141+0x20880], desc[UR22][R4.64], P6 ;  /* 0x20880000048d7fae */ /* 0x000fe8000b1a1016 */
[----:B------:R-:W4:Y:S04]  /*8db0*/  LDL.64 R12, [R1+0xb8] ;  /* 0x0000b800010c7983 */ /* 0x000f280000100a00 */
[----:B------:R-:W4:Y:S04]  /*8dc0*/  LDL.64 R10, [R1+0x38] ;  /* 0x00003800010a7983 */ /* 0x000f280000100a00 */
[----:B------:R-:W4:Y:S04]  /*8dd0*/  LDL.64 R4, [R1+0x78] ;  /* 0x0000780001047983 */ /* 0x000f280000100a00 */
[----:B-----5:R-:W-:Y:S04]  /*8de0*/  LDGSTS.E [R141+0x20c80], desc[UR22][R14.64], P6 ;  /* 0x20c800000e8d7fae */ /* 0x020fe8000b1a1016 */
[----:B------:R-:W-:Y:S04]  /*8df0*/  LDGSTS.E [R141+0x21080], desc[UR22][R8.64], P6 ;  /* 0x21080000088d7fae */ /* 0x000fe8000b1a1016 */
[----:B--2---:R-:W-:Y:S04]  /*8e00*/  LDGSTS.E [R141+0x21480], desc[UR22][R248.64], P6 ;  /* 0x21480000f88d7fae */ /* 0x004fe8000b1a1016 */
[----:B------:R-:W-:Y:S04]  /*8e10*/  LDGSTS.E [R141+0x21880], desc[UR22][R242.64], P6 ;  /* 0x21880000f28d7fae */ /* 0x000fe8000b1a1016 */
[----:B------:R-:W-:Y:S04]  /*8e20*/  LDGSTS.E [R141+0x21c80], desc[UR22][R250.64], P6 ;  /* 0x21c80000fa8d7fae */ /* 0x000fe8000b1a1016 */
[----:B------:R-:W2:Y:S04]  /*8e30*/  LDL.64 R248, [R1+0x148] ;  /* 0x0001480001f87983 */ /* 0x000ea80000100a00 */
[----:B------:R-:W5:Y:S04]  /*8e40*/  LDL.64 R14, [R1+0x1c8] ;  /* 0x0001c800010e7983 */ /* 0x000f680000100a00 */
[----:B------:R-:W5:Y:S01]  /*8e50*/  LDL.64 R250, [R1+0x208] ;  /* 0x0002080001fa7983 */ /* 0x000f620000100a00 */
[----:B------:R-:W-:-:S03]  /*8e60*/  LOP3.LUT R6, R135, 0x20, RZ, 0x3c, !PT ;  /* 0x0000002087067812 */ /* 0x000fc600078e3cff */
[----:B------:R-:W5:Y:S02]  /*8e70*/  LDL.64 R8, [R1+0xf0] ;  /* 0x0000f00001087983 */ /* 0x000f640000100a00 */
[----:B------:R-:W-:Y:S01]  /*8e80*/  VIADD R140, R6, UR9 ;  /* 0x00000009068c7c36 */ /* 0x000fe20008000000 */
[----:B------:R-:W-:Y:S01]  /*8e90*/  LOP3.LUT R6, R135, 0x30, RZ, 0x3c, !PT ;  /* 0x0000003087067812 */ /* 0x000fe200078e3cff */
[----:B------:R-:W5:Y:S04]  /*8ea0*/  LDL.64 R242, [R1+0xb0] ;  /* 0x0000b00001f27983 */ /* 0x000f680000100a00 */
[----:B---3--:R-:W-:Y:S04]  /*8eb0*/  LDGSTS.E [R140+0x20100], desc[UR22][R244.64], P6 ;  /* 0x20100000f48c7fae */ /* 0x008fe8000b1a1016 */
[----:B------:R-:W-:Y:S04]  /*8ec0*/  LDGSTS.E [R140+0x20500], desc[UR22][R26.64], P6 ;  /* 0x205000001a8c7fae */ /* 0x000fe8000b1a1016 */
[----:B------:R-:W-:Y:S04]  /*8ed0*/  LDGSTS.E [R140+0x20900], desc[UR22][R24.64], P6 ;  /* 0x20900000188c7fae */ /* 0x000fe8000b1a1016 */
[----:B------:R-:W-:Y:S04]  /*8ee0*/  LDGSTS.E [R140+0x20d00], desc[UR22][R22.64], P6 ;  /* 0x20d00000168c7fae */ /* 0x000fe8000b1a1016 */
[----:B------:R-:W3:Y:S04]  /*8ef0*/  LDL.64 R244, [R1+0x70] ;  /* 0x0000700001f47983 */ /* 0x000ee80000100a00 */
[----:B----4-:R1:W-:Y:S04]  /*8f00*/  LDGSTS.E [R140+0x21100], desc[UR22][R138.64], P6 ;  /* 0x211000008a8c7fae */ /* 0x0103e8000b1a1016 */
[----:B------:R-:W-:Y:S04]  /*8f10*/  LDGSTS.E [R140+0x21500], desc[UR22][R20.64], P6 ;  /* 0x21500000148c7fae */ /* 0x000fe8000b1a1016 */
[----:B------:R-:W-:Y:S01]  /*8f20*/  LDGSTS.E [R140+0x21900], desc[UR22][R246.64], P6 ;  /* 0x21900000f68c7fae */ /* 0x000fe2000b1a1016 */
[----:B-1----:R-:W-:-:S03]  /*8f30*/  IADD3 R139, PT, PT, R6, UR9, RZ ;  /* 0x00000009068b7c10 */ /* 0x002fc6000fffe0ff */
[----:B------:R-:W-:Y:S04]  /*8f40*/  LDGSTS.E [R140+0x21d00], desc[UR22][R136.64], P6 ;  /* 0x21d00000888c7fae */ /* 0x000fe8000b1a1016 */
[----:B------:R-:W-:Y:S04]  /*8f50*/  LDGSTS.E [R139+0x20180], desc[UR22][R18.64], P6 ;  /* 0x20180000128b7fae */ /* 0x000fe8000b1a1016 */
[----:B------:R-:W4:Y:S04]  /*8f60*/  LDL.64 R246, [R1+0x30] ;  /* 0x0000300001f67983 */ /* 0x000f280000100a00 */
[----:B------:R-:W4:Y:S04]  /*8f70*/  LDL.64 R136, [R1+0x150] ;  /* 0x0001500001887983 */ /* 0x000f280000100a00 */
[----:B------:R1:W-:Y:S04]  /*8f80*/  STL.64 [R1+0x788], R140 ;  /* 0x0007888c01007387 */ /* 0x0003e80000100a00 */
[----:B------:R-:W-:Y:S04]  /*8f90*/  LDGSTS.E [R139+0x20580], desc[UR22][R12.64], P6 ;  /* 0x205800000c8b7fae */ /* 0x000fe8000b1a1016 */
[----:B------:R1:W-:Y:S04]  /*8fa0*/  LDGSTS.E [R139+0x20980], desc[UR22][R4.64], P6 ;  /* 0x20980000048b7fae */ /* 0x0003e8000b1a1016 */
[----:B------:R-:W4:Y:S04]  /*8fb0*/  LDL.64 R30, [R1+0x190] ;  /* 0x00019000011e7983 */ /* 0x000f280000100a00 */
[----:B------:R-:W-:Y:S04]  /*8fc0*/  LDGSTS.E [R139+0x20d80], desc[UR22][R10.64], P6 ;  /* 0x20d800000a8b7fae */ /* 0x000fe8000b1a1016 */
[----:B------:R-:W4:Y:S01]  /*8fd0*/  LDL.64 R12, [R1+0x1d0] ;  /* 0x0001d000010c7983 */ /* 0x000f220000100a00 */
[----:B-1----:R-:W-:-:S03]  /*8fe0*/  LOP3.LUT R4, R135, 0x40, RZ, 0x3c, !PT ;  /* 0x0000004087047812 */ /* 0x002fc600078e3cff */
[----:B--2---:R-:W-:Y:S04]  /*8ff0*/  LDGSTS.E [R139+0x21180], desc[UR22][R248.64], P6 ;  /* 0x21180000f88b7fae */ /* 0x004fe8000b1a1016 */
[----:B------:R-:W2:Y:S01]  /*9000*/  LDL.64 R10, [R1+0x210] ;  /* 0x00021000010a7983 */ /* 0x000ea20000100a00 */
[----:B------:R-:W-:-:S03]  /*9010*/  VIADD R138, R4, UR9 ;  /* 0x00000009048a7c36 */ /* 0x000fc60008000000 */
[----:B------:R-:W2:Y:S04]  /*9020*/  LDL.64 R4, [R1+0xa8] ;  /* 0x0000a80001047983 */ /* 0x000ea80000100a00 */
[----:B------:R-:W2:Y:S04]  /*9030*/  LDL.64 R248, [R1+0xe8] ;  /* 0x0000e80001f87983 */ /* 0x000ea80000100a00 */
[----:B------:R-:W-:Y:S04]  /*9040*/  LDGSTS.E [R139+0x21580], desc[UR22][R16.64], P6 ;  /* 0x21580000108b7fae */ /* 0x000fe8000b1a1016 */
[----:B-----5:R-:W-:Y:S04]  /*9050*/  LDGSTS.E [R139+0x21980], desc[UR22][R14.64], P6 ;  /* 0x219800000e8b7fae */ /* 0x020fe8000b1a1016 */
[----:B------:R-:W-:Y:S04]  /*9060*/  LDGSTS.E [R139+0x21d80], desc[UR22][R250.64], P6 ;  /* 0x21d80000fa8b7fae */ /* 0x000fe8000b1a1016 */
[----:B------:R-:W5:Y:S04]  /*9070*/  LDL.64 R28, [R1+0x130] ;  /* 0x00013000011c7983 */ /* 0x000f680000100a00 */
[----:B------:R-:W5:Y:S04]  /*9080*/  LDL.64 R26, [R1+0x158] ;  /* 0x00015800011a7983 */ /* 0x000f680000100a00 */
[----:B------:R-:W5:Y:S04]  /*9090*/  LDL.64 R250, [R1+0x68] ;  /* 0x0000680001fa7983 */ /* 0x000f680000100a00 */
[----:B------:R-:W5:Y:S04]  /*90a0*/  LDL.64 R24, [R1+0x198] ;  /* 0x0001980001187983 */ /* 0x000f680000100a00 */
[----:B------:R-:W5:Y:S04]  /*90b0*/  LDL.64 R22, [R1+0x1d8] ;  /* 0x0001d80001167983 */ /* 0x000f680000100a00 */
[----:B------:R-:W5:Y:S04]  /*90c0*/  LDL.64 R20, [R1+0x218] ;  /* 0x0002180001147983 */ /* 0x000f680000100a00 */
[----:B------:R-:W-:Y:S04]  /*90d0*/  LDGSTS.E [R138+0x20200], desc[UR22][R8.64], P6 ;  /* 0x20200000088a7fae */ /* 0x000fe8000b1a1016 */
[----:B------:R-:W5:Y:S04]  /*90e0*/  LDL.64 R18, [R1+0xe0] ;  /* 0x0000e00001127983 */ /* 0x000f680000100a00 */
[----:B------:R-:W-:Y:S04]  /*90f0*/  LDGSTS.E [R138+0x20600], desc[UR22][R242.64], P6 ;  /* 0x20600000f28a7fae */ /* 0x000fe8000b1a1016 */
[----:B------:R-:W5:Y:S04]  /*9100*/  LDL.64 R16, [R1+0xa0] ;  /* 0x0000a00001107983 */ /* 0x000f680000100a00 */
[----:B------:R-:W5:Y:S04]  /*9110*/  LDL.64 R14, [R1+0x60] ;  /* 0x00006000010e7983 */ /* 0x000f680000100a00 */
[----:B------:R-:W5:Y:S04]  /*9120*/  LDL.64 R8, [R1+0x128] ;  /* 0x0001280001087983 */ /* 0x000f680000100a00 */
[----:B------:R-:W5:Y:S01]  /*9130*/  LDL.64 R242, [R1+0x170] ;  /* 0x0001700001f27983 */ /* 0x000f620000100a00 */
[----:B------:R-:W-:-:S03]  /*9140*/  LOP3.LUT R6, R135, 0x50, RZ, 0x3c, !PT ;  /* 0x0000005087067812 */ /* 0x000fc600078e3cff */
[----:B---3--:R-:W-:Y:S04]  /*9150*/  LDGSTS.E [R138+0x20a00], desc[UR22][R244.64], P6 ;  /* 0x20a00000f48a7fae */ /* 0x008fe8000b1a1016 */
[----:B------:R-:W3:Y:S04]  /*9160*/  LDL.64 R244, [R1+0x1a0] ;  /* 0x0001a00001f47983 */ /* 0x000ee80000100a00 */
[----:B----4-:R-:W-:Y:S04]  /*9170*/  LDGSTS.E [R138+0x20e00], desc[UR22][R246.64], P6 ;  /* 0x20e00000f68a7fae */ /* 0x010fe8000b1a1016 */
[----:B------:R1:W-:Y:S04]  /*9180*/  LDGSTS.E [R138+0x21200], desc[UR22][R136.64], P6 ;  /* 0x21200000888a7fae */ /* 0x0003e8000b1a1016 */
[----:B------:R-:W4:Y:S04]  /*9190*/  LDL.64 R246, [R1+0x1e0] ;  /* 0x0001e00001f67983 */ /* 0x000f280000100a00 */
[----:B------:R-:W4:Y:S04]  /*91a0*/  LDL.LU.64 R140, [R1+0x248] ;  /* 0x00024800018c7983 */ /* 0x000f280000300a00 */
[----:B------:R-:W-:Y:S04]  /*91b0*/  LDGSTS.E [R138+0x21600], desc[UR22][R30.64], P6 ;  /* 0x216000001e8a7fae */ /* 0x000fe8000b1a1016 */
[----:B------:R-:W-:Y:S04]  /*91c0*/  LDGSTS.E [R138+0x21a00], desc[UR22][R12.64], P6 ;  /* 0x21a000000c8a7fae */ /* 0x000fe8000b1a1016 */
[----:B------:R-:W4:Y:S04]  /*91d0*/  LDL.LU.64 R30, [R1+0x830] ;  /* 0x00083000011e7983 */ /* 0x000f280000300a00 */
[----:B--2---:R-:W-:Y:S04]  /*91e0*/  LDGSTS.E [R138+0x21e00], desc[UR22][R10.64], P6 ;  /* 0x21e000000a8a7fae */ /* 0x004fe8000b1a1016 */
[----:B------:R2:W-:Y:S04]  /*91f0*/  STL.64 [R1+0x790], R138 ;  /* 0x0007908a01007387 */ /* 0x0005e80000100a00 */
[----:B--2---:R-:W2:Y:S01]  /*9200*/  LDL.LU.64 R138, [R1+0x220] ;  /* 0x00022000018a7983 */ /* 0x004ea20000300a00 */
[----:B-1----:R-:W-:-:S03]  /*9210*/  VIADD R137, R6, UR9 ;  /* 0x0000000906897c36 */ /* 0x002fc60008000000 */
[----:B------:R-:W2:Y:S04]  /*9220*/  LDL.64 R12, [R1+0xd8] ;  /* 0x0000d800010c7983 */ /* 0x000ea80000100a00 */
[----:B------:R-:W-:Y:S04]  /*9230*/  LDGSTS.E [R137+0x20280], desc[UR22][R248.64], P6 ;  /* 0x20280000f8897fae */ /* 0x000fe8000b1a1016 */
[----:B------:R-:W-:Y:S04]  /*9240*/  LDGSTS.E [R137+0x20680], desc[UR22][R4.64], P6 ;  /* 0x2068000004897fae */ /* 0x000fe8000b1a1016 */
[----:B-----5:R-:W-:Y:S04]  /*9250*/  LDGSTS.E [R137+0x20a80], desc[UR22][R250.64], P6 ;  /* 0x20a80000fa897fae */ /* 0x020fe8000b1a1016 */
[----:B------:R-:W5:Y:S04]  /*9260*/  LDL.64 R248, [R1+0x58] ;  /* 0x0000580001f87983 */ /* 0x000f680000100a00 */
[----:B------:R-:W5:Y:S04]  /*9270*/  LDL.64 R4, [R1+0x98] ;  /* 0x0000980001047983 */ /* 0x000f680000100a00 */
[----:B------:R-:W5:Y:S04]  /*9280*/  LDL.64 R10, [R1+0x120] ;  /* 0x00012000010a7983 */ /* 0x000f680000100a00 */
[----:B------:R-:W5:Y:S01]  /*9290*/  LDL.64 R250, [R1+0x168] ;  /* 0x0001680001fa7983 */ /* 0x000f620000100a00 */
[----:B------:R-:W-:-:S03]  /*92a0*/  LOP3.LUT R6, R135, 0x60, RZ, 0x3c, !PT ;  /* 0x0000006087067812 */ /* 0x000fc600078e3cff */
[----:B------:R-:W-:Y:S02]  /*92b0*/  LDGSTS.E [R137+0x20e80], desc[UR22][R28.64], P6 ;  /* 0x20e800001c897fae */ /* 0x000fe4000b1a1016 */
[----:B------:R-:W-:Y:S02]  /*92c0*/  VIADD R136, R6, UR9 ;  /* 0x0000000906887c36 */ /* 0x000fe40008000000 */
[----:B------:R-:W-:Y:S04]  /*92d0*/  LDGSTS.E [R137+0x21280], desc[UR22][R26.64], P6 ;  /* 0x212800001a897fae */ /* 0x000fe8000b1a1016 */
[----:B------:R-:W-:Y:S04]  /*92e0*/  LDGSTS.E [R137+0x21680], desc[UR22][R24.64], P6 ;  /* 0x2168000018897fae */ /* 0x000fe8000b1a1016 */
[----:B------:R-:W5:Y:S04]  /*92f0*/  LDL.LU.64 R28, [R1+0x828] ;  /* 0x00082800011c7983 */ /* 0x000f680000300a00 */
[----:B------:R-:W5:Y:S04]  /*9300*/  LDL.LU.64 R26, [R1+0x820] ;  /* 0x00082000011a7983 */ /* 0x000f680000300a00 */
[----:B------:R-:W5:Y:S04]  /*9310*/  LDL.LU.64 R24, [R1+0x818] ;  /* 0x0008180001187983 */ /* 0x000f680000300a00 */
[----:B------:R-:W-:Y:S04]  /*9320*/  LDGSTS.E [R137+0x21a80], desc[UR22][R22.64], P6 ;  /* 0x21a8000016897fae */ /* 0x000fe8000b1a1016 */
[----:B------:R-:W-:Y:S04]  /*9330*/  LDGSTS.E [R137+0x21e80], desc[UR22][R20.64], P6 ;  /* 0x21e8000014897fae */ /* 0x000fe8000b1a1016 */
[----:B------:R-:W-:Y:S04]  /*9340*/  LDGSTS.E [R136+0x20300], desc[UR22][R18.64], P6 ;  /* 0x2030000012887fae */ /* 0x000fe8000b1a1016 */
[----:B------:R-:W5:Y:S04]  /*9350*/  LDL.LU.64 R22, [R1+0x810] ;  /* 0x0008100001167983 */ /* 0x000f680000300a00 */
[----:B------:R-:W5:Y:S04]  /*9360*/  LDL.LU.64 R20, [R1+0x808] ;  /* 0x0008080001147983 */ /* 0x000f680000300a00 */
[----:B------:R-:W5:Y:S04]  /*9370*/  LDL.LU.64 R18, [R1+0x800] ;  /* 0x0008000001127983 */ /* 0x000f680000300a00 */
[----:B------:R-:W-:Y:S04]  /*9380*/  LDGSTS.E [R136+0x20700], desc[UR22][R16.64], P6 ;  /* 0x2070000010887fae */ /* 0x000fe8000b1a1016 */
[----:B------:R-:W-:Y:S04]  /*9390*/  LDGSTS.E [R136+0x20b00], desc[UR22][R14.64], P6 ;  /* 0x20b000000e887fae */ /* 0x000fe8000b1a1016 */
[----:B------:R1:W-:Y:S04]  /*93a0*/  LDGSTS.E [R136+0x20f00], desc[UR22][R8.64], P6 ;  /* 0x20f0000008887fae */ /* 0x0003e8000b1a1016 */
[----:B------:R-:W5:Y:S04]  /*93b0*/  LDL.LU.64 R16, [R1+0x7f8] ;  /* 0x0007f80001107983 */ /* 0x000f680000300a00 */
[----:B------:R-:W5:Y:S04]  /*93c0*/  LDL.LU.64 R14, [R1+0x7f0] ;  /* 0x0007f000010e7983 */ /* 0x000f680000300a00 */
[----:B------:R-:W1:Y:S04]  /*93d0*/  LDL.LU.64 R8, [R1+0x28] ;  /* 0x0000280001087983 */ /* 0x000e680000300a00 */
[----:B------:R1:W-:Y:S04]  /*93e0*/  LDGSTS.E [R136+0x21300], desc[UR22][R242.64], P6 ;  /* 0x21300000f2887fae */ /* 0x0003e8000b1a1016 */
[----:B------:R-:W5:Y:S01]  /*93f0*/  LDL.LU.64 R242, [R1+0x20] ;  /* 0x0000200001f27983 */ /* 0x000f620000300a00 */
[----:B------:R-:W-:-:S05]  /*9400*/  LOP3.LUT R6, R135, 0x70, RZ, 0x3c, !PT ;  /* 0x0000007087067812 */ /* 0x000fca00078e3cff */
[----:B------:R-:W-:Y:S01]  /*9410*/  VIADD R135, R6, UR9 ;  /* 0x0000000906877c36 */ /* 0x000fe20008000000 */
[----:B---3--:R3:W-:Y:S04]  /*9420*/  LDGSTS.E [R136+0x21700], desc[UR22][R244.64], P6 ;  /* 0x21700000f4887fae */ /* 0x0087e8000b1a1016 */
[----:B------:R-:W3:Y:S04]  /*9430*/  LDL.LU.64 R244, [R1+0x18] ;  /* 0x0000180001f47983 */ /* 0x000ee80000300a00 */
[----:B----4-:R-:W-:Y:S04]  /*9440*/  LDGSTS.E [R136+0x21b00], desc[UR22][R246.64], P6 ;  /* 0x21b00000f6887fae */ /* 0x010fe8000b1a1016 */
[----:B------:R-:W4:Y:S04]  /*9450*/  LDL.LU.64 R246, [R1+0x10] ;  /* 0x0000100001f67983 */ /* 0x000f280000300a00 */
[----:B--2---:R-:W-:Y:S04]  /*9460*/  LDGSTS.E [R136+0x21f00], desc[UR22][R138.64], P6 ;  /* 0x21f000008a887fae */ /* 0x004fe8000b1a1016 */
[----:B------:R2:W-:Y:S04]  /*9470*/  STL.64 [R1+0x7a0], R138 ;  /* 0x0007a08a01007387 */ /* 0x0005e80000100a00 */
[----:B------:R-:W-:Y:S04]  /*9480*/  LDGSTS.E [R135+0x20380], desc[UR22][R12.64], P6 ;  /* 0x203800000c877fae */ /* 0x000fe8000b1a1016 */
[----:B--2---:R-:W2:Y:S04]  /*9490*/  LDL.LU.64 R138, [R1+0x1b0] ;  /* 0x0001b000018a7983 */ /* 0x004ea80000300a00 */
[----:B------:R5:W-:Y:S04]  /*94a0*/  STL.64 [R1+0x798], R136 ;  /* 0x0007988801007387 */ /* 0x000be80000100a00 */
[----:B-----5:R-:W-:Y:S04]  /*94b0*/  LDGSTS.E [R135+0x20780], desc[UR22][R4.64], P6 ;  /* 0x2078000004877fae */ /* 0x020fe8000b1a1016 */
[----:B------:R-:W-:Y:S04]  /*94c0*/  LDGSTS.E [R135+0x20b80], desc[UR22][R248.64], P6 ;  /* 0x20b80000f8877fae */ /* 0x000fe8000b1a1016 */
[----:B------:R-:W5:Y:S04]  /*94d0*/  LDL.LU.64 R136, [R1+0x1e8] ;  /* 0x0001e80001887983 */ /* 0x000f680000300a00 */
[----:B------:R-:W4:Y:S04]  /*94e0*/  LDL.LU.64 R12, [R1+0x7e8] ;  /* 0x0007e800010c7983 */ /* 0x000f280000300a00 */
[----:B------:R-:W4:Y:S04]  /*94f0*/  LDL.LU.64 R4, [R1+0x7e0] ;  /* 0x0007e00001047983 */ /* 0x000f280000300a00 */
[----:B------:R-:W4:Y:S04]  /*9500*/  LDL.LU.64 R248, [R1+0x8] ;  /* 0x0000080001f87983 */ /* 0x000f280000300a00 */
[----:B------:R4:W-:Y:S04]  /*9510*/  LDGSTS.E [R135+0x20f80], desc[UR22][R10.64], P6 ;  /* 0x20f800000a877fae */ /* 0x0009e8000b1a1016 */
[----:B------:R1:W-:Y:S04]  /*9520*/  LDGSTS.E [R135+0x21380], desc[UR22][R250.64], P6 ;  /* 0x21380000fa877fae */ /* 0x0003e8000b1a1016 */
[----:B------:R-:W4:Y:S01]  /*9530*/  LDL.LU.64 R250, [R1] ;  /* 0x0000000001fa7983 */ /* 0x000f220000300a00 */
[----:B------:R-:W-:-:S02]  /*9540*/  VIADD R6, R3, 0xffffff7c ;  /* 0xffffff7c03067836 */ /* 0x000fc40000000000 */
[----:B-1----:R-:W-:-:S04]  /*9550*/  IMAD.WIDE R8, R132, 0x4, R8 ;  /* 0x0000000484087825 */ /* 0x002fc800078e0208 */
[----:B------:R-:W-:-:S04]  /*9560*/  IMAD.WIDE R242, R132, 0x4, R242 ;  /* 0x0000000484f27825 */ /* 0x000fc800078e02f2 */
[C---:B---3--:R-:W-:Y:S01]  /*9570*/  IMAD.WIDE R244, R132.reuse, 0x4, R244 ;  /* 0x0000000484f47825 */ /* 0x048fe200078e02f4 */
[----:B--2---:R-:W-:Y:S04]  /*9580*/  LDGSTS.E [R135+0x21780], desc[UR22][R138.64], P6 ;  /* 0x217800008a877fae */ /* 0x004fe8000b1a1016 */
[----:B-----5:R-:W-:Y:S04]  /*9590*/  LDGSTS.E [R135+0x21b80], desc[UR22][R136.64], P6 ;  /* 0x21b8000088877fae */ /* 0x020fe8000b1a1016 */
[----:B------:R-:W-:Y:S04]  /*95a0*/  LDGSTS.E [R135+0x21f80], desc[UR22][R140.64], P6 ;  /* 0x21f800008c877fae */ /* 0x000fe8000b1a1016 */
[----:B------:R-:W0:Y:S01]  /*95b0*/  LDGDEPBAR ;  /* 0x00000000000079af */ /* 0x000e220000000000 */
[----:B----4-:R-:W-:Y:S01]  /*95c0*/  IMAD.WIDE R10, R132, 0x4, R4 ;  /* 0x00000004840a7825 */ /* 0x010fe200078e0204 */
[----:B------:R-:W-:Y:S01]  /*95d0*/  ISETP.GE.U32.AND P6, PT, R6, 0x7ffffefd, PT ;  /* 0x7ffffefd0600780c */ /* 0x000fe20003fc6070 */
[----:B------:R-:W1:Y:S08]  /*95e0*/  LDC R5, c[0x0][0x3a0] ;  /* 0x0000e800ff057b82 */ /* 0x000e700000000800 */
[----:B------:R-:W-:Y:S01]  /*95f0*/  BAR.SYNC.DEFER_BLOCKING 0x0 ;  /* 0x0000000000007b1d */ /* 0x000fe20000010000 */
[----:B------:R-:W-:-:S02]  /*9600*/  VIADD R4, R3, 0xffffff7b ;  /* 0xffffff7b03047836 */ /* 0x000fc40000000000 */
[----:B------:R-:W-:-:S03]  /*9610*/  IMAD.WIDE R246, R132, 0x4, R246 ;  /* 0x0000000484f67825 */ /* 0x000fc600078e02f6 */
[----:B------:R2:W-:Y:S04]  /*9620*/  STL.64 [R1+0x5c0], R10 ;  /* 0x0005c00a01007387 */ /* 0x0005e80000100a00 */
[----:B------:R-:W-:Y:S01]  /*9630*/  @!PT LDS RZ, [RZ] ;  /* 0x00000000fffff984 */ /* 0x000fe20000000800 */
[----:B------:R-:W-:Y:S01]  /*9640*/  @!PT LDS RZ, [RZ] ;  /* 0x00000000fffff984 */ /* 0x000fe20000000800 */
[----:B------:R-:W-:Y:S01]  /*9650*/  @!PT LDS RZ, [RZ] ;  /* 0x00000000fffff984 */ /* 0x000fe20000000800 */
[----:B------:R-:W-:Y:S01]  /*9660*/  LDGSTS.E [R133+0x10000], desc[UR22][R10.64], !P3 ;  /* 0x100000000a857fae */ /* 0x000fe2000d9a1016 */
[----:B------:R-:W-:Y:S01]  /*9670*/  ISETP.GE.U32.AND P3, PT, R4, 0x7ffffefc, PT ;  /* 0x7ffffefc0400780c */ /* 0x000fe20003f66070 */
[C---:B------:R-:W-:Y:S02]  /*9680*/  VIADD R4, R3.reuse, 0xffffff7a ;  /* 0xffffff7a03047836 */ /* 0x040fe40000000000 */
[----:B------:R3:W-:Y:S03]  /*9690*/  LDGSTS.E [R133+0x10004], desc[UR22][R8.64], !P4 ;  /* 0x1000400008857fae */ /* 0x0007e6000e1a1016 */
[----:B------:R-:W-:Y:S01]  /*96a0*/  ISETP.GE.U32.AND P4, PT, R4, 0x7ffffefb, PT ;  /* 0x7ffffefb0400780c */ /* 0x000fe20003f86070 */
[----:B------:R-:W-:Y:S01]  /*96b0*/  VIADD R4, R3, 0xffffff79 ;  /* 0xffffff7903047836 */ /* 0x000fe20000000000 */
[----:B------:R4:W-:Y:S04]  /*96c0*/  LDGSTS.E [R133+0x10008], desc[UR22][R242.64], !P1 ;  /* 0x10008000f2857fae */ /* 0x0009e8000c9a1016 */
[----:B------:R-:W-:Y:S01]  /*96d0*/  ISETP.GE.U32.AND P1, PT, R4, 0x7ffffefa, PT ;  /* 0x7ffffefa0400780c */ /* 0x000fe20003f26070 */
[----:B--2---:R-:W2:Y:S01]  /*96e0*/  LDL.LU.64 R10, [R1+0x7d8] ;  /* 0x0007d800010a7983 */ /* 0x004ea20000300a00 */
[----:B------:R-:W-:-:S03]  /*96f0*/  IMAD.WIDE R248, R132, 0x4, R248 ;  /* 0x0000000484f87825 */ /* 0x000fc600078e02f8 */
[----:B------:R5:W-:Y:S01]  /*9700*/  STL.64 [R1+0x5b8], R8 ;  /* 0x0005b80801007387 */ /* 0x000be20000100a00 */
[----:B------:R-:W-:-:S03]  /*9710*/  IMAD.WIDE R250, R132, 0x4, R250 ;  /* 0x0000000484fa7825 */ /* 0x000fc600078e02fa */
[----:B------:R1:W-:Y:S04]  /*9720*/  LDGSTS.E [R133+0x1000c], desc[UR22][R244.64], !P6 ;  /* 0x1000c000f4857fae */ /* 0x0003e8000f1a1016 */
[----:B------:R1:W-:Y:S04]  /*9730*/  LDGSTS.E [R133+0x10010], desc[UR22][R246.64], !P3 ;  /* 0x10010000f6857fae */ /* 0x0003e8000d9a1016 */
[----:B-----5:R-:W3:Y:S04]  /*9740*/  LDL.LU.64 R8, [R1+0x7d0] ;  /* 0x0007d00001087983 */ /* 0x020ee80000300a00 */
[----:B------:R5:W-:Y:S04]  /*9750*/  STL.64 [R1+0x5b0], R242 ;  /* 0x0005b0f201007387 */ /* 0x000be80000100a00 */
[----:B------:R1:W-:Y:S04]  /*9760*/  LDGSTS.E [R133+0x10014], desc[UR22][R248.64], !P4 ;  /* 0x10014000f8857fae */ /* 0x0003e8000e1a1016 */
[----:B------:R1:W-:Y:S04]  /*9770*/  LDGSTS.E [R133+0x10018], desc[UR22][R250.64], !P1 ;  /* 0x10018000fa857fae */ /* 0x0003e8000c9a1016 */
[----:B-----5:R-:W4:Y:S04]  /*9780*/  LDL.LU.64 R242, [R1+0x7c8] ;  /* 0x0007c80001f27983 */ /* 0x020f280000300a00 */
[----:B------:R5:W-:Y:S04]  /*9790*/  STL.64 [R1+0x5a8], R244 ;  /* 0x0005a8f401007387 */ /* 0x000be80000100a00 */
[----:B-----5:R-:W1:Y:S04]  /*97a0*/  LDL.LU.64 R244, [R1+0x7c0] ;  /* 0x0007c00001f47983 */ /* 0x020e680000300a00 */
[----:B------:R5:W-:Y:S04]  /*97b0*/  STL.64 [R1+0x5a0], R246 ;  /* 0x0005a0f601007387 */ /* 0x000be80000100a00 */
[----:B-----5:R-:W5:Y:S04]  /*97c0*/  LDL.LU.64 R246, [R1+0x7b8] ;  /* 0x0007b80001f67983 */ /* 0x020f680000300a00 */
[----:B------:R2:W-:Y:S04]  /*97d0*/  STL.64 [R1+0x598], R248 ;  /* 0x000598f801007387 */ /* 0x0005e80000100a00 */
[----:B--2---:R-:W2:Y:S04]  /*97e0*/  LDL.LU.64 R248, [R1+0x7b0] ;  /* 0x0007b00001f87983 */ /* 0x004ea80000300a00 */
[----:B------:R3:W-:Y:S04]  /*97f0*/  STL.64 [R1+0x590], R250 ;  /* 0x000590fa01007387 */ /* 0x0007e80000100a00 */
[----:B---3--:R-:W3:Y:S01]  /*9800*/  LDL.LU.64 R250, [R1+0x7a8] ;  /* 0x0007a80001fa7983 */ /* 0x008ee20000300a00 */
[----:B------:R-:W-:-:S05]  /*9810*/  VIADD R4, R3, 0xffffff78 ;  /* 0xffffff7803047836 */ /* 0x000fca0000000000 */
[----:B------:R-:W-:Y:S01]  /*9820*/  ISETP.GE.U32.AND P6, PT, R4, 0x7ffffef9, PT ;  /* 0x7ffffef90400780c */ /* 0x000fe20003fc6070 */
[----:B------:R-:W-:-:S05]  /*9830*/  VIADD R4, R3, 0xffffff77 ;  /* 0xffffff7703047836 */ /* 0x000fca0000000000 */
[----:B------:R-:W-:Y:S01]  /*9840*/  ISETP.GE.U32.AND P3, PT, R4, 0x7ffffef8, PT ;  /* 0x7ffffef80400780c */ /* 0x000fe20003f66070 */
[----:B------:R-:W-:-:S05]  /*9850*/  VIADD R4, R3, 0xffffff76 ;  /* 0xffffff7603047836 */ /* 0x000fca0000000000 */
[----:B------:R-:W-:Y:S02]  /*9860*/  ISETP.GE.U32.AND P4, PT, R4, 0x7ffffef7, PT ;  /* 0x7ffffef70400780c */ /* 0x000fe40003f86070 */
[----:B------:R-:W-:-:S04]  /*9870*/  IADD3 R4, PT, PT, R3, -0x8b, RZ ;  /* 0xffffff7503047810 */ /* 0x000fc80007ffe0ff */
[----:B------:R-:W-:Y:S01]  /*9880*/  ISETP.GE.U32.AND P1, PT, R4, 0x7ffffef6, PT ;  /* 0x7ffffef60400780c */ /* 0x000fe20003f26070 */
[----:B------:R-:W-:Y:S02]  /*9890*/  VIADD R4, R3, 0xffffff74 ;  /* 0xffffff7403047836 */ /* 0x000fe40000000000 */
[----:B------:R-:W-:-:S04]  /*98a0*/  IMAD.WIDE R8, R132, 0x4, R8 ;  /* 0x0000000484087825 */ /* 0x000fc800078e0208 */
[----:B----4-:R-:W-:-:S04]  /*98b0*/  IMAD.WIDE R242, R132, 0x4, R242 ;  /* 0x0000000484f27825 */ /* 0x010fc800078e02f2 */
[----:B-1----:R-:W-:-:S04]  /*98c0*/  IMAD.WIDE R244, R132, 0x4, R244 ;  /* 0x0000000484f47825 */ /* 0x002fc800078e02f4 */
[----:B-----5:R-:W-:-:S04]  /*98d0*/  IMAD.WIDE R246, R132, 0x4, R246 ;  /* 0x0000000484f67825 */ /* 0x020fc800078e02f6 */
[----:B--2---:R-:W-:-:S04]  /*98e0*/  IMAD.WIDE R248, R132, 0x4, R248 ;  /* 0x0000000484f87825 */ /* 0x004fc800078e02f8 */
[----:B---3--:R-:W-:-:S05]  /*98f0*/  IMAD.WIDE R250, R132, 0x4, R250 ;  /* 0x0000000484fa7825 */ /* 0x008fca00078e02fa */
        /* <DEDUP_REMOVED lines=12> */
[----:B------:R-:W-:Y:S04]  /*99c0*/  STL.64 [R1+0x588], R250 ;  /* 0x000588fa01007387 */ /* 0x000fe80000100a00 */
[----:B------:R-:W-:Y:S04]  /*99d0*/  STL.64 [R1+0x580], R248 ;  /* 0x000580f801007387 */ /* 0x000fe80000100a00 */
[----:B------:R-:W-:Y:S04]  /*99e0*/  STL.64 [R1+0x578], R246 ;  /* 0x000578f601007387 */ /* 0x000fe80000100a00 */
[----:B------:R-:W-:Y:S01]  /*99f0*/  LDGSTS.E [R133+0x1002c], desc[UR22][R242.64], !P6 ;  /* 0x1002c000f2857fae */ /* 0x000fe2000f1a1016 */
[----:B------:R-:W-:Y:S01]  /*9a00*/  ISETP.GE.U32.AND P6, PT, R4, 0x7ffffef1, PT ;  /* 0x7ffffef10400780c */ /* 0x000fe20003fc6070 */
[----:B------:R-:W-:-:S02]  /*9a10*/  VIADD R4, R3, 0xffffff6f ;  /* 0xffffff6f03047836 */ /* 0x000fc40000000000 */
[----:B------:R-:W-:Y:S04]  /*9a20*/  STL.64 [R1+0x570], R244 ;  /* 0x000570f401007387 */ /* 0x000fe80000100a00 */
[----:B------:R-:W-:Y:S04]  /*9a30*/  STL.64 [R1+0x568], R242 ;  /* 0x000568f201007387 */ /* 0x000fe80000100a00 */
[----:B------:R1:W-:Y:S04]  /*9a40*/  STL.64 [R1+0x560], R8 ;  /* 0x0005600801007387 */ /* 0x0003e80000100a00 */
[----:B------:R1:W-:Y:S01]  /*9a50*/  LDGSTS.E [R133+0x10030], desc[UR22][R8.64], !P3 ;  /* 0x1003000008857fae */ /* 0x0003e2000d9a1016 */
[----:B------:R-:W-:Y:S01]  /*9a60*/  ISETP.GE.U32.AND P3, PT, R4, 0x7ffffef0, PT ;  /* 0x7ffffef00400780c */ /* 0x000fe20003f66070 */
[----:B------:R-:W-:-:S02]  /*9a70*/  VIADD R4, R3, 0xffffff6e ;  /* 0xffffff6e03047836 */ /* 0x000fc40000000000 */
[----:B-1----:R-:W-:-:S05]  /*9a80*/  IMAD.WIDE R8, R132, 0x4, R10 ;  /* 0x0000000484087825 */ /* 0x002fca00078e020a */
[----:B------:R1:W-:Y:S04]  /*9a90*/  STL.64 [R1+0x558], R8 ;  /* 0x0005580801007387 */ /* 0x0003e80000100a00 */
[----:B------:R1:W-:Y:S01]  /*9aa0*/  LDGSTS.E [R133+0x10034], desc[UR22][R8.64], !P4 ;  /* 0x1003400008857fae */ /* 0x0003e2000e1a1016 */
[----:B------:R-:W-:Y:S01]  /*9ab0*/  ISETP.GE.U32.AND P4, PT, R4, 0x7ffffeef, PT ;  /* 0x7ffffeef0400780c */ /* 0x000fe20003f86070 */
[----:B------:R-:W-:Y:S02]  /*9ac0*/  VIADD R4, R3, 0xffffff6d ;  /* 0xffffff6d03047836 */ /* 0x000fe40000000000 */
        /* <DEDUP_REMOVED lines=18> */
[----:B------:R-:W-:Y:S02]  /*9bf0*/  ISETP.GE.U32.AND P4, PT, R4, 0x7ffffeeb, PT ;  /* 0x7ffffeeb0400780c */ /* 0x000fe40003f86070 */
[----:B------:R-:W-:Y:S01]  /*9c00*/  IADD3 R4, PT, PT, R3, -0x97, RZ ;  /* 0xffffff6903047810 */ /* 0x000fe20007ffe0ff */
        /* <DEDUP_REMOVED lines=160> */
[----:B------:R-:W-:-:S04]  /*a610*/  IMAD.WIDE R10, R132, 0x4, R86 ;  /* 0x00000004840a7825 */ /* 0x000fc800078e0256 */
[----:B-1----:R-:W-:-:S05]  /*a620*/  IMAD.WIDE R8, R132, 0x4, R84 ;  /* 0x0000000484087825 */ /* 0x002fca00078e0254 */
[----:B------:R1:W-:Y:S01]  /*a630*/  STL.64 [R1+0x430], R8 ;  /* 0x0004300801007387 */ /* 0x0003e20000100a00 */
[----:B------:R-:W-:-:S03]  /*a640*/  VIADD R6, R3, 0x7f ;  /* 0x0000007f03067836 */ /* 0x000fc60000000000 */
[----:B------:R1:W-:Y:S01]  /*a650*/  LDGSTS.E [R133+0x100c8], desc[UR22][R8.64], !P1 ;  /* 0x100c800008857fae */ /* 0x0003e2000c9a1016 */
[----:B------:R-:W-:Y:S01]  /*a660*/  ISETP.GE.U32.AND P1, PT, R4, 0x7ffffeca, PT ;  /* 0x7ffffeca0400780c */ /* 0x000fe20003f26070 */
[----:B------:R-:W-:Y:S02]  /*a670*/  VIADD R4, R3, 0xffffff48 ;  /* 0xffffff4803047836 */ /* 0x000fe40000000000 */
[----:B------:R-:W-:Y:S04]  /*a680*/  STL.64 [R1+0x428], R10 ;  /* 0x0004280a01007387 */ /* 0x000fe80000100a00 */
[----:B------:R-:W-:Y:S01]  /*a690*/  LDGSTS.E [R133+0x100cc], desc[UR22][R10.64], !P6 ;  /* 0x100cc0000a857fae */ /* 0x000fe2000f1a1016 */
[----:B-1----:R-:W-:Y:S01]  /*a6a0*/  IMAD.WIDE R8, R132, 0x4, R88 ;  /* 0x0000000484087825 */ /* 0x002fe200078e0258 */
[----:B------:R-:W-:-:S04]  /*a6b0*/  ISETP.GE.U32.AND P6, PT, R4, 0x7ffffec9, PT ;  /* 0x7ffffec90400780c */ /* 0x000fc80003fc6070 */
[----:B------:R1:W-:Y:S01]  /*a6c0*/  STL.64 [R1+0x420], R8 ;  /* 0x0004200801007387 */ /* 0x0003e20000100a00 */
[----:B------:R-:W-:-:S03]  /*a6d0*/  VIADD R4, R3, 0xffffff47 ;  /* 0xffffff4703047836 */ /* 0x000fc60000000000 */
[----:B------:R1:W-:Y:S01]  /*a6e0*/  LDGSTS.E [R133+0x100d0], desc[UR22][R8.64], !P3 ;  /* 0x100d000008857fae */ /* 0x0003e2000d9a1016 */
[----:B------:R-:W-:Y:S02]  /*a6f0*/  ISETP.GT.AND P3, PT, R6, 0xff, PT ;  /* 0x000000ff0600780c */ /* 0x000fe40003f64270 */
[----:B------:R-:W2:Y:S01]  /*a700*/  LDC R6, c[0x0][0x3a0] ;  /* 0x0000e800ff067b82 */ /* 0x000ea20000000800 */
[----:B-1----:R-:W-:Y:S01]  /*a710*/  IMAD.WIDE R8, R132, 0x4, R90 ;  /* 0x0000000484087825 */ /* 0x002fe200078e025a */
[----:B------:R-:W-:-:S04]  /*a720*/  SEL R3, R134, RZ, P3 ;  /* 0x000000ff86037207 */ /* 0x000fc80001800000 */
[----:B------:R1:W-:Y:S01]  /*a730*/  LDGSTS.E [R133+0x100d4], desc[UR22][R8.64], !P4 ;  /* 0x100d400008857fae */ /* 0x0003e2000e1a1016 */
[----:B------:R-:W-:Y:S02]  /*a740*/  ISETP.GE.U32.AND P4, PT, R4, 0x7ffffec8, PT ;  /* 0x7ffffec80400780c */ /* 0x000fe40003f86070 */
[----:B------:R-:W3:Y:S01]  /*a750*/  LDC R4, c[0x0][0x3a0] ;  /* 0x0000e800ff047b82 */ /* 0x000ee20000000800 */
[----:B------:R-:W-:Y:S02]  /*a760*/  ISETP.NE.U32.AND P3, PT, R3, RZ, PT ;  /* 0x000000ff0300720c */ /* 0x000fe40003f65070 */
[----:B------:R-:W-:Y:S01]  /*a770*/  IADD3 R3, PT, PT, R5, -0xbb, RZ ;  /* 0xffffff4505037810 */ /* 0x000fe20007ffe0ff */
[----:B------:R1:W-:Y:S04]  /*a780*/  STL.64 [R1+0x418], R8 ;  /* 0x0004180801007387 */ /* 0x0003e80000100a00 */
[----:B------:R-:W4:Y:S01]  /*a790*/  LDC R5, c[0x0][0x3a0] ;  /* 0x0000e800ff057b82 */ /* 0x000f220000000800 */
[----:B-1----:R-:W-:-:S05]  /*a7a0*/  IMAD.WIDE R8, R132, 0x4, R92 ;  /* 0x0000000484087825 */ /* 0x002fca00078e025c */
[----:B------:R1:W-:Y:S04]  /*a7b0*/  STL.64 [R1+0x410], R8 ;  /* 0x0004100801007387 */ /* 0x0003e80000100a00 */
[----:B------:R1:W-:Y:S01]  /*a7c0*/  LDGSTS.E [R133+0x100d8], desc[UR22][R8.64], !P1 ;  /* 0x100d800008857fae */ /* 0x0003e2000c9a1016 */
[----:B------:R-:W-:Y:S01]  /*a7d0*/  ISETP.GE.U32.AND P1, PT, R3, 0x7ffffec6, PT ;  /* 0x7ffffec60300780c */ /* 0x000fe20003f26070 */
[----:B--2---:R-:W-:Y:S02]  /*a7e0*/  VIADD R3, R6, 0xffffff44 ;  /* 0xffffff4406037836 */ /* 0x004fe40000000000 */
[----:B------:R-:W2:Y:S01]  /*a7f0*/  LDC R6, c[0x0][0x3a0] ;  /* 0x0000e800ff067b82 */ /* 0x000ea20000000800 */
[----:B-1----:R-:W-:-:S05]  /*a800*/  IMAD.WIDE R8, R132, 0x4, R94 ;  /* 0x0000000484087825 */ /* 0x002fca00078e025e */
[----:B------:R1:W-:Y:S01]  /*a810*/  LDGSTS.E [R133+0x100dc], desc[UR22][R8.64], !P6 ;  /* 0x100dc00008857fae */ /* 0x0003e2000f1a1016 */
[----:B------:R-:W-:Y:S01]  /*a820*/  ISETP.GE.U32.AND P6, PT, R3, 0x7ffffec5, PT ;  /* 0x7ffffec50300780c */ /* 0x000fe20003fc6070 */
[----:B---3--:R-:W-:Y:S02]  /*a830*/  VIADD R3, R4, 0xffffff43 ;  /* 0xffffff4304037836 */ /* 0x008fe40000000000 */
[----:B------:R1:W-:Y:S01]  /*a840*/  STL.64 [R1+0x408], R8 ;  /* 0x0004080801007387 */ /* 0x0003e20000100a00 */
[----:B------:R-:W3:Y:S01]  /*a850*/  LDC R4, c[0x0][0x3a0] ;  /* 0x0000e800ff047b82 */ /* 0x000ee20000000800 */
[----:B-1----:R-:W-:-:S05]  /*a860*/  IMAD.WIDE R8, R132, 0x4, R96 ;  /* 0x0000000484087825 */ /* 0x002fca00078e0260 */
[----:B------:R1:W-:Y:S01]  /*a870*/  LDGSTS.E [R133+0x100e0], desc[UR22][R8.64], !P4 ;  /* 0x100e000008857fae */ /* 0x0003e2000e1a1016 */
[----:B------:R-:W-:Y:S01]  /*a880*/  ISETP.GE.U32.AND P4, PT, R3, 0x7ffffec4, PT ;  /* 0x7ffffec40300780c */ /* 0x000fe20003f86070 */
[----:B----4-:R-:W-:Y:S02]  /*a890*/  VIADD R3, R5, 0xffffff42 ;  /* 0xffffff4205037836 */ /* 0x010fe40000000000 */
[----:B------:R-:W4:Y:S01]  /*a8a0*/  LDC R5, c[0x0][0x3a0] ;  /* 0x0000e800ff057b82 */ /* 0x000f220000000800 */
[----:B------:R1:W-:Y:S02]  /*a8b0*/  STL.64 [R1+0x400], R8 ;  /* 0x0004000801007387 */ /* 0x0003e40000100a00 */
        /* <DEDUP_REMOVED lines=50> */
[----:B------:R-:W-:Y:S02]  /*abe0*/  ISETP.GE.U32.AND P5, PT, R3, 0x7ffffebb, PT ;  /* 0x7ffffebb0300780c */ /* 0x000fe40003fa6070 */
[----:B----4-:R-:W-:Y:S02]  /*abf0*/  IADD3 R3, PT, PT, R5, -0xc7, RZ ;  /* 0xffffff3905037810 */ /* 0x010fe40007ffe0ff */
        /* <DEDUP_REMOVED lines=215> */
[----:B----4-:R-:W-:Y:S01]  /*b970*/  IADD3 R3, PT, PT, R5, -0xeb, RZ ;  /* 0xffffff1505037810 */ /* 0x010fe20007ffe0ff */
[----:B------:R1:W-:Y:S01]  /*b980*/  STL.64 [R1+0x290], R8 ;  /* 0x0002900801007387 */ /* 0x0003e20000100a00 */
        /* <DEDUP_REMOVED lines=8> */
[----:B------:R1:W-:Y:S04]  /*ba10*/  STL.64 [R1+0x280], R8 ;  /* 0x0002800801007387 */ /* 0x0003e80000100a00 */
[----:B------:R1:W-:Y:S01]  /*ba20*/  LDGSTS.E [R133+0x1019c], desc[UR22][R8.64], !P6 ;  /* 0x1019c00008857fae */ /* 0x0003e2000f1a1016 */
[----:B------:R-:W-:Y:S01]  /*ba30*/  ISETP.GE.U32.AND P6, PT, R3, 0x7ffffe95, PT ;  /* 0x7ffffe950300780c */ /* 0x000fe20003fc6070 */
[----:B---3--:R-:W-:Y:S02]  /*ba40*/  VIADD R3, R4, 0xffffff13 ;  /* 0xffffff1304037836 */ /* 0x008fe40000000000 */
[----:B------:R-:W3:Y:S01]  /*ba50*/  LDC R4, c[0x0][0x3a0] ;  /* 0x0000e800ff047b82 */ /* 0x000ee20000000800 */
[----:B-1----:R-:W-:-:S05]  /*ba60*/  IMAD.WIDE R8, R132, 0x4, R202 ;  /* 0x0000000484087825 */ /* 0x002fca00078e02ca */
[----:B------:R1:W-:Y:S04]  /*ba70*/  STL.64 [R1+0x278], R8 ;  /* 0x0002780801007387 */ /* 0x0003e80000100a00 */
[----:B------:R1:W-:Y:S01]  /*ba80*/  LDGSTS.E [R133+0x101a0], desc[UR22][R8.64], !P4 ;  /* 0x101a000008857fae */ /* 0x0003e2000e1a1016 */
[----:B------:R-:W-:Y:S01]  /*ba90*/  ISETP.GE.U32.AND P4, PT, R3, 0x7ffffe94, PT ;  /* 0x7ffffe940300780c */ /* 0x000fe20003f86070 */
[----:B----4-:R-:W-:Y:S02]  /*baa0*/  VIADD R3, R5, 0xffffff12 ;  /* 0xffffff1205037836 */ /* 0x010fe40000000000 */
[----:B------:R-:W4:Y:S01]  /*bab0*/  LDC R5, c[0x0][0x3a0] ;  /* 0x0000e800ff057b82 */ /* 0x000f220000000800 */
[----:B-1----:R-:W-:-:S05]  /*bac0*/  IMAD.WIDE R8, R132, 0x4, R204 ;  /* 0x0000000484087825 */ /* 0x002fca00078e02cc */
[----:B------:R1:W-:Y:S04]  /*bad0*/  STL.64 [R1+0x270], R8 ;  /* 0x0002700801007387 */ /* 0x0003e80000100a00 */
[----:B------:R1:W-:Y:S01]  /*bae0*/  LDGSTS.E [R133+0x101a4], desc[UR22][R8.64], !P5 ;  /* 0x101a400008857fae */ /* 0x0003e2000e9a1016 */
[----:B------:R-:W-:Y:S01]  /*baf0*/  ISETP.GE.U32.AND P5, PT, R3, 0x7ffffe93, PT ;  /* 0x7ffffe930300780c */ /* 0x000fe20003fa6070 */
[----:B-1----:R-:W-:-:S05]  /*bb00*/  IMAD.WIDE R8, R132, 0x4, R206 ;  /* 0x0000000484087825 */ /* 0x002fca00078e02ce */
[----:B------:R1:W-:Y:S04]  /*bb10*/  STL.64 [R1+0x268], R8 ;  /* 0x0002680801007387 */ /* 0x0003e80000100a00 */
[----:B------:R1:W-:Y:S01]  /*bb20*/  LDGSTS.E [R133+0x101a8], desc[UR22][R8.64], !P1 ;  /* 0x101a800008857fae */ /* 0x0003e2000c9a1016 */
[----:B--2---:R-:W-:Y:S02]  /*bb30*/  VIADD R3, R6, 0xffffff11 ;  /* 0xffffff1106037836 */ /* 0x004fe40000000000 */
[----:B------:R-:W-:Y:S01]  /*bb40*/  IMAD.WIDE R10, R132, 0x4, R208 ;  /* 0x00000004840a7825 */ /* 0x000fe200078e02d0 */
[----:B------:R-:W2:Y:S08]  /*bb50*/  LDC R6, c[0x0][0x3a0] ;  /* 0x0000e800ff067b82 */ /* 0x000eb00000000800 */
[----:B-1----:R-:W1:Y:S01]  /*bb60*/  LDC R8, c[0x0][0x3a0] ;  /* 0x0000e800ff087b82 */ /* 0x002e620000000800 */
[----:B------:R-:W-:Y:S01]  /*bb70*/  ISETP.GE.U32.AND P1, PT, R3, 0x7ffffe92, PT ;  /* 0x7ffffe920300780c */ /* 0x000fe20003f26070 */
[----:B---3--:R-:W-:Y:S01]  /*bb80*/  VIADD R3, R4, 0xffffff10 ;  /* 0xffffff1004037836 */ /* 0x008fe20000000000 */
[----:B------:R3:W-:Y:S04]  /*bb90*/  STL.64 [R1+0x260], R10 ;  /* 0x0002600a01007387 */ /* 0x0007e80000100a00 */
[----:B------:R3:W-:Y:S01]  /*bba0*/  LDGSTS.E [R133+0x101ac], desc[UR22][R10.64], !P6 ;  /* 0x101ac0000a857fae */ /* 0x0007e2000f1a1016 */
[----:B------:R-:W5:Y:S01]  /*bbb0*/  LDC R4, c[0x0][0x3a0] ;  /* 0x0000e800ff047b82 */ /* 0x000f620000000800 */
[----:B------:R-:W-:Y:S01]  /*bbc0*/  ISETP.GE.U32.AND P6, PT, R3, 0x7ffffe91, PT ;  /* 0x7ffffe910300780c */ /* 0x000fe20003fc6070 */
[----:B----4-:R-:W-:-:S06]  /*bbd0*/  VIADD R3, R5, 0xffffff0f ;  /* 0xffffff0f05037836 */ /* 0x010fcc0000000000 */
[----:B------:R-:W4:Y:S01]  /*bbe0*/  LDC R5, c[0x0][0x3a0] ;  /* 0x0000e800ff057b82 */ /* 0x000f220000000800 */
[----:B---3--:R-:W-:-:S05]  /*bbf0*/  IMAD.WIDE R10, R132, 0x4, R210 ;  /* 0x00000004840a7825 */ /* 0x008fca00078e02d2 */
[----:B------:R3:W-:Y:S01]  /*bc00*/  LDGSTS.E [R133+0x101b0], desc[UR22][R10.64], !P4 ;  /* 0x101b00000a857fae */ /* 0x0007e2000e1a1016 */
[----:B------:R-:W-:Y:S01]  /*bc10*/  ISETP.GE.U32.AND P4, PT, R3, 0x7ffffe90, PT ;  /* 0x7ffffe900300780c */ /* 0x000fe20003f86070 */
[----:B-1----:R-:W-:Y:S01]  /*bc20*/  VIADD R3, R8, 0xffffff0e ;  /* 0xffffff0e08037836 */ /* 0x002fe20000000000 */
[----:B------:R-:W1:Y:S01]  /*bc30*/  LDC R9, c[0x0][0x3a0] ;  /* 0x0000e800ff097b82 */ /* 0x000e620000000800 */
[----:B------:R3:W-:Y:S07]  /*bc40*/  STL.64 [R1+0x258], R10 ;  /* 0x0002580a01007387 */ /* 0x0007ee0000100a00 */
[----:B------:R-:W1:Y:S01]  /*bc50*/  LDC R8, c[0x0][0x3a0] ;  /* 0x0000e800ff087b82 */ /* 0x000e620000000800 */
[----:B---3--:R-:W-:-:S05]  /*bc60*/  IMAD.WIDE R10, R132, 0x4, R212 ;  /* 0x00000004840a7825 */ /* 0x008fca00078e02d4 */
[----:B------:R3:W-:Y:S01]  /*bc70*/  LDGSTS.E [R133+0x101b4], desc[UR22][R10.64], !P5 ;  /* 0x101b40000a857fae */ /* 0x0007e2000e9a1016 */
[----:B------:R-:W-:Y:S01]  /*bc80*/  ISETP.GE.U32.AND P5, PT, R3, 0x7ffffe8f, PT ;  /* 0x7ffffe8f0300780c */ /* 0x000fe20003fa6070 */
[----:B-----5:R-:W-:Y:S02]  /*bc90*/  VIADD R3, R4, 0xffffff0d ;  /* 0xffffff0d04037836 */ /* 0x020fe40000000000 */
[----:B------:R3:W-:Y:S01]  /*bca0*/  STL.64 [R1+0x250], R10 ;  /* 0x0002500a01007387 */ /* 0x0007e20000100a00 */
[----:B------:R-:W5:Y:S01]  /*bcb0*/  LDC R4, c[0x0][0x3a0] ;  /* 0x0000e800ff047b82 */ /* 0x000f620000000800 */
[----:B---3--:R-:W-:-:S05]  /*bcc0*/  IMAD.WIDE R10, R132, 0x4, R214 ;  /* 0x00000004840a7825 */ /* 0x008fca00078e02d6 */
[----:B------:R3:W-:Y:S04]  /*bcd0*/  STL.64 [R1+0x28], R10 ;  /* 0x0000280a01007387 */ /* 0x0007e80000100a00 */
[----:B------:R3:W-:Y:S01]  /*bce0*/  LDGSTS.E [R133+0x101b8], desc[UR22][R10.64], !P1 ;  /* 0x101b80000a857fae */ /* 0x0007e2000c9a1016 */
[----:B------:R-:W-:Y:S01]  /*bcf0*/  ISETP.GE.U32.AND P1, PT, R3, 0x7ffffe8e, PT ;  /* 0x7ffffe8e0300780c */ /* 0x000fe20003f26070 */
[----:B--2---:R-:W-:Y:S02]  /*bd00*/  VIADD R3, R6, 0xffffff0c ;  /* 0xffffff0c06037836 */ /* 0x004fe40000000000 */
[----:B------:R-:W-:Y:S01]  /*bd10*/  IMAD.SHL.U32 R134, R7, 0x80, RZ ;  /* 0x0000008007867824 */ /* 0x000fe200078e00ff */
[----:B------:R-:W2:Y:S01]  /*bd20*/  LDC R6, c[0x0][0x3a0] ;  /* 0x0000e800ff067b82 */ /* 0x000ea20000000800 */
[----:B---3--:R-:W-:-:S05]  /*bd30*/  IMAD.WIDE R10, R132, 0x4, R216 ;  /* 0x00000004840a7825 */ /* 0x008fca00078e02d8 */
[----:B------:R3:W-:Y:S04]  /*bd40*/  STL.64 [R1+0x20], R10 ;  /* 0x0000200a01007387 */ /* 0x0007e80000100a00 */
[----:B------:R3:W-:Y:S01]  /*bd50*/  LDGSTS.E [R133+0x101bc], desc[UR22][R10.64], !P6 ;  /* 0x101bc0000a857fae */ /* 0x0007e2000f1a1016 */
[----:B------:R-:W-:Y:S01]  /*bd60*/  ISETP.GE.U32.AND P6, PT, R3, 0x7ffffe8d, PT ;  /* 0x7ffffe8d0300780c */ /* 0x000fe20003fc6070 */
[----:B-1----:R-:W-:Y:S02]  /*bd70*/  VIADD R3, R8, 0xffffff0b ;  /* 0xffffff0b08037836 */ /* 0x002fe40000000000 */
[C---:B------:R-:W-:Y:S01]  /*bd80*/  IMAD.WIDE R242, R132.reuse, 0x4, R234 ;  /* 0x0000000484f27825 */ /* 0x040fe200078e02ea */
[----:B------:R-:W1:Y:S03]  /*bd90*/  LDC R8, c[0x0][0x3a0] ;  /* 0x0000e800ff087b82 */ /* 0x000e660000000800 */
[----:B---3--:R-:W-:-:S05]  /*bda0*/  IMAD.WIDE R10, R132, 0x4, R218 ;  /* 0x00000004840a7825 */ /* 0x008fca00078e02da */
[----:B------:R3:W-:Y:S04]  /*bdb0*/  STL.64 [R1+0x18], R10 ;  /* 0x0000180a01007387 */ /* 0x0007e80000100a00 */
[----:B------:R3:W-:Y:S01]  /*bdc0*/  LDGSTS.E [R133+0x101c0], desc[UR22][R10.64], !P4 ;  /* 0x101c00000a857fae */ /* 0x0007e2000e1a1016 */
[----:B------:R-:W-:Y:S01]  /*bdd0*/  ISETP.GE.U32.AND P4, PT, R3, 0x7ffffe8c, PT ;  /* 0x7ffffe8c0300780c */ /* 0x000fe20003f86070 */
[----:B----4-:R-:W-:Y:S02]  /*bde0*/  VIADD R3, R5, 0xffffff0a ;  /* 0xffffff0a05037836 */ /* 0x010fe40000000000 */
[----:B---3--:R-:W-:-:S05]  /*bdf0*/  IMAD.WIDE R10, R132, 0x4, R220 ;  /* 0x00000004840a7825 */ /* 0x008fca00078e02dc */
[----:B------:R3:W-:Y:S01]  /*be00*/  LDGSTS.E [R133+0x101c4], desc[UR22][R10.64], !P5 ;  /* 0x101c40000a857fae */ /* 0x0007e2000e9a1016 */
[----:B------:R-:W-:Y:S02]  /*be10*/  ISETP.GE.U32.AND P5, PT, R3, 0x7ffffe8b, PT ;  /* 0x7ffffe8b0300780c */ /* 0x000fe40003fa6070 */
[----:B-----5:R-:W-:Y:S01]  /*be20*/  IADD3 R3, PT, PT, R4, -0xf7, RZ ;  /* 0xffffff0904037810 */ /* 0x020fe20007ffe0ff */
[----:B------:R3:W-:Y:S01]  /*be30*/  STL.64 [R1+0x10], R10 ;  /* 0x0000100a01007387 */ /* 0x0007e20000100a00 */
[----:B------:R-:W-:-:S04]  /*be40*/  IMAD.WIDE R4, R132, 0x4, R224 ;  /* 0x0000000484047825 */ /* 0x000fc800078e02e0 */
[----:B---3--:R-:W-:-:S05]  /*be50*/  IMAD.WIDE R10, R132, 0x4, R222 ;  /* 0x00000004840a7825 */ /* 0x008fca00078e02de */
[----:B------:R3:W-:Y:S04]  /*be60*/  STL.64 [R1+0x8], R10 ;  /* 0x0000080a01007387 */ /* 0x0007e80000100a00 */
[----:B------:R4:W-:Y:S04]  /*be70*/  STL.64 [R1], R4 ;  /* 0x0000000401007387 */ /* 0x0009e80000100a00 */
[----:B------:R-:W5:Y:S04]  /*be80*/  LDL.LU.64 R12, [R1+0x110] ;  /* 0x00011000010c7983 */ /* 0x000f680000300a00 */
[----:B------:R-:W2:Y:S04]  /*be90*/  LDL.LU.64 R22, [R1+0x108] ;  /* 0x0001080001167983 */ /* 0x000ea80000300a00 */
[----:B------:R-:W2:Y:S04]  /*bea0*/  LDL.LU.64 R18, [R1+0x100] ;  /* 0x0001000001127983 */ /* 0x000ea80000300a00 */
[----:B------:R-:W2:Y:S04]  /*beb0*/  LDL.LU.64 R14, [R1+0xf8] ;  /* 0x0000f800010e7983 */ /* 0x000ea80000300a00 */
[----:B------:R-:W-:Y:S01]  /*bec0*/  LDGSTS.E [R133+0x101c8], desc[UR22][R10.64], !P1 ;  /* 0x101c80000a857fae */ /* 0x000fe2000c9a1016 */
[----:B------:R-:W-:-:S03]  /*bed0*/  IMAD.WIDE R244, R132, 0x4, R232 ;  /* 0x0000000484f47825 */ /* 0x000fc600078e02e8 */
[----:B------:R4:W-:Y:S04]  /*bee0*/  LDGSTS.E [R133+0x101cc], desc[UR22][R4.64], !P6 ;  /* 0x101cc00004857fae */ /* 0x0009e8000f1a1016 */
[----:B---3--:R-:W3:Y:S04]  /*bef0*/  LDL.LU.64 R10, [R1+0xf0] ;  /* 0x0000f000010a7983 */ /* 0x008ee80000300a00 */
[----:B------:R-:W3:Y:S01]  /*bf00*/  LDL.LU.64 R30, [R1+0xe8] ;  /* 0x0000e800011e7983 */ /* 0x000ee20000300a00 */
[----:B------:R-:W-:Y:S01]  /*bf10*/  IMAD.WIDE R246, R132, 0x4, R230 ;  /* 0x0000000484f67825 */ /* 0x000fe200078e02e6 */
[----:B----4-:R-:W4:Y:S02]  /*bf20*/  LDC R5, c[0x0][0x3a0] ;  /* 0x0000e800ff057b82 */ /* 0x010f240000000800 */
[----:B------:R-:W4:Y:S04]  /*bf30*/  LDL.LU.64 R24, [R1+0xe0] ;  /* 0x0000e00001187983 */ /* 0x000f280000300a00 */
[----:B------:R-:W4:Y:S01]  /*bf40*/  LDL.LU.64 R16, [R1+0xd8] ;  /* 0x0000d80001107983 */ /* 0x000f220000300a00 */
[----:B-----5:R-:W-:-:S03]  /*bf50*/  IMAD.WIDE R54, R134, 0x4, R12 ;  /* 0x0000000486367825 */ /* 0x020fc600078e020c */
[----:B------:R-:W5:Y:S01]  /*bf60*/  LDL.LU.64 R28, [R1+0xd0] ;  /* 0x0000d000011c7983 */ /* 0x000f620000300a00 */
[----:B--2---:R-:W-:-:S03]  /*bf70*/  IMAD.WIDE R52, R134, 0x4, R22 ;  /* 0x0000000486347825 */ /* 0x004fc600078e0216 */
[----:B------:R-:W2:Y:S01]  /*bf80*/  LDL.LU.64 R26, [R1+0xc8] ;  /* 0x0000c800011a7983 */ /* 0x000ea20000300a00 */
[----:B------:R-:W-:-:S03]  /*bf90*/  IMAD.WIDE R48, R134, 0x4, R18 ;  /* 0x0000000486307825 */ /* 0x000fc600078e0212 */
[----:B------:R-:W2:Y:S01]  /*bfa0*/  LDL.LU.64 R20, [R1+0xc0] ;  /* 0x0000c00001147983 */ /* 0x000ea20000300a00 */
[----:B------:R-:W-:-:S03]  /*bfb0*/  IMAD.WIDE R44, R134, 0x4, R14 ;  /* 0x00000004862c7825 */ /* 0x000fc600078e020e */
[----:B------:R-:W2:Y:S01]  /*bfc0*/  LDL.LU.64 R12, [R1+0xb8] ;  /* 0x0000b800010c7983 */ /* 0x000ea20000300a00 */
[----:B------:R-:W-:-:S03]  /*bfd0*/  IMAD.WIDE R248, R132, 0x4, R228 ;  /* 0x0000000484f87825 */ /* 0x000fc600078e02e4 */
[----:B------:R-:W2:Y:S01]  /*bfe0*/  LDL.LU.64 R22, [R1+0xb0] ;  /* 0x0000b00001167983 */ /* 0x000ea20000300a00 */
[----:B------:R-:W-:-:S03]  /*bff0*/  IMAD.WIDE R250, R132, 0x4, R226 ;  /* 0x0000000484fa7825 */ /* 0x000fc600078e02e2 */
[----:B------:R-:W2:Y:S01]  /*c000*/  LDL.LU.64 R18, [R1+0xa8] ;  /* 0x0000a80001127983 */ /* 0x000ea20000300a00 */
[----:B------:R-:W-:Y:S01]  /*c010*/  ISETP.GE.U32.AND P1, PT, R3, 0x7ffffe8a, PT ;  /* 0x7ffffe8a0300780c */ /* 0x000fe20003f26070 */
[----:B------:R-:W1:Y:S02]  /*c020*/  LDC R4, c[0x0][0x3a0] ;  /* 0x0000e800ff047b82 */ /* 0x000e640000000800 */
[----:B------:R-:W2:Y:S01]  /*c030*/  LDL.LU.64 R14, [R1+0xa0] ;  /* 0x0000a000010e7983 */ /* 0x000ea20000300a00 */
[----:B---3--:R-:W-:-:S03]  /*c040*/  IMAD.WIDE R38, R134, 0x4, R10 ;  /* 0x0000000486267825 */ /* 0x008fc600078e020a */
[----:B------:R-:W-:Y:S01]  /*c050*/  STL.64 [R1+0x5d8], R54 ;  /* 0x0005d83601007387 */ /* 0x000fe20000100a00 */
[----:B------:R-:W-:-:S03]  /*c060*/  IMAD.WIDE R32, R134, 0x4, R30 ;  /* 0x0000000486207825 */ /* 0x000fc600078e021e */
[----:B------:R-:W3:Y:S04]  /*c070*/  LDL.LU.64 R10, [R1+0x98] ;  /* 0x00009800010a7983 */ /* 0x000ee80000300a00 */
[----:B------:R-:W-:Y:S01]  /*c080*/  STL.64 [R1+0x5e8], R52 ;  /* 0x0005e83401007387 */ /* 0x000fe20000100a00 */
[----:B----4-:R-:W-:-:S03]  /*c090*/  IMAD.WIDE R24, R134, 0x4, R24 ;  /* 0x0000000486187825 */ /* 0x010fc600078e0218 */
[----:B------:R-:W-:Y:S04]  /*c0a0*/  STL.64 [R1+0x600], R48 ;  /* 0x0006003001007387 */ /* 0x000fe80000100a00 */
[----:B------:R-:W-:Y:S04]  /*c0b0*/  STL.64 [R1+0x618], R44 ;  /* 0x0006182c01007387 */ /* 0x000fe80000100a00 */
[----:B------:R-:W-:Y:S04]  /*c0c0*/  STL.64 [R1+0x630], R38 ;  /* 0x0006302601007387 */ /* 0x000fe80000100a00 */
[----:B------:R-:W4:Y:S01]  /*c0d0*/  LDL.LU.64 R66, [R1+0x90] ;  /* 0x0000900001427983 */ /* 0x000f220000300a00 */
[----:B------:R-:W-:-:S03]  /*c0e0*/  IMAD.WIDE R16, R134, 0x4, R16 ;  /* 0x0000000486107825 */ /* 0x000fc600078e0210 */
[----:B------:R-:W-:Y:S04]  /*c0f0*/  STL.64 [R1+0x648], R32 ;  /* 0x0006482001007387 */ /* 0x000fe80000100a00 */
[----:B------:R-:W3:Y:S04]  /*c100*/  LDL.LU.64 R64, [R1+0x88] ;  /* 0x0000880001407983 */ /* 0x000ee80000300a00 */
[----:B------:R-:W3:Y:S04]  /*c110*/  LDL.LU.64 R62, [R1+0x80] ;  /* 0x00008000013e7983 */ /* 0x000ee80000300a00 */
[----:B------:R-:W-:Y:S04]  /*c120*/  STL.64 [R1+0x658], R24 ;  /* 0x0006581801007387 */ /* 0x000fe80000100a00 */
[----:B------:R-:W3:Y:S04]  /*c130*/  LDL.LU.64 R40, [R1+0x78] ;  /* 0x0000780001287983 */ /* 0x000ee80000300a00 */
[----:B------:R-:W4:Y:S04]  /*c140*/  LDL.LU.64 R34, [R1+0x70] ;  /* 0x0000700001227983 */ /* 0x000f280000300a00 */
[----:B------:R-:W-:Y:S01]  /*c150*/  LDGSTS.E [R133+0x101d0], desc[UR22][R250.64], !P4 ;  /* 0x101d0000fa857fae */ /* 0x000fe2000e1a1016 */
[----:B-----5:R-:W-:-:S03]  /*c160*/  IMAD.WIDE R234, R134, 0x4, R28 ;  /* 0x0000000486ea7825 */ /* 0x020fc600078e021c */
[----:B------:R-:W-:Y:S01]  /*c170*/  LDGSTS.E [R133+0x101d4], desc[UR22][R248.64], !P5 ;  /* 0x101d4000f8857fae */ /* 0x000fe2000e9a1016 */
[----:B--2---:R-:W-:-:S03]  /*c180*/  IMAD.WIDE R50, R134, 0x4, R26 ;  /* 0x0000000486327825 */ /* 0x004fc600078e021a */
[----:B------:R-:W2:Y:S01]  /*c190*/  LDL.LU.64 R28, [R1+0x68] ;  /* 0x00006800011c7983 */ /* 0x000ea20000300a00 */
[----:B------:R-:W-:-:S03]  /*c1a0*/  IMAD.WIDE R46, R134, 0x4, R20 ;  /* 0x00000004862e7825 */ /* 0x000fc600078e0214 */
[----:B------:R-:W-:Y:S04]  /*c1b0*/  LDGSTS.E [R133+0x101d8], desc[UR22][R246.64], !P1 ;  /* 0x101d8000f6857fae */ /* 0x000fe8000c9a1016 */
[----:B------:R-:W5:Y:S01]  /*c1c0*/  LDL.LU.64 R20, [R1+0x60] ;  /* 0x0000600001147983 */ /* 0x000f620000300a00 */
[----:B------:R-:W-:-:S03]  /*c1d0*/  IMAD.WIDE R42, R134, 0x4, R12 ;  /* 0x00000004862a7825 */ /* 0x000fc600078e020c */
[----:B------:R-:W-:Y:S04]  /*c1e0*/  STL.64 [R1+0x660], R16 ;  /* 0x0006601001007387 */ /* 0x000fe80000100a00 */
[----:B------:R-:W-:Y:S04]  /*c1f0*/  STL.64 [R1+0x5c8], R50 ;  /* 0x0005c83201007387 */ /* 0x000fe80000100a00 */
[----:B------:R-:W5:Y:S04]  /*c200*/  LDL.LU.64 R12, [R1+0x58] ;  /* 0x00005800010c7983 */ /* 0x000f680000300a00 */
[----:B------:R-:W5:Y:S04]  /*c210*/  LDL.LU.64 R60, [R1+0x50] ;  /* 0x00005000013c7983 */ /* 0x000f680000300a00 */
[----:B------:R-:W-:Y:S04]  /*c220*/  STL.64 [R1+0x5e0], R46 ;  /* 0x0005e02e01007387 */ /* 0x000fe80000100a00 */
[----:B------:R-:W5:Y:S04]  /*c230*/  LDL.LU.64 R72, [R1+0x48] ;  /* 0x0000480001487983 */ /* 0x000f680000300a00 */
[----:B------:R-:W5:Y:S04]  /*c240*/  LDL.LU.64 R58, [R1+0x40] ;  /* 0x00004000013a7983 */ /* 0x000f680000300a00 */
[----:B------:R-:W-:Y:S04]  /*c250*/  STL.64 [R1+0x5f8], R42 ;  /* 0x0005f82a01007387 */ /* 0x000fe80000100a00 */
[----:B------:R-:W5:Y:S04]  /*c260*/  LDL.LU.64 R70, [R1+0x38] ;  /* 0x0000380001467983 */ /* 0x000f680000300a00 */
[----:B------:R-:W5:Y:S04]  /*c270*/  LDL.LU.64 R56, [R1+0x30] ;  /* 0x0000300001387983 */ /* 0x000f680000300a00 */
[----:B------:R-:W5:Y:S01]  /*c280*/  LDL.LU.64 R26, [R1+0x130] ;  /* 0x00013000011a7983 */ /* 0x000f620000300a00 */
[----:B------:R-:W-:-:S03]  /*c290*/  IMAD.WIDE R30, R134, 0x4, R18 ;  /* 0x00000004861e7825 */ /* 0x000fc600078e0212 */
[----:B------:R-:W5:Y:S01]  /*c2a0*/  LDL.LU.64 R18, [R1+0x128] ;  /* 0x0001280001127983 */ /* 0x000f620000300a00 */
[----:B------:R-:W-:-:S04]  /*c2b0*/  IMAD.WIDE R36, R134, 0x4, R22 ;  /* 0x0000000486247825 */ /* 0x000fc800078e0216 */
[----:B------:R-:W-:-:S04]  /*c2c0*/  IMAD.WIDE R22, R134, 0x4, R14 ;  /* 0x0000000486167825 */ /* 0x000fc800078e020e */
[C---:B---3--:R-:W-:Y:S02]  /*c2d0*/  IMAD.WIDE R14, R134.reuse, 0x4, R10 ;  /* 0x00000004860e7825 */ /* 0x048fe400078e020a */
[----:B------:R-:W3:Y:S02]  /*c2e0*/  LDL.LU.64 R10, [R1+0x120] ;  /* 0x00012000010a7983 */ /* 0x000ee40000300a00 */
[C---:B----4-:R-:W-:Y:S02]  /*c2f0*/  IMAD.WIDE R232, R134.reuse, 0x4, R66 ;  /* 0x0000000486e87825 */ /* 0x050fe400078e0242 */
[----:B------:R-:W4:Y:S02]  /*c300*/  LDL.LU.64 R68, [R1+0x118] ;  /* 0x0001180001447983 */ /* 0x000f240000300a00 */
[C---:B------:R-:W-:Y:S02]  /*c310*/  IMAD.WIDE R40, R134.reuse, 0x4, R40 ;  /* 0x0000000486287825 */ /* 0x040fe400078e0228 */
[----:B------:R-:W-:Y:S02]  /*c320*/  STL.64 [R1+0x610], R36 ;  /* 0x0006102401007387 */ /* 0x000fe40000100a00 */
[----:B------:R-:W-:-:S02]  /*c330*/  IMAD.WIDE R230, R134, 0x4, R64 ;  /* 0x0000000486e67825 */ /* 0x000fc400078e0240 */
[----:B------:R-:W3:Y:S02]  /*c340*/  LDL.LU.64 R66, [R1+0x138] ;  /* 0x0001380001427983 */ /* 0x000ee40000300a00 */
[C---:B------:R-:W-:Y:S02]  /*c350*/  IMAD.WIDE R34, R134.reuse, 0x4, R34 ;  /* 0x0000000486227825 */ /* 0x040fe400078e0222 */
[----:B------:R-:W-:Y:S02]  /*c360*/  STL.64 [R1+0x628], R30 ;  /* 0x0006281e01007387 */ /* 0x000fe40000100a00 */
[C---:B------:R-:W-:Y:S02]  /*c370*/  IMAD.WIDE R228, R134.reuse, 0x4, R62 ;  /* 0x0000000486e47825 */ /* 0x040fe400078e023e */
[----:B------:R-:W-:Y:S04]  /*c380*/  STL.64 [R1+0x640], R22 ;  /* 0x0006401601007387 */ /* 0x000fe80000100a00 */
[----:B------:R-:W4:Y:S04]  /*c390*/  LDL.LU.64 R64, [R1+0x140] ;  /* 0x0001400001407983 */ /* 0x000f280000300a00 */
[----:B------:R-:W-:Y:S04]  /*c3a0*/  STL.64 [R1+0x650], R14 ;  /* 0x0006500e01007387 */ /* 0x000fe80000100a00 */
[----:B------:R-:W4:Y:S04]  /*c3b0*/  LDL.LU.64 R62, [R1+0x148] ;  /* 0x00014800013e7983 */ /* 0x000f280000300a00 */
[----:B------:R-:W-:Y:S04]  /*c3c0*/  STL.64 [R1+0x5d0], R40 ;  /* 0x0005d02801007387 */ /* 0x000fe80000100a00 */
[----:B------:R-:W-:Y:S01]  /*c3d0*/  STL.64 [R1+0x5f0], R34 ;  /* 0x0005f02201007387 */ /* 0x000fe20000100a00 */
[----:B--2---:R-:W-:-:S04]  /*c3e0*/  IMAD.WIDE R28, R134, 0x4, R28 ;  /* 0x00000004861c7825 */ /* 0x004fc800078e021c */
[----:B-----5:R-:W-:-:S04]  /*c3f0*/  IMAD.WIDE R20, R134, 0x4, R20 ;  /* 0x0000000486147825 */ /* 0x020fc800078e0214 */
[----:B------:R-:W-:-:S04]  /*c400*/  IMAD.WIDE R12, R134, 0x4, R12 ;  /* 0x00000004860c7825 */ /* 0x000fc800078e020c */
[C---:B------:R-:W-:Y:S02]  /*c410*/  IMAD.WIDE R226, R134.reuse, 0x4, R60 ;  /* 0x0000000486e27825 */ /* 0x040fe400078e023c */
[----:B------:R-:W2:Y:S04]  /*c420*/  LDL.LU.64 R60, [R1+0x150] ;  /* 0x00015000013c7983 */ /* 0x000ea80000300a00 */
[----:B------:R-:W-:Y:S04]  /*c430*/  STL.64 [R1+0x608], R28 ;  /* 0x0006081c01007387 */ /* 0x000fe80000100a00 */
[----:B------:R-:W-:Y:S01]  /*c440*/  STL.64 [R1+0x620], R20 ;  /* 0x0006201401007387 */ /* 0x000fe20000100a00 */
[----:B------:R-:W-:-:S03]  /*c450*/  IMAD.WIDE R222, R134, 0x4, R58 ;  /* 0x0000000486de7825 */ /* 0x000fc600078e023a */
[----:B------:R-:W5:Y:S04]  /*c460*/  LDL.LU.64 R58, [R1+0x158] ;  /* 0x00015800013a7983 */ /* 0x000f680000300a00 */
[----:B------:R-:W-:Y:S01]  /*c470*/  STL.64 [R1+0x638], R12 ;  /* 0x0006380c01007387 */ /* 0x000fe20000100a00 */
[----:B------:R-:W-:-:S03]  /*c480*/  IMAD.WIDE R208, R134, 0x4, R56 ;  /* 0x0000000486d07825 */ /* 0x000fc600078e0238 */
[----:B------:R-:W5:Y:S01]  /*c490*/  LDL.LU.64 R56, [R1+0x170] ;  /* 0x0001700001387983 */ /* 0x000f620000300a00 */
[----:B------:R-:W-:-:S05]  /*c4a0*/  IMAD.WIDE R26, R134, 0x4, R26 ;  /* 0x00000004861a7825 */ /* 0x000fca00078e021a */
[----:B------:R-:W-:Y:S04]  /*c4b0*/  STL.64 [R1+0x40], R26 ;  /* 0x0000401a01007387 */ /* 0x000fe80000100a00 */
[----:B------:R-:W5:Y:S01]  /*c4c0*/  LDL.LU.64 R104, [R1+0x168] ;  /* 0x0001680001687983 */ /* 0x000f620000300a00 */
[----:B------:R-:W-:Y:S02]  /*c4d0*/  VIADD R3, R9, 0xffffff08 ;  /* 0xffffff0809037836 */ /* 0x000fe40000000000 */
[----:B------:R-:W-:Y:S01]  /*c4e0*/  IMAD.WIDE R18, R134, 0x4, R18 ;  /* 0x0000000486127825 */ /* 0x000fe200078e0212 */
[----:B------:R-:W5:Y:S02]  /*c4f0*/  LDL.LU.64 R102, [R1+0x160] ;  /* 0x0001600001667983 */ /* 0x000f640000300a00 */
[----:B------:R-:W-:Y:S01]  /*c500*/  ISETP.GE.U32.AND P6, PT, R3, 0x7ffffe89, PT ;  /* 0x7ffffe890300780c */ /* 0x000fe20003fc6070 */
[----:B-1----:R-:W-:Y:S01]  /*c510*/  VIADD R3, R8, 0xffffff07 ;  /* 0xffffff0708037836 */ /* 0x002fe20000000000 */
[----:B------:R-:W5:Y:S01]  /*c520*/  LDL.LU.64 R100, [R1+0x178] ;  /* 0x0001780001647983 */ /* 0x000f620000300a00 */
[----:B------:R-:W1:Y:S03]  /*c530*/  LDC R8, c[0x0][0x3a0] ;  /* 0x0000e800ff087b82 */ /* 0x000e660000000800 */
[----:B------:R-:W-:Y:S01]  /*c540*/  ISETP.GE.U32.AND P4, PT, R3, 0x7ffffe88, PT ;  /* 0x7ffffe880300780c */ /* 0x000fe20003f86070 */
[----:B------:R-:W-:-:S04]  /*c550*/  VIADD R3, R6, 0xffffff06 ;  /* 0xffffff0606037836 */ /* 0x000fc80000000000 */
[----:B------:R-:W4:Y:S01]  /*c560*/  LDC R6, c[0x0][0x3a0] ;  /* 0x0000e800ff067b82 */ /* 0x000f220000000800 */
[----:B------:R-:W-:Y:S01]  /*c570*/  ISETP.GE.U32.AND P5, PT, R3, 0x7ffffe87, PT ;  /* 0x7ffffe870300780c */ /* 0x000fe20003fa6070 */
[----:B------:R-:W-:Y:S01]  /*c580*/  VIADD R3, R5, 0xffffff05 ;  /* 0xffffff0505037836 */ /* 0x000fe20000000000 */
[----:B------:R-:W-:Y:S05]  /*c590*/  LDGSTS.E [R133+0x101dc], desc[UR22][R244.64], !P6 ;  /* 0x101dc000f4857fae */ /* 0x000fea000f1a1016 */
[----:B------:R-:W4:Y:S01]  /*c5a0*/  LDC R5, c[0x0][0x3a0] ;  /* 0x0000e800ff057b82 */ /* 0x000f220000000800 */
[----:B------:R-:W-:Y:S01]  /*c5b0*/  ISETP.GE.U32.AND P1, PT, R3, 0x7ffffe86, PT ;  /* 0x7ffffe860300780c */ /* 0x000fe20003f26070 */
[----:B------:R-:W-:Y:S01]  /*c5c0*/  VIADD R3, R4, 0xffffff04 ;  /* 0xffffff0404037836 */ /* 0x000fe20000000000 */
[----:B------:R-:W-:Y:S01]  /*c5d0*/  STL.64 [R1+0x50], R18 ;  /* 0x0000501201007387 */ /* 0x000fe20000100a00 */
[----:B---3--:R-:W-:-:S03]  /*c5e0*/  IMAD.WIDE R10, R134, 0x4, R10 ;  /* 0x00000004860a7825 */ /* 0x008fc600078e020a */
[----:B------:R-:W3:Y:S01]  /*c5f0*/  LDL.LU.64 R98, [R1+0x180] ;  /* 0x0001800001627983 */ /* 0x000ee20000300a00 */
[----:B------:R-:W-:-:S03]  /*c600*/  ISETP.GE.U32.AND P6, PT, R3, 0x7ffffe85, PT ;  /* 0x7ffffe850300780c */ /* 0x000fc60003fc6070 */
[----:B------:R-:W3:Y:S01]  /*c610*/  LDL.LU.64 R96, [R1+0x188] ;  /* 0x0001880001607983 */ /* 0x000ee20000300a00 */
[----:B-1----:R-:W-:-:S03]  /*c620*/  VIADD R3, R8, 0xffffff03 ;  /* 0xffffff0308037836 */ /* 0x002fc60000000000 */
[----:B------:R-:W3:Y:S04]  /*c630*/  LDL.LU.64 R94, [R1+0x190] ;  /* 0x00019000015e7983 */ /* 0x000ee80000300a00 */
[----:B------:R-:W3:Y:S04]  /*c640*/  LDL.LU.64 R92, [R1+0x198] ;  /* 0x00019800015c7983 */ /* 0x000ee80000300a00 */
[----:B------:R-:W3:Y:S04]  /*c650*/  LDL.LU.64 R90, [R1+0x1a0] ;  /* 0x0001a000015a7983 */ /* 0x000ee80000300a00 */
[----:B------:R-:W-:Y:S04]  /*c660*/  STL.64 [R1+0x58], R10 ;  /* 0x0000580a01007387 */ /* 0x000fe80000100a00 */
[----:B------:R-:W3:Y:S01]  /*c670*/  LDL.LU.64 R88, [R1+0x1a8] ;  /* 0x0001a80001587983 */ /* 0x000ee20000300a00 */
[----:B------:R-:W-:-:S03]  /*c680*/  IMAD.WIDE R236, R132, 0x4, R236 ;  /* 0x0000000484ec7825 */ /* 0x000fc600078e02ec */
[----:B------:R-:W3:Y:S04]  /*c690*/  LDL.LU.64 R86, [R1+0x1b8] ;  /* 0x0001b80001567983 */ /* 0x000ee80000300a00 */
[----:B------:R-:W3:Y:S04]  /*c6a0*/  LDL.LU.64 R84, [R1+0x1c0] ;  /* 0x0001c00001547983 */ /* 0x000ee80000300a00 */
[----:B------:R-:W-:Y:S01]  /*c6b0*/  LDGSTS.E [R133+0x101e0], desc[UR22][R242.64], !P4 ;  /* 0x101e0000f2857fae */ /* 0x000fe2000e1a1016 */
[----:B------:R-:W-:Y:S01]  /*c6c0*/  ISETP.GE.U32.AND P4, PT, R3, 0x7ffffe84, PT ;  /* 0x7ffffe840300780c */ /* 0x000fe20003f86070 */
[----:B----4-:R-:W-:-:S02]  /*c6d0*/  VIADD R3, R6, 0xffffff02 ;  /* 0xffffff0206037836 */ /* 0x010fc40000000000 */
[----:B------:R-:W4:Y:S01]  /*c6e0*/  LDL.LU.64 R82, [R1+0x1c8] ;  /* 0x0001c80001527983 */ /* 0x000f220000300a00 */
[----:B------:R-:W-:-:S03]  /*c6f0*/  IMAD.WIDE R224, R134, 0x4, R72 ;  /* 0x0000000486e07825 */ /* 0x000fc600078e0248 */
[----:B------:R-:W3:Y:S01]  /*c700*/  LDL.LU.64 R80, [R1+0x1d0] ;  /* 0x0001d00001507983 */ /* 0x000ee20000300a00 */
        /* <DEDUP_REMOVED lines=9> */
[----:B------:R-:W-:Y:S01]  /*c7a0*/  LDGSTS.E [R133+0x101e4], desc[UR22][R236.64], !P5 ;  /* 0x101e4000ec857fae */ /* 0x000fe2000e9a1016 */
[----:B------:R-:W-:Y:S01]  /*c7b0*/  ISETP.GE.U32.AND P5, PT, R3, 0x7ffffe83, PT ;  /* 0x7ffffe830300780c */ /* 0x000fe20003fa6070 */
[----:B------:R-:W-:Y:S02]  /*c7c0*/  VIADD R3, R5, 0xffffff01 ;  /* 0xffffff0105037836 */ /* 0x000fe40000000000 */
[----:B------:R-:W3:Y:S04]  /*c7d0*/  LDL.LU.64 R70, [R1+0x200] ;  /* 0x0002000001467983 */ /* 0x000ee80000300a00 */
[----:B------:R-:W3:Y:S04]  /*c7e0*/  LDL.LU.64 R68, [R1+0x208] ;  /* 0x0002080001447983 */ /* 0x000ee80000300a00 */
[----:B------:R-:W3:Y:S04]  /*c7f0*/  LDL.LU.64 R66, [R1+0x210] ;  /* 0x0002100001427983 */ /* 0x000ee80000300a00 */
[----:B------:R-:W3:Y:S04]  /*c800*/  LDL.LU.64 R64, [R1+0x218] ;  /* 0x0002180001407983 */ /* 0x000ee80000300a00 */
[----:B------:R-:W3:Y:S01]  /*c810*/  LDL.LU.64 R62, [R1+0x228] ;  /* 0x00022800013e7983 */ /* 0x000ee20000300a00 */
[----:B------:R-:W-:-:S04]  /*c820*/  IMAD.WIDE R6, R134, 0x4, R138 ;  /* 0x0000000486067825 */ /* 0x000fc800078e028a */
[C---:B--2---:R-:W-:Y:S02]  /*c830*/  IMAD.WIDE R188, R134.reuse, 0x4, R60 ;  /* 0x0000000486bc7825 */ /* 0x044fe400078e023c */
[----:B------:R-:W2:Y:S02]  /*c840*/  LDL.LU.64 R60, [R1+0x230] ;  /* 0x00023000013c7983 */ /* 0x000ea40000300a00 */
[C---:B-----5:R-:W-:Y:S02]  /*c850*/  IMAD.WIDE R186, R134.reuse, 0x4, R58 ;  /* 0x0000000486ba7825 */ /* 0x060fe400078e023a */
[----:B------:R-:W5:Y:S02]  /*c860*/  LDL.LU.64 R58, [R1+0x238] ;  /* 0x00023800013a7983 */ /* 0x000f640000300a00 */
[C---:B------:R-:W-:Y:S02]  /*c870*/  IMAD.WIDE R4, R134.reuse, 0x4, R56 ;  /* 0x0000000486047825 */ /* 0x040fe400078e0238 */
[----:B------:R-:W2:Y:S04]  /*c880*/  LDL.LU.64 R56, [R1+0x240] ;  /* 0x0002400001387983 */ /* 0x000ea80000300a00 */
[----:B------:R1:W-:Y:S01]  /*c890*/  STL.64 [R1+0x38], R4 ;  /* 0x0000380401007387 */ /* 0x0003e20000100a00 */
[----:B------:R-:W-:-:S05]  /*c8a0*/  IMAD.WIDE R8, R134, 0x4, R104 ;  /* 0x0000000486087825 */ /* 0x000fca00078e0268 */
[----:B------:R1:W-:Y:S04]  /*c8b0*/  STL.64 [R1+0x48], R8 ;  /* 0x0000480801007387 */ /* 0x0003e80000100a00 */
[----:B------:R-:W2:Y:S01]  /*c8c0*/  LDL.LU.64 R138, [R1+0x7a0] ;  /* 0x0007a000018a7983 */ /* 0x000ea20000300a00 */
[----:B------:R-:W-:-:S03]  /*c8d0*/  IMAD.WIDE R156, R134, 0x4, R136 ;  /* 0x00000004869c7825 */ /* 0x000fc600078e0288 */
[----:B------:R1:W-:Y:S01]  /*c8e0*/  STL.64 [R1+0x30], R6 ;  /* 0x0000300601007387 */ /* 0x0003e20000100a00 */
[----:B------:R-:W-:-:S03]  /*c8f0*/  IMAD.WIDE R194, R134, 0x4, R140 ;  /* 0x0000000486c27825 */ /* 0x000fc600078e028c */
[----:B------:R-:W4:Y:S01]  /*c900*/  LDL.LU.64 R136, [R1+0x798] ;  /* 0x0007980001887983 */ /* 0x000f220000300a00 */
[----:B------:R-:W-:Y:S01]  /*c910*/  UIADD3 UR5, UPT, UPT, UR6, -0x100, URZ ;  /* 0xffffff0006057890 */ /* 0x000fe2000fffe0ff */
[----:B------:R-:W-:-:S03]  /*c920*/  IMAD.WIDE R238, R132, 0x4, R238 ;  /* 0x0000000484ee7825 */ /* 0x000fc600078e02ee */
[----:B------:R-:W-:Y:S01]  /*c930*/  UISETP.GE.U32.AND UP1, UPT, UR5, 0x7ffffe81, UPT ;  /* 0x7ffffe810500788c */ /* 0x000fe2000bf26070 */
[----:B------:R-:W-:Y:S01]  /*c940*/  IMAD.WIDE R240, R132, 0x4, R240 ;  /* 0x0000000484f07825 */ /* 0x000fe200078e02f0 */
[----:B------:R-:W-:Y:S01]  /*c950*/  LDGSTS.E [R133+0x101e8], desc[UR22][R238.64], !P1 ;  /* 0x101e8000ee857fae */ /* 0x000fe2000c9a1016 */
[----:B------:R-:W-:Y:S02]  /*c960*/  ISETP.GE.U32.AND P1, PT, R3, 0x7ffffe82, PT ;  /* 0x7ffffe820300780c */ /* 0x000fe40003f26070 */
[C---:B------:R-:W-:Y:S01]  /*c970*/  IMAD.WIDE R184, R134.reuse, 0x4, R102 ;  /* 0x0000000486b87825 */ /* 0x040fe200078e0266 */
[----:B------:R-:W-:Y:S01]  /*c980*/  LDGSTS.E [R133+0x101ec], desc[UR22][R240.64], !P6 ;  /* 0x101ec000f0857fae */ /* 0x000fe2000f1a1016 */
[----:B------:R-:W-:Y:S01]  /*c990*/  PLOP3.LUT P6, PT, PT, PT, UP1, 0x80, 0x8 ;  /* 0x000000000008781c */ /* 0x000fe20003fcf018 */
[----:B------:R-:W1:Y:S01]  /*c9a0*/  LDC R3, c[0x0][0x3a0] ;  /* 0x0000e800ff037b82 */ /* 0x000e620000000800 */
[----:B--2---:R-:W-:Y:S02]  /*c9b0*/  IMAD.WIDE R142, R134, 0x4, R138 ;  /* 0x00000004868e7825 */ /* 0x004fe400078e028a */
[----:B------:R-:W2:Y:S04]  /*c9c0*/  LDL.LU.64 R138, [R1+0x790] ;  /* 0x00079000018a7983 */ /* 0x000ea80000300a00 */
[----:B------:R-:W2:Y:S01]  /*c9d0*/  LDL.LU.64 R140, [R1+0x788] ;  /* 0x00078800018c7983 */ /* 0x000ea20000300a00 */
[----:B---3--:R-:W-:-:S04]  /*c9e0*/  IMAD.WIDE R202, R132, 0x4, R62 ;  /* 0x0000000484ca7825 */ /* 0x008fc800078e023e */
[C---:B------:R-:W-:Y:S01]  /*c9f0*/  IMAD.WIDE R200, R132.reuse, 0x4, R60 ;  /* 0x0000000484c87825 */ /* 0x040fe200078e023c */
[----:B------:R-:W-:Y:S03]  /*ca00*/  LDGSTS.E [R133+0x101f0], desc[UR22][R202.64], !P4 ;  /* 0x101f0000ca857fae */ /* 0x000fe6000e1a1016 */
[C---:B-----5:R-:W-:Y:S01]  /*ca10*/  IMAD.WIDE R198, R132.reuse, 0x4, R58 ;  /* 0x0000000484c67825 */ /* 0x060fe200078e023a */
[----:B------:R-:W-:Y:S03]  /*ca20*/  LDGSTS.E [R133+0x101f4], desc[UR22][R200.64], !P5 ;  /* 0x101f4000c8857fae */ /* 0x000fe6000e9a1016 */
[----:B------:R-:W-:Y:S01]  /*ca30*/  IMAD.WIDE R196, R132, 0x4, R56 ;  /* 0x0000000484c47825 */ /* 0x000fe200078e0238 */
[----:B------:R-:W-:Y:S04]  /*ca40*/  LDGSTS.E [R133+0x101f8], desc[UR22][R198.64], !P1 ;  /* 0x101f8000c6857fae */ /* 0x000fe8000c9a1016 */
[----:B------:R-:W-:Y:S01]  /*ca50*/  LDGSTS.E [R133+0x101fc], desc[UR22][R196.64], !P6 ;  /* 0x101fc000c4857fae */ /* 0x000fe2000f1a1016 */
[----:B------:R-:W-:-:S03]  /*ca60*/  IMAD.WIDE R170, R134, 0x4, R88 ;  /* 0x0000000486aa7825 */ /* 0x000fc600078e0258 */
[----:B------:R-:W0:Y:S01]  /*ca70*/  LDGDEPBAR ;  /* 0x00000000000079af */ /* 0x000e220000000000 */
[----:B------:R-:W-:-:S03]  /*ca80*/  IMAD.WIDE R154, R134, 0x4, R74 ;  /* 0x00000004869a7825 */ /* 0x000fc600078e024a */
[----:B------:R-:W-:Y:S04]  /*ca90*/  LDGSTS.E [R252+0x28000], desc[UR22][R54.64], P3 ;  /* 0x2800000036fc7fae */ /* 0x000fe800099a1016 */
[----:B------:R-:W-:Y:S04]  /*caa0*/  LDGSTS.E [R252+0x28400], desc[UR22][R234.64], P3 ;  /* 0x28400000eafc7fae */ /* 0x000fe800099a1016 */
[----:B------:R-:W-:Y:S04]  /*cab0*/  LDGSTS.E [R252+0x28800], desc[UR22][R232.64], P3 ;  /* 0x28800000e8fc7fae */ /* 0x000fe800099a1016 */
[----:B------:R-:W-:Y:S04]  /*cac0*/  LDGSTS.E [R252+0x28c00], desc[UR22][R226.64], P3 ;  /* 0x28c00000e2fc7fae */ /* 0x000fe800099a1016 */
[----:B------:R-:W-:Y:S01]  /*cad0*/  LDGSTS.E [R252+0x29000], desc[UR22][R206.64], P3 ;  /* 0x29000000cefc7fae */ /* 0x000fe200099a1016 */
[----:B------:R-:W-:-:S03]  /*cae0*/  IMAD.WIDE R182, R134, 0x4, R100 ;  /* 0x0000000486b67825 */ /* 0x000fc600078e0264 */
[----:B------:R-:W-:Y:S01]  /*caf0*/  LDGSTS.E [R252+0x29400], desc[UR22][R184.64], P3 ;  /* 0x29400000b8fc7fae */ /* 0x000fe200099a1016 */
[----:B------:R-:W-:-:S03]  /*cb00*/  IMAD.WIDE R168, R134, 0x4, R86 ;  /* 0x0000000486a87825 */ /* 0x000fc600078e0256 */
[----:B------:R-:W-:Y:S01]  /*cb10*/  LDGSTS.E [R252+0x29800], desc[UR22][R170.64], P3 ;  /* 0x29800000aafc7fae */ /* 0x000fe200099a1016 */
[----:B------:R-:W-:-:S03]  /*cb20*/  IMAD.WIDE R152, R134, 0x4, R72 ;  /* 0x0000000486987825 */ /* 0x000fc600078e0248 */
[----:B------:R-:W-:Y:S01]  /*cb30*/  LDGSTS.E [R252+0x29c00], desc[UR22][R154.64], P3 ;  /* 0x29c000009afc7fae */ /* 0x000fe200099a1016 */
[----:B------:R-:W-:-:S04]  /*cb40*/  IMAD.WIDE R180, R134, 0x4, R98 ;  /* 0x0000000486b47825 */ /* 0x000fc800078e0262 */
[----:B------:R-:W-:-:S04]  /*cb50*/  IMAD.WIDE R166, R134, 0x4, R84 ;  /* 0x0000000486a67825 */ /* 0x000fc800078e0254 */
[----:B------:R-:W-:-:S04]  /*cb60*/  IMAD.WIDE R150, R134, 0x4, R70 ;  /* 0x0000000486967825 */ /* 0x000fc800078e0246 */
[----:B------:R-:W-:-:S04]  /*cb70*/  IMAD.WIDE R178, R134, 0x4, R96 ;  /* 0x0000000486b27825 */ /* 0x000fc800078e0260 */
[----:B----4-:R-:W-:-:S04]  /*cb80*/  IMAD.WIDE R164, R134, 0x4, R82 ;  /* 0x0000000486a47825 */ /* 0x010fc800078e0252 */
[----:B------:R-:W-:-:S04]  /*cb90*/  IMAD.WIDE R148, R134, 0x4, R68 ;  /* 0x0000000486947825 */ /* 0x000fc800078e0244 */
        /* <DEDUP_REMOVED lines=8> */
[----:B-1----:R-:W-:Y:S01]  /*cc20*/  VIADD R3, R3, 0xfffffefd ;  /* 0xfffffefd03037836 */ /* 0x002fe20000000000 */
[----:B--2---:R-:W-:Y:S04]  /*cc30*/  LDGSTS.E [R141+0x28080], desc[UR22][R52.64], P3 ;  /* 0x28080000348d7fae */ /* 0x004fe800099a1016 */
[----:B------:R-:W-:Y:S04]  /*cc40*/  LDGSTS.E [R141+0x28480], desc[UR22][R50.64], P3 ;  /* 0x28480000328d7fae */ /* 0x000fe800099a1016 */
        /* <DEDUP_REMOVED lines=42> */
[----:B------:R1:W-:Y:S04]  /*cef0*/  LDGSTS.E [R136+0x29300], desc[UR22][R4.64], P3 ;  /* 0x2930000004887fae */ /* 0x0003e800099a1016 */
[----:B------:R2:W-:Y:S04]  /*cf00*/  LDGSTS.E [R136+0x29700], desc[UR22][R172.64], P3 ;  /* 0x29700000ac887fae */ /* 0x0005e800099a1016 */
[----:B------:R2:W-:Y:S04]  /*cf10*/  LDGSTS.E [R136+0x29b00], desc[UR22][R158.64], P3 ;  /* 0x29b000009e887fae */ /* 0x0005e800099a1016 */
[----:B------:R2:W-:Y:S01]  /*cf20*/  LDGSTS.E [R136+0x29f00], desc[UR22][R142.64], P3 ;  /* 0x29f000008e887fae */ /* 0x0005e200099a1016 */
[----:B-1----:R-:W1:Y:S03]  /*cf30*/  LDC R4, c[0x0][0x3a0] ;  /* 0x0000e800ff047b82 */ /* 0x002e660000000800 */
[----:B------:R2:W-:Y:S04]  /*cf40*/  LDGSTS.E [R135+0x28380], desc[UR22][R16.64], P3 ;  /* 0x2838000010877fae */ /* 0x0005e800099a1016 */
[----:B------:R2:W-:Y:S04]  /*cf50*/  LDGSTS.E [R135+0x28780], desc[UR22][R14.64], P3 ;  /* 0x287800000e877fae */ /* 0x0005e800099a1016 */
[----:B------:R2:W-:Y:S04]  /*cf60*/  LDGSTS.E [R135+0x28b80], desc[UR22][R12.64], P3 ;  /* 0x28b800000c877fae */ /* 0x0005e800099a1016 */
[----:B------:R2:W-:Y:S04]  /*cf70*/  LDGSTS.E [R135+0x28f80], desc[UR22][R10.64], P3 ;  /* 0x28f800000a877fae */ /* 0x0005e800099a1016 */
[----:B------:R2:W-:Y:S04]  /*cf80*/  LDGSTS.E [R135+0x29380], desc[UR22][R8.64], P3 ;  /* 0x2938000008877fae */ /* 0x0005e800099a1016 */
[----:B------:R2:W-:Y:S04]  /*cf90*/  LDGSTS.E [R135+0x29780], desc[UR22][R6.64], P3 ;  /* 0x2978000006877fae */ /* 0x0005e800099a1016 */
[----:B------:R2:W-:Y:S04]  /*cfa0*/  LDGSTS.E [R135+0x29b80], desc[UR22][R156.64], P3 ;  /* 0x29b800009c877fae */ /* 0x0005e800099a1016 */
[----:B------:R2:W-:Y:S04]  /*cfb0*/  LDGSTS.E [R135+0x29f80], desc[UR22][R194.64], P3 ;  /* 0x29f80000c2877fae */ /* 0x0005e800099a1016 */
[----:B------:R-:W0:Y:S01]  /*cfc0*/  LDGDEPBAR ;  /* 0x00000000000079af */ /* 0x000e220000000000 */
[----:B-1----:R-:W-:Y:S01]  /*cfd0*/  VIADD R4, R4, 0xfffffefe ;  /* 0xfffffefe04047836 */ /* 0x002fe20000000000 */
[----:B------:R-:W-:-:S04]  /*cfe0*/  ISETP.GE.U32.AND P3, PT, R3, 0x7ffffe7e, PT ;  /* 0x7ffffe7e0300780c */ /* 0x000fc80003f66070 */
[----:B------:R-:W-:Y:S01]  /*cff0*/  ISETP.GE.U32.AND P1, PT, R4, 0x7ffffe7f, PT ;  /* 0x7ffffe7f0400780c */ /* 0x000fe20003f26070 */
[----:B------:R-:W-:-:S04]  /*d000*/  DEPBAR.LE SB0, 0x2 ;  /* 0x000080800000791a */ /* 0x000fc80000000000 */
[----:B------:R-:W-:Y:S06]  /*d010*/  BAR.SYNC.DEFER_BLOCKING 0x0 ;  /* 0x0000000000007b1d */ /* 0x000fec0000010000 */
[----:B--2---:R-:W-:Y:S05]  /*d020*/  @!P0 BRA `(.L_x_6) ;  /* 0x0000000000848947 */ /* 0x004fea0003800000 */
[----:B------:R-:W-:Y:S04]  /*d030*/  LDS.128 R4, [R133] ;  /* 0x0000000085047984 */ /* 0x000fe80000000c00 */
[----:B------:R-:W-:Y:S04]  /*d040*/  LDS.128 R8, [R133+0x10] ;  /* 0x0000100085087984 */ /* 0x000fe80000000c00 */
        /* <DEDUP_REMOVED lines=29> */
[----:B------:R-:W1:Y:S02]  /*d220*/  LDS.128 R128, [R133+0x1f0] ;  /* 0x0001f00085807984 */ /* 0x000e640000000c00 */
[----:B-1----:R1:W-:Y:S02]  /*d230*/  STTM.x128 tmem[UR11+0x40], R4 ;  /* 0x00004004000079ed */ /* 0x0023e400083c000b */
.L_x_6:
[----:B-1----:R-:W2:Y:S01]  /*d240*/  LDL.LU.64 R10, [R1+0x5c0] ;  /* 0x0005c000010a7983 */ /* 0x002ea20000300a00 */
[----:B------:R-:W1:Y:S03]  /*d250*/  LDC R5, c[0x0][0x3a0] ;  /* 0x0000e800ff057b82 */ /* 0x000e660000000800 */
[----:B------:R-:W3:Y:S04]  /*d260*/  LDL.LU.64 R8, [R1+0x5b8] ;  /* 0x0005b80001087983 */ /* 0x000ee80000300a00 */
[----:B------:R-:W4:Y:S01]  /*d270*/  LDL.LU.64 R6, [R1+0x5b0] ;  /* 0x0005b00001067983 */ /* 0x000f220000300a00 */
[----:B------:R-:W-:Y:S01]  /*d280*/  SHF.R.S32.HI R4, RZ, 0x1f, R132 ;  /* 0x0000001fff047819 */ /* 0x000fe20000011484 */
[----:B------:R-:W-:Y:S01]  /*d290*/  UIADD3 UR6, UPT, UPT, UR6, -0x101, URZ ;  /* 0xfffffeff06067890 */ /* 0x000fe2000fffe0ff */
[C---:B------:R-:W-:Y:S01]  /*d2a0*/  SHF.L.U32 R3, R132.reuse, 0x2, RZ ;  /* 0x0000000284037819 */ /* 0x040fe200000006ff */
[----:B------:R-:W5:Y:S01]  /*d2b0*/  FENCE.VIEW.ASYNC.T ;  /* 0x00000000000073c6 */ /* 0x000f620000000200 */
[----:B------:R-:W-:Y:S01]  /*d2c0*/  SHF.L.U64.HI R132, R132, 0x2, R4 ;  /* 0x0000000284847819 */ /* 0x000fe20000010204 */
[----:B------:R-:W-:-:S02]  /*d2d0*/  UISETP.GE.U32.AND UP1, UPT, UR6, 0x7ffffe80, UPT ;  /* 0x7ffffe800600788c */ /* 0x000fc4000bf26070 */
[----:B------:R-:W-:Y:S01]  /*d2e0*/  UIADD3 UR12, UPT, UPT, UR10, 0x40, URZ ;  /* 0x000000400a0c7890 */ /* 0x000fe2000fffe0ff */
[----:B-----5:R-:W-:Y:S03]  /*d2f0*/  BAR.SYNC.DEFER_BLOCKING 0x0 ;  /* 0x0000000000007b1d */ /* 0x020fe60000010000 */
[----:B------:R-:W-:Y:S01]  /*d300*/  PLOP3.LUT P6, PT, PT, PT, UP1, 0x80, 0x8 ;  /* 0x000000000008781c */ /* 0x000fe20003fcf018 */
[----:B-1----:R-:W-:Y:S01]  /*d310*/  VIADD R5, R5, 0x7f ;  /* 0x0000007f05057836 */ /* 0x002fe20000000000 */
[-C--:B--2---:R-:W-:Y:S02]  /*d320*/  IADD3 R218, P0, PT, R10, R3.reuse, RZ ;  /* 0x000000030ada7210 */ /* 0x084fe40007f1e0ff */
[----:B---3--:R-:W-:-:S03]  /*d330*/  IADD3 R216, P4, PT, R8, R3, RZ ;  /* 0x0000000308d87210 */ /* 0x008fc60007f9e0ff */
[--C-:B------:R-:W-:Y:S01]  /*d340*/  IMAD.X R219, R11, 0x1, R132.reuse, P0 ;  /* 0x000000010bdb7824 */ /* 0x100fe200000e0684 */
[----:B------:R-:W-:Y:S02]  /*d350*/  ISETP.NE.U32.AND P0, PT, RZ, UR8, PT ;  /* 0x00000008ff007c0c */ /* 0x000fe4000bf05070 */
[----:B----4-:R-:W-:Y:S01]  /*d360*/  IADD3 R214, P5, PT, R6, R3, RZ ;  /* 0x0000000306d67210 */ /* 0x010fe20007fbe0ff */
[----:B------:R-:W-:Y:S01]  /*d370*/  IMAD.X R217, R9, 0x1, R132, P4 ;  /* 0x0000000109d97824 */ /* 0x000fe200020e0684 */
[----:B------:R-:W-:-:S03]  /*d380*/  ISETP.LT.OR P4, PT, R5, 0x80, P0 ;  /* 0x000000800500780c */ /* 0x000fc60000781670 */
[----:B------:R-:W-:-:S10]  /*d390*/  IMAD.X R215, R7, 0x1, R132, P5 ;  /* 0x0000000107d77824 */ /* 0x000fd400028e0684 */
[----:B------:R-:W-:Y:S05]  /*d3a0*/  @P4 BRA `(.L_x_7) ;  /* 0x0000000400444947 */ /* 0x000fea0003800000 */
[----:B------:R-:W-:Y:S01]  /*d3b0*/  UIADD3 UR18, UPT, UPT, UR9, 0x20000, URZ ;  /* 0x0002000009127890 */ /* 0x000fe2000fffe0ff */
[----:B------:R-:W-:Y:S01]  /*d3c0*/  UMOV UR20, URZ ;  /* 0x000000ff00147c82 */ /* 0x000fe20008000000 */
[----:B------:R-:W-:Y:S02]  /*d3d0*/  UIADD3 UR38, UPT, UPT, UR10, 0x48, URZ ;  /* 0x000000480a267890 */ /* 0x000fe4000fffe0ff */
[----:B------:R-:W-:Y:S02]  /*d3e0*/  USHF.R.U32.HI UR70, URZ, 0x4, UR18 ;  /* 0x00000004ff467899 */ /* 0x000fe40008011612 */
[----:B------:R-:W-:Y:S02]  /*d3f0*/  UIADD3 UR60, UPT, UPT, UR10, 0x50, URZ ;  /* 0x000000500a3c7890 */ /* 0x000fe4000fffe0ff */
[----:B------:R-:W-:Y:S02]  /*d400*/  USGXT.U32 UR70, UR70, 0xe ;  /* 0x0000000e4646789a */ /* 0x000fe40008000000 */
[----:B------:R-:W-:-:S02]  /*d410*/  UIADD3 UR75, UPT, UPT, UR10, 0x58, URZ ;  /* 0x000000580a4b7890 */ /* 0x000fc4000fffe0ff */
[----:B------:R-:W-:Y:S02]  /*d420*/  UIADD3 UR24, UP1, UPT, UR70, 0x2, URZ ;  /* 0x0000000246187890 */ /* 0x000fe4000ff3e0ff */
[----:B------:R-:W-:Y:S02]  /*d430*/  UIADD3 UR13, UPT, UPT, UR10, 0x60, URZ ;  /* 0x000000600a0d7890 */ /* 0x000fe4000fffe0ff */
[----:B------:R-:W-:Y:S02]  /*d440*/  UIADD3.X UR25, UPT, UPT, UR20, 0x40004040, URZ, UP1, !UPT ;  /* 0x4000404014197890 */ /* 0x000fe40008ffe4ff */
[----:B------:R-:W-:Y:S02]  /*d450*/  UIADD3 UR6, UPT, UPT, UR10, 0x68, URZ ;  /* 0x000000680a067890 */ /* 0x000fe4000fffe0ff */
[----:B------:R-:W-:Y:S02]  /*d460*/  UIADD3.64 UR58, UPT, UPT, UR24, 0x2, URZ ;  /* 0x00000002183a7897 */ /* 0x000fe4000fffe0ff */
[----:B------:R-:W-:-:S02]  /*d470*/  UIADD3.64 UR54, UPT, UPT, UR24, 0x4, URZ ;  /* 0x0000000418367897 */ /* 0x000fc4000fffe0ff */
[----:B------:R-:W-:Y:S02]  /*d480*/  UIADD3.64 UR52, UPT, UPT, UR24, 0x1fe, URZ ;  /* 0x000001fe18347897 */ /* 0x000fe4000fffe0ff */
[----:B------:R-:W-:Y:S01]  /*d490*/  UIADD3.64 UR50, UPT, UPT, UR24, 0x200, URZ ;  /* 0x0000020018327897 */ /* 0x000fe2000fffe0ff */
[----:B------:R-:W-:Y:S01]  /*d4a0*/  UMOV UR72, 0x0 ;  /* 0x0000000000487882 */ /* 0x000fe20000000000 */
[----:B------:R-:W-:Y:S01]  /*d4b0*/  UMOV UR73, 0x8100910 ;  /* 0x0810091000497882 */ /* 0x000fe20000000000 */
[----:B------:R-:W-:Y:S02]  /*d4c0*/  UIADD3 UR7, UPT, UPT, UR10, 0x70, URZ ;  /* 0x000000700a077890 */ /* 0x000fe4000fffe0ff */
[----:B------:R-:W-:Y:S01]  /*d4d0*/  UIADD3.64 UR48, UPT, UPT, UR24, 0x202, URZ ;  /* 0x0000020218307897 */ /* 0x000fe2000fffe0ff */
[----:B------:R-:W-:Y:S01]  /*d4e0*/  UMOV UR71, 0x40004040 ;  /* 0x4000404000477882 */ /* 0x000fe20000000000 */
[----:B------:R-:W-:Y:S01]  /*d4f0*/  UMOV UR66, 0x0 ;  /* 0x0000000000427882 */ /* 0x000fe20000000000 */
[----:B------:R-:W-:Y:S01]  /*d500*/  UMOV UR67, 0x8100910 ;  /* 0x0810091000437882 */ /* 0x000fe20000000000 */
[----:B------:R-:W-:-:S02]  /*d510*/  UIADD3 UR8, UPT, UPT, UR10, 0x78, URZ ;  /* 0x000000780a087890 */ /* 0x000fc4000fffe0ff */
[----:B------:R-:W-:Y:S01]  /*d520*/  UTCHMMA tmem[UR12], gdesc[UR70], tmem[UR10], tmem[UR72], idesc[UR73], !UPT ;  /* 0x00ff48460c0079ea */ /* 0x000fe2000f80000a */
[----:B------:R-:W-:Y:S02]  /*d530*/  UIADD3.64 UR46, UPT, UPT, UR24, 0x204, URZ ;  /* 0x00000204182e7897 */ /* 0x000fe4000fffe0ff */
[----:B------:R1:W-:Y:S01]  /*d540*/  UTCHMMA tmem[UR38], gdesc[UR24], tmem[UR10], tmem[UR66], idesc[UR67], UPT ;  /* 0x00ff4218260079ea */ /* 0x0003e2000b80000a */
[----:B------:R-:W-:Y:S01]  /*d550*/  UIADD3 UR14, UPT, UPT, UR10, 0x80, URZ ;  /* 0x000000800a0e7890 */ /* 0x000fe2000fffe0ff */
[----:B------:R-:W-:Y:S01]  /*d560*/  UMOV UR34, UR4 ;  /* 0x0000000400227c82 */ /* 0x000fe20008000000 */
[----:B------:R-:W-:Y:S01]  /*d570*/  UMOV UR35, URZ ;  /* 0x000000ff00237c82 */ /* 0x000fe20008000000 */
[----:B------:R-:W-:Y:S01]  /*d580*/  UIADD3.64 UR44, UPT, UPT, UR24, 0x3fe, URZ ;  /* 0x000003fe182c7897 */ /* 0x000fe2000fffe0ff */
[----:B------:R-:W-:Y:S01]  /*d590*/  UMOV UR56, 0x0 ;  /* 0x0000000000387882 */ /* 0x000fe20000000000 */
[----:B------:R-:W-:Y:S01]  /*d5a0*/  UMOV UR57, 0x8100910 ;  /* 0x0810091000397882 */ /* 0x000fe20000000000 */
[----:B------:R-:W-:-:S02]  /*d5b0*/  UIADD3 UR15, UPT, UPT, UR10, 0x88, URZ ;  /* 0x000000880a0f7890 */ /* 0x000fc4000fffe0ff */
[----:B------:R2:W-:Y:S01]  /*d5c0*/  UTCHMMA tmem[UR60], gdesc[UR58], tmem[UR10], tmem[UR56], idesc[UR57], UPT ;  /* 0x00ff383a3c0079ea */ /* 0x0005e2000b80000a */
[----:B------:R-:W-:Y:S01]  /*d5d0*/  UIADD3.64 UR42, UPT, UPT, UR24, 0x400, URZ ;  /* 0x00000400182a7897 */ /* 0x000fe2000fffe0ff */
[----:B------:R-:W-:Y:S01]  /*d5e0*/  UMOV UR28, 0x0 ;  /* 0x00000000001c7882 */ /* 0x000fe20000000000 */
[----:B------:R-:W-:Y:S01]  /*d5f0*/  UMOV UR29, 0x8100910 ;  /* 0x08100910001d7882 */ /* 0x000fe20000000000 */
[----:B------:R-:W-:Y:S02]  /*d600*/  UIADD3 UR16, UPT, UPT, UR10, 0x90, URZ ;  /* 0x000000900a107890 */ /* 0x000fe4000fffe0ff */
[----:B------:R3:W-:Y:S01]  /*d610*/  UTCHMMA tmem[UR75], gdesc[UR54], tmem[UR10], tmem[UR28], idesc[UR29], UPT ;  /* 0x00ff1c364b0079ea */ /* 0x0007e2000b80000a */
[----:B------:R-:W-:Y:S01]  /*d620*/  UMOV UR74, UR34 ;  /* 0x00000022004a7c82 */ /* 0x000fe20008000000 */
[----:B-1----:R-:W-:Y:S01]  /*d630*/  UIADD3.64 UR38, UPT, UPT, UR24, 0x402, URZ ;  /* 0x0000040218267897 */ /* 0x002fe2000fffe0ff */
[----:B------:R3:W-:Y:S01]  /*d640*/  UTCHMMA tmem[UR13], gdesc[UR52], tmem[UR10], tmem[UR72], idesc[UR73], UPT ;  /* 0x00ff48340d0079ea */ /* 0x0007e2000b80000a */
[----:B------:R-:W-:-:S02]  /*d650*/  UIADD3 UR17, UPT, UPT, UR10, 0x98, URZ ;  /* 0x000000980a117890 */ /* 0x000fc4000fffe0ff */
[----:B------:R-:W-:Y:S02]  /*d660*/  UIADD3.64 UR34, UPT, UPT, UR24, 0x404, URZ ;  /* 0x0000040418227897 */ /* 0x000fe4000fffe0ff */
[----:B------:R-:W-:Y:S02]  /*d670*/  UIADD3 UR18, UPT, UPT, UR10, 0xa0, URZ ;  /* 0x000000a00a127890 */ /* 0x000fe4000fffe0ff */
[----:B--2---:R-:W-:Y:S01]  /*d680*/  UIADD3.64 UR60, UPT, UPT, UR24, 0x5fe, URZ ;  /* 0x000005fe183c7897 */ /* 0x004fe2000fffe0ff */
[----:B------:R-:W-:Y:S01]  /*d690*/  UMOV UR58, 0x0 ;  /* 0x00000000003a7882 */ /* 0x000fe20000000000 */
[----:B------:R-:W-:Y:S01]  /*d6a0*/  UMOV UR59, 0x8100910 ;  /* 0x08100910003b7882 */ /* 0x000fe20000000000 */
[----:B------:R-:W-:Y:S02]  /*d6b0*/  UIADD3 UR19, UPT, UPT, UR10, 0xa8, URZ ;  /* 0x000000a80a137890 */ /* 0x000fe4000fffe0ff */
[----:B------:R3:W-:Y:S01]  /*d6c0*/  UTCHMMA tmem[UR6], gdesc[UR50], tmem[UR10], tmem[UR58], idesc[UR59], UPT ;  /* 0x00ff3a32060079ea */ /* 0x0007e2000b80000a */
[----:B------:R-:W-:Y:S01]  /*d6d0*/  UIADD3.64 UR62, UPT, UPT, UR24, 0x600, URZ ;  /* 0x00000600183e7897 */ /* 0x000fe2000fffe0ff */
[----:B------:R3:W-:Y:S01]  /*d6e0*/  UTCHMMA tmem[UR7], gdesc[UR48], tmem[UR10], tmem[UR56], idesc[UR57], UPT ;  /* 0x00ff3830070079ea */ /* 0x0007e2000b80000a */
[----:B------:R-:W-:-:S02]  /*d6f0*/  UIADD3 UR64, UPT, UPT, UR10, 0xb0, URZ ;  /* 0x000000b00a407890 */ /* 0x000fc4000fffe0ff */
[----:B------:R3:W-:Y:S01]  /*d700*/  UTCHMMA tmem[UR8], gdesc[UR46], tmem[UR10], tmem[UR66], idesc[UR67], UPT ;  /* 0x00ff422e080079ea */ /* 0x0007e2000b80000a */
[----:B------:R-:W-:Y:S01]  /*d710*/  UIADD3.64 UR68, UPT, UPT, UR24, 0x602, URZ ;  /* 0x0000060218447897 */ /* 0x000fe2000fffe0ff */
[----:B------:R3:W-:Y:S01]  /*d720*/  UTCHMMA tmem[UR14], gdesc[UR44], tmem[UR10], tmem[UR72], idesc[UR73], UPT ;  /* 0x00ff482c0e0079ea */ /* 0x0007e2000b80000a */
[----:B------:R-:W-:Y:S02]  /*d730*/  UIADD3 UR65, UPT, UPT, UR10, 0xb8, URZ ;  /* 0x000000b80a417890 */ /* 0x000fe4000fffe0ff */
[----:B------:R-:W-:Y:S01]  /*d740*/  UIADD3.64 UR70, UPT, UPT, UR24, 0x604, URZ ;  /* 0x0000060418467897 */ /* 0x000fe2000fffe0ff */
[----:B------:R-:W-:Y:S01]  /*d750*/  UMOV UR76, 0x0 ;  /* 0x00000000004c7882 */ /* 0x000fe20000000000 */
[----:B------:R-:W-:Y:S01]  /*d760*/  UMOV UR77, 0x8100910 ;  /* 0x08100910004d7882 */ /* 0x000fe20000000000 */
[----:B------:R-:W-:Y:S01]  /*d770*/  UMOV UR40, 0x0 ;  /* 0x0000000000287882 */ /* 0x000fe20000000000 */
[----:B------:R-:W-:Y:S01]  /*d780*/  UMOV UR41, 0x8100910 ;  /* 0x0810091000297882 */ /* 0x000fe20000000000 */
[----:B------:R-:W-:Y:S01]  /*d790*/  UMOV UR36, 0x0 ;  /* 0x0000000000247882 */ /* 0x000fe20000000000 */
[----:B------:R-:W-:Y:S01]  /*d7a0*/  UMOV UR37, 0x8100910 ;  /* 0x0810091000257882 */ /* 0x000fe20000000000 */
[----:B------:R3:W-:Y:S01]  /*d7b0*/  UTCHMMA tmem[UR15], gdesc[UR42], tmem[UR10], tmem[UR76], idesc[UR77], UPT ;  /* 0x00ff4c2a0f0079ea */ /* 0x0007e2000b80000a */
        /* <DEDUP_REMOVED lines=12> */
[----:B------:R3:W-:Y:S01]  /*d880*/  UTCHMMA tmem[UR64], gdesc[UR68], tmem[UR10], tmem[UR26], idesc[UR27], UPT ;  /* 0x00ff1a44400079ea */ /* 0x0007e2000b80000a */
[----:B------:R3:W-:Y:S01]  /*d890*/  UTCHMMA tmem[UR65], gdesc[UR70], tmem[UR10], tmem[UR20], idesc[UR21], UPT ;  /* 0x00ff1446410079ea */ /* 0x0007e2000b80000a */
[----:B------:R3:W-:Y:S01]  /*d8a0*/  UTCBAR [UR74], URZ ;  /* 0x000000ff4a0073e9 */ /* 0x0007e200080000ff */
[----:B------:R-:W-:Y:S01]  /*d8b0*/  NOP ;  /* 0x0000000000007918 */ /* 0x000fe20000000000 */
.L_x_7:
[----:B------:R-:W2:Y:S01]  /*d8c0*/  LDL.LU.64 R18, [R1+0x5a8] ;  /* 0x0005a80001127983 */ /* 0x000ea20000300a00 */
[----:B------:R-:W1:Y:S03]  /*d8d0*/  LDC R4, c[0x0][0x3a0] ;  /* 0x0000e800ff047b82 */ /* 0x000e660000000800 */
[----:B------:R-:W4:Y:S04]  /*d8e0*/  LDL.LU.64 R16, [R1+0x5a0] ;  /* 0x0005a00001107983 */ /* 0x000f280000300a00 */
[----:B------:R-:W5:Y:S01]  /*d8f0*/  LDL.LU.64 R14, [R1+0x598] ;  /* 0x00059800010e7983 */ /* 0x000f620000300a00 */
[----:B------:R-:W3:Y:S03]  /*d900*/  LDC R6, c[0x0][0x3a0] ;  /* 0x0000e800ff067b82 */ /* 0x000ee60000000800 */
[----:B------:R-:W5:Y:S04]  /*d910*/  LDL.LU.64 R12, [R1+0x590] ;  /* 0x00059000010c7983 */ /* 0x000f680000300a00 */
[----:B------:R-:W5:Y:S01]  /*d920*/  LDL.LU.64 R10, [R1+0x588] ;  /* 0x00058800010a7983 */ /* 0x000f620000300a00 */
[----:B------:R-:W3:Y:S03]  /*d930*/  LDC R5, c[0x0][0x3a0] ;  /* 0x0000e800ff057b82 */ /* 0x000ee60000000800 */
[----:B------:R-:W5:Y:S04]  /*d940*/  LDL.LU.64 R8, [R1+0x580] ;  /* 0x0005800001087983 */ /* 0x000f680000300a00 */
[----:B------:R-:W-:Y:S01]  /*d950*/  STL.64 [R1+0x7b8], R160 ;  /* 0x0007b8a001007387 */ /* 0x000fe20000100a00 */
[----:B-1----:R-:W-:Y:S01]  /*d960*/  VIADD R4, R4, 0xfffffefc ;  /* 0xfffffefc04047836 */ /* 0x002fe20000000000 */
[----:B------:R-:W1:Y:S02]  /*d970*/  LDC R0, c[0x0][0x3a0] ;  /* 0x0000e800ff007b82 */ /* 0x000e640000000800 */
[----:B------:R-:W-:Y:S06]  /*d980*/  STL.64 [R1+0x7b0], R144 ;  /* 0x0007b09001007387 */ /* 0x000fec0000100a00 */
[----:B------:R-:W-:Y:S01]  /*d990*/  BAR.SYNC.DEFER_BLOCKING 0x0 ;  /* 0x0000000000007b1d */ /* 0x000fe20000010000 */
[----:B------:R-:W-:Y:S01]  /*d9a0*/  ISETP.GE.U32.AND P4, PT, R4, 0x7ffffe7d, PT ;  /* 0x7ffffe7d0400780c */ /* 0x000fe20003f86070 */
[----:B---3--:R-:W-:-:S06]  /*d9b0*/  VIADD R4, R6, 0xfffffefa ;  /* 0xfffffefa06047836 */ /* 0x008fcc0000000000 */
[----:B------:R-:W3:Y:S01]  /*d9c0*/  LDC R6, c[0x0][0x3a0] ;  /* 0x0000e800ff067b82 */ /* 0x000ee20000000800 */
[----:B------:R-:W-:Y:S01]  /*d9d0*/  STL.64 [R1+0x7a8], R172 ;  /* 0x0007a8ac01007387 */ /* 0x000fe20000100a00 */
[----:B------:R-:W-:-:S03]  /*d9e0*/  VIADD R5, R5, 0xfffffefb ;  /* 0xfffffefb05057836 */ /* 0x000fc60000000000 */
[----:B------:R1:W-:Y:S04]  /*d9f0*/  STL.64 [R1+0x7a0], R158 ;  /* 0x0007a09e01007387 */ /* 0x0003e80000100a00 */
[----:B------:R1:W-:Y:S04]  /*da00*/  STL.64 [R1+0x798], R142 ;  /* 0x0007988e01007387 */ /* 0x0003e80000100a00 */
[----:B------:R1:W-:Y:S04]  /*da10*/  STL.64 [R1+0x790], R156 ;  /* 0x0007909c01007387 */ /* 0x0003e80000100a00 */
[----:B------:R1:W-:Y:S04]  /*da20*/  STL.64 [R1+0x788], R194 ;  /* 0x000788c201007387 */ /* 0x0003e80000100a00 */
[----:B------:R-:W-:Y:S01]  /*da30*/  @!PT LDS RZ, [RZ] ;  /* 0x00000000fffff984 */ /* 0x000fe20000000800 */
[----:B------:R-:W-:Y:S01]  /*da40*/  @!PT LDS RZ, [RZ] ;  /* 0x00000000fffff984 */ /* 0x000fe20000000800 */
[----:B------:R-:W-:Y:S01]  /*da50*/  @!PT LDS RZ, [RZ] ;  /* 0x00000000fffff984 */ /* 0x000fe20000000800 */
[----:B------:R-:W-:Y:S04]  /*da60*/  LDGSTS.E [R133], desc[UR22][R218.64], !P6 ;  /* 0x00000000da857fae */ /* 0x000fe8000f1a1016 */
[----:B------:R-:W-:Y:S01]  /*da70*/  LDGSTS.E [R133+0x4], desc[UR22][R216.64], !P1 ;  /* 0x00004000d8857fae */ /* 0x000fe2000c9a1016 */
[----:B------:R-:W-:-:S02]  /*da80*/  ISETP.GE.U32.AND P1, PT, R4, 0x7ffffe7b, PT ;  /* 0x7ffffe7b0400780c */ /* 0x000fc40003f26070 */
[----:B------:R-:W1:Y:S01]  /*da90*/  LDC R4, c[0x0][0x3a0] ;  /* 0x0000e800ff047b82 */ /* 0x000e620000000800 */
[----:B------:R-:W-:Y:S01]  /*daa0*/  LDGSTS.E [R133+0x8], desc[UR22][R214.64], !P3 ;  /* 0x00008000d6857fae */ /* 0x000fe2000d9a1016 */
[----:B------:R-:W-:-:S06]  /*dab0*/  ISETP.GE.U32.AND P3, PT, R5, 0x7ffffe7c, PT ;  /* 0x7ffffe7c0500780c */ /* 0x000fcc0003f66070 */
[----:B------:R-:W1:Y:S01]  /*dac0*/  LDC R5, c[0x0][0x3a0] ;  /* 0x0000e800ff057b82 */ /* 0x000e620000000800 */
[----:B--2---:R-:W-:-:S05]  /*dad0*/  IADD3 R212, P5, PT, R18, R3, RZ ;  /* 0x0000000312d47210 */ /* 0x004fca0007fbe0ff */
[--C-:B------:R-:W-:Y:S01]  /*dae0*/  IMAD.X R213, R19, 0x1, R132.reuse, P5 ;  /* 0x0000000113d57824 */ /* 0x100fe200028e0684 */
[-C--:B----4-:R-:W-:Y:S01]  /*daf0*/  IADD3 R210, P5, PT, R16, R3.reuse, RZ ;  /* 0x0000000310d27210 */ /* 0x090fe20007fbe0ff */
[----:B------:R-:W2:Y:S04]  /*db00*/  LDL.LU.64 R18, [R1+0x578] ;  /* 0x0005780001127983 */ /* 0x000ea80000300a00 */
[--C-:B------:R-:W-:Y:S01]  /*db10*/  IMAD.X R211, R17, 0x1, R132.reuse, P5 ;  /* 0x0000000111d37824 */ /* 0x100fe200028e0684 */
[-C--:B-----5:R-:W-:Y:S01]  /*db20*/  IADD3 R130, P5, PT, R14, R3.reuse, RZ ;  /* 0x000000030e827210 */ /* 0x0a0fe20007fbe0ff */
[----:B------:R-:W4:Y:S04]  /*db30*/  LDL.LU.64 R16, [R1+0x570] ;  /* 0x0005700001107983 */ /* 0x000f280000300a00 */
[--C-:B------:R-:W-:Y:S01]  /*db40*/  IMAD.X R131, R15, 0x1, R132.reuse, P5 ;  /* 0x000000010f837824 */ /* 0x100fe200028e0684 */
[-C--:B------:R-:W-:Y:S01]  /*db50*/  IADD3 R126, P5, PT, R12, R3.reuse, RZ ;  /* 0x000000030c7e7210 */ /* 0x080fe20007fbe0ff */
[----:B------:R-:W5:Y:S04]  /*db60*/  LDL.LU.64 R14, [R1+0x568] ;  /* 0x00056800010e7983 */ /* 0x000f680000300a00 */
[--C-:B------:R-:W-:Y:S01]  /*db70*/  IMAD.X R127, R13, 0x1, R132.reuse, P5 ;  /* 0x000000010d7f7824 */ /* 0x100fe200028e0684 */
[-C--:B------:R-:W-:Y:S01]  /*db80*/  IADD3 R122, P5, PT, R10, R3.reuse, RZ ;  /* 0x000000030a7a7210 */ /* 0x080fe20007fbe0ff */
[----:B------:R-:W3:Y:S04]  /*db90*/  LDL.LU.64 R12, [R1+0x560] ;  /* 0x00056000010c7983 */ /* 0x000ee80000300a00 */
[--C-:B------:R-:W-:Y:S01]  /*dba0*/  IMAD.X R123, R11, 0x1, R132.reuse, P5 ;  /* 0x000000010b7b7824 */ /* 0x100fe200028e0684 */
[----:B------:R-:W-:Y:S01]  /*dbb0*/  IADD3 R118, P5, PT, R8, R3, RZ ;  /* 0x0000000308767210 */ /* 0x000fe20007fbe0ff */
[----:B------:R-:W3:Y:S04]  /*dbc0*/  LDL.LU.64 R10, [R1+0x558] ;  /* 0x00055800010a7983 */ /* 0x000ee80000300a00 */
[----:B------:R-:W-:Y:S01]  /*dbd0*/  IMAD.X R119, R9, 0x1, R132, P5 ;  /* 0x0000000109777824 */ /* 0x000fe200028e0684 */
[----:B------:R-:W-:Y:S04]  /*dbe0*/  LDGSTS.E [R133+0xc], desc[UR22][R212.64], !P4 ;  /* 0x0000c000d4857fae */ /* 0x000fe8000e1a1016 */
[----:B------:R-:W3:Y:S01]  /*dbf0*/  LDL.LU.64 R8, [R1+0x550] ;  /* 0x0005500001087983 */ /* 0x000ee20000300a00 */
[----:B-1----:R-:W-:-:S03]  /*dc00*/  VIADD R4, R4, 0xfffffef9 ;  /* 0xfffffef904047836 */ /* 0x002fc60000000000 */
[----:B------:R-:W-:Y:S01]  /*dc10*/  LDGSTS.E [R133+0x10], desc[UR22][R210.64], !P3 ;  /* 0x00010000d2857fae */ /* 0x000fe2000d9a1016 */
[----:B--2---:R-:W-:-:S03]  /*dc20*/  IADD3 R114, P5, PT, R18, R3, RZ ;  /* 0x0000000312727210 */ /* 0x004fc60007fbe0ff */
[----:B------:R-:W-:Y:S02]  /*dc30*/  LDGSTS.E [R133+0x14], desc[UR22][R130.64], !P1 ;  /* 0x0001400082857fae */ /* 0x000fe4000c9a1016 */
[--C-:B------:R-:W-:Y:S01]  /*dc40*/  IMAD.X R115, R19, 0x1, R132.reuse, P5 ;  /* 0x0000000113737824 */ /* 0x100fe200028e0684 */
[-C--:B----4-:R-:W-:Y:S01]  /*dc50*/  IADD3 R110, P5, PT, R16, R3.reuse, RZ ;  /* 0x00000003106e7210 */ /* 0x090fe20007fbe0ff */
[----:B------:R-:W2:Y:S04]  /*dc60*/  LDL.LU.64 R18, [R1+0x548] ;  /* 0x0005480001127983 */ /* 0x000ea80000300a00 */
[--C-:B------:R-:W-:Y:S01]  /*dc70*/  IMAD.X R111, R17, 0x1, R132.reuse, P5 ;  /* 0x00000001116f7824 */ /* 0x100fe200028e0684 */
[-C--:B-----5:R-:W-:Y:S01]  /*dc80*/  IADD3 R106, P5, PT, R14, R3.reuse, RZ ;  /* 0x000000030e6a7210 */ /* 0x0a0fe20007fbe0ff */
[----:B------:R-:W4:Y:S04]  /*dc90*/  LDL.LU.64 R16, [R1+0x540] ;  /* 0x0005400001107983 */ /* 0x000f280000300a00 */
[--C-:B------:R-:W-:Y:S01]  /*dca0*/  IMAD.X R107, R15, 0x1, R132.reuse, P5 ;  /* 0x000000010f6b7824 */ /* 0x100fe200028e0684 */
[-C--:B---3--:R-:W-:Y:S01]  /*dcb0*/  IADD3 R102, P5, PT, R12, R3.reuse, RZ ;  /* 0x000000030c667210 */ /* 0x088fe20007fbe0ff */
[----:B------:R-:W3:Y:S04]  /*dcc0*/  LDL.LU.64 R14, [R1+0x538] ;  /* 0x00053800010e7983 */ /* 0x000ee80000300a00 */
[--C-:B------:R-:W-:Y:S01]  /*dcd0*/  IMAD.X R103, R13, 0x1, R132.reuse, P5 ;  /* 0x000000010d677824 */ /* 0x100fe200028e0684 */
[----:B------:R-:W-:Y:S01]  /*dce0*/  IADD3 R98, P5, PT, R10, R3, RZ ;  /* 0x000000030a627210 */ /* 0x000fe20007fbe0ff */
[----:B------:R-:W5:Y:S04]  /*dcf0*/  LDL.LU.64 R12, [R1+0x530] ;  /* 0x00053000010c7983 */ /* 0x000f680000300a00 */
[----:B------:R-:W-:-:S02]  /*dd00*/  IMAD.X R99, R11, 0x1, R132, P5 ;  /* 0x000000010b637824 */ /* 0x000fc400028e0684 */
[----:B------:R-:W5:Y:S01]  /*dd10*/  LDL.LU.64 R10, [R1+0x528] ;  /* 0x00052800010a7983 */ /* 0x000f620000300a00 */
[----:B------:R-:W-:-:S05]  /*dd20*/  IADD3 R94, P5, PT, R8, R3, RZ ;  /* 0x00000003085e7210 */ /* 0x000fca0007fbe0ff */
[----:B------:R-:W-:Y:S02]  /*dd30*/  IMAD.X R95, R9, 0x1, R132, P5 ;  /* 0x00000001095f7824 */ /* 0x000fe400028e0684 */
[----:B------:R-:W5:Y:S01]  /*dd40*/  LDL.LU.64 R8, [R1+0x520] ;  /* 0x0005200001087983 */ /* 0x000f620000300a00 */
[----:B--2---:R-:W-:-:S05]  /*dd50*/  IADD3 R90, P5, PT, R18, R3, RZ ;  /* 0x00000003125a7210 */ /* 0x004fca0007fbe0ff */
[--C-:B------:R-:W-:Y:S01]  /*dd60*/  IMAD.X R91, R19, 0x1, R132.reuse, P5 ;  /* 0x00000001135b7824 */ /* 0x100fe200028e0684 */
[-C--:B----4-:R-:W-:Y:S01]  /*dd70*/  IADD3 R86, P5, PT, R16, R3.reuse, RZ ;  /* 0x0000000310567210 */ /* 0x090fe20007fbe0ff */
[----:B------:R-:W2:Y:S04]  /*dd80*/  LDL.LU.64 R18, [R1+0x518] ;  /* 0x0005180001127983 */ /* 0x000ea80000300a00 */
[--C-:B------:R-:W-:Y:S01]  /*dd90*/  IMAD.X R87, R17, 0x1, R132.reuse, P5 ;  /* 0x0000000111577824 */ /* 0x100fe200028e0684 */
[-C--:B---3--:R-:W-:Y:S01]  /*dda0*/  IADD3 R82, P5, PT, R14, R3.reuse, RZ ;  /* 0x000000030e527210 */ /* 0x088fe20007fbe0ff */
[----:B------:R-:W3:Y:S04]  /*ddb0*/  LDL.LU.64 R16, [R1+0x510] ;  /* 0x0005100001107983 */ /* 0x000ee80000300a00 */
[--C-:B------:R-:W-:Y:S01]  /*ddc0*/  IMAD.X R83, R15, 0x1, R132.reuse, P5 ;  /* 0x000000010f537824 */ /* 0x100fe200028e0684 */
[-C--:B-----5:R-:W-:Y:S01]  /*ddd0*/  IADD3 R78, P5, PT, R12, R3.reuse, RZ ;  /* 0x000000030c4e7210 */ /* 0x0a0fe20007fbe0ff */
[----:B------:R-:W4:Y:S04]  /*dde0*/  LDL.LU.64 R14, [R1+0x508] ;  /* 0x00050800010e7983 */ /* 0x000f280000300a00 */
        /* <DEDUP_REMOVED lines=10> */
[-C--:B---3--:R-:W-:Y:S01]  /*de90*/  IADD3 R62, P5, PT, R16, R3.reuse, RZ ;  /* 0x00000003103e7210 */ /* 0x088fe20007fbe0ff */
[----:B------:R-:W2:Y:S04]  /*dea0*/  LDL.LU.64 R18, [R1+0x4e8] ;  /* 0x0004e80001127983 */ /* 0x000ea80000300a00 */
[--C-:B------:R-:W-:Y:S01]  /*deb0*/  IMAD.X R63, R17, 0x1, R132.reuse, P5 ;  /* 0x00000001113f7824 */ /* 0x100fe200028e0684 */
[-C--:B----4-:R-:W-:Y:S01]  /*dec0*/  IADD3 R58, P5, PT, R14, R3.reuse, RZ ;  /* 0x000000030e3a7210 */ /* 0x090fe20007fbe0ff */
        /* <DEDUP_REMOVED lines=30> */
[----:B------:R-:W-:Y:S01]  /*e0b0*/  ISETP.GE.U32.AND P4, PT, R4, 0x7ffffe7a, PT ;  /* 0x7ffffe7a0400780c */ /* 0x000fe20003f86070 */
[----:B------:R-:W-:Y:S02]  /*e0c0*/  VIADD R4, R6, 0xfffffef7 ;  /* 0xfffffef706047836 */ /* 0x000fe40000000000 */
[----:B------:R-:W1:Y:S03]  /*e0d0*/  LDC R6, c[0x0][0x3a0] ;  /* 0x0000e800ff067b82 */ /* 0x000e660000000800 */
[----:B------:R-:W-:-:S05]  /*e0e0*/  ISETP.GE.U32.AND P1, PT, R4, 0x7ffffe78, PT ;  /* 0x7ffffe780400780c */ /* 0x000fca0003f26070 */
[----:B------:R-:W1:Y:S01]  /*e0f0*/  LDC R4, c[0x0][0x3a0] ;  /* 0x0000e800ff047b82 */ /* 0x000e620000000800 */
[----:B------:R-:W-:Y:S01]  /*e100*/  IADD3 R5, PT, PT, R5, -0x108, RZ ;  /* 0xfffffef805057810 */ /* 0x000fe20007ffe0ff */
[----:B------:R-:W-:Y:S03]  /*e110*/  LDGSTS.E [R133+0x18], desc[UR22][R126.64], !P4 ;  /* 0x000180007e857fae */ /* 0x000fe6000e1a1016 */
[----:B------:R-:W-:-:S03]  /*e120*/  ISETP.GE.U32.AND P3, PT, R5, 0x7ffffe79, PT ;  /* 0x7ffffe790500780c */ /* 0x000fc60003f66070 */
[----:B------:R-:W1:Y:S10]  /*e130*/  LDC R5, c[0x0][0x3a0] ;  /* 0x0000e800ff057b82 */ /* 0x000e740000000800 */
[----:B------:R-:W-:Y:S04]  /*e140*/  LDGSTS.E [R133+0x1c], desc[UR22][R122.64], !P3 ;  /* 0x0001c0007a857fae */ /* 0x000fe8000d9a1016 */
[----:B------:R-:W-:Y:S01]  /*e150*/  LDGSTS.E [R133+0x20], desc[UR22][R118.64], !P1 ;  /* 0x0002000076857fae */ /* 0x000fe2000c9a1016 */
[----:B-1----:R-:W-:-:S05]  /*e160*/  VIADD R4, R4, 0xfffffef6 ;  /* 0xfffffef604047836 */ /* 0x002fca0000000000 */
[----:B------:R-:W-:Y:S01]  /*e170*/  ISETP.GE.U32.AND P4, PT, R4, 0x7ffffe77, PT ;  /* 0x7ffffe770400780c */ /* 0x000fe20003f86070 */
[----:B------:R-:W-:Y:S02]  /*e180*/  VIADD R4, R6, 0xfffffef4 ;  /* 0xfffffef406047836 */ /* 0x000fe40000000000 */
[----:B------:R-:W1:Y:S03]  /*e190*/  LDC R6, c[0x0][0x3a0] ;  /* 0x0000e800ff067b82 */ /* 0x000e660000000800 */
[----:B------:R-:W-:-:S05]  /*e1a0*/  ISETP.GE.U32.AND P1, PT, R4, 0x7ffffe75, PT ;  /* 0x7ffffe750400780c */ /* 0x000fca0003f26070 */
[----:B------:R-:W1:Y:S01]  /*e1b0*/  LDC R4, c[0x0][0x3a0] ;  /* 0x0000e800ff047b82 */ /* 0x000e620000000800 */
[----:B------:R-:W-:Y:S01]  /*e1c0*/  VIADD R5, R5, 0xfffffef5 ;  /* 0xfffffef505057836 */ /* 0x000fe20000000000 */
[----:B------:R-:W-:Y:S04]  /*e1d0*/  LDGSTS.E [R133+0x24], desc[UR22][R114.64], !P4 ;  /* 0x0002400072857fae */ /* 0x000fe8000e1a1016 */
[----:B------:R-:W-:Y:S02]  /*e1e0*/  ISETP.GE.U32.AND P3, PT, R5, 0x7ffffe76, PT ;  /* 0x7ffffe760500780c */ /* 0x000fe40003f66070 */
[----:B------:R-:W2:Y:S11]  /*e1f0*/  LDC R5, c[0x0][0x3a0] ;  /* 0x0000e800ff057b82 */ /* 0x000eb60000000800 */
        /* <DEDUP_REMOVED lines=8> */
[-C--:B--2---:R-:W-:Y:S01]  /*e280*/  IADD3 R32, P5, PT, R18, R3.reuse, RZ ;  /* 0x0000000312207210 */ /* 0x084fe20007fbe0ff */
[----:B------:R-:W-:Y:S04]  /*e290*/  LDGSTS.E [R133+0x30], desc[UR22][R102.64], !P4 ;  /* 0x0003000066857fae */ /* 0x000fe8000e1a1016 */
        /* <DEDUP_REMOVED lines=13> */
[----:B------:R-:W2:Y:S01]  /*e370*/  LDL.LU.64 R10, [R1+0x468] ;  /* 0x00046800010a7983 */ /* 0x000ea20000300a00 */
[----:B------:R-:W-:-:S05]  /*e380*/  IADD3 R22, P5, PT, R8, R3, RZ ;  /* 0x0000000308167210 */ /* 0x000fca0007fbe0ff */
[----:B------:R-:W-:Y:S02]  /*e390*/  IMAD.X R23, R9, 0x1, R132, P5 ;  /* 0x0000000109177824 */ /* 0x000fe400028e0684 */
[----:B------:R-:W2:Y:S04]  /*e3a0*/  LDL.LU.64 R8, [R1+0x460] ;  /* 0x0004600001087983 */ /* 0x000ea80000300a00 */
[----:B------:R-:W2:Y:S01]  /*e3b0*/  LDL.LU.64 R68, [R1+0x458] ;  /* 0x0004580001447983 */ /* 0x000ea20000300a00 */
[----:B------:R-:W-:Y:S01]  /*e3c0*/  IADD3 R5, PT, PT, R5, -0x10e, RZ ;  /* 0xfffffef205057810 */ /* 0x000fe20007ffe0ff */
[----:B-1----:R-:W-:Y:S02]  /*e3d0*/  VIADD R4, R4, 0xfffffef0 ;  /* 0xfffffef004047836 */ /* 0x002fe40000000000 */
[----:B------:R-:W2:Y:S01]  /*e3e0*/  LDL.LU.64 R52, [R1+0x450] ;  /* 0x0004500001347983 */ /* 0x000ea20000300a00 */
[----:B------:R-:W-:-:S02]  /*e3f0*/  ISETP.GE.U32.AND P3, PT, R5, 0x7ffffe73, PT ;  /* 0x7ffffe730500780c */ /* 0x000fc40003f66070 */
[----:B------:R-:W1:Y:S01]  /*e400*/  LDC R5, c[0x0][0x3a0] ;  /* 0x0000e800ff057b82 */ /* 0x000e620000000800 */
[----:B------:R-:W-:Y:S01]  /*e410*/  ISETP.GE.U32.AND P4, PT, R4, 0x7ffffe71, PT ;  /* 0x7ffffe710400780c */ /* 0x000fe20003f86070 */
[----:B------:R-:W-:Y:S01]  /*e420*/  VIADD R4, R6, 0xfffffeee ;  /* 0xfffffeee06047836 */ /* 0x000fe20000000000 */
[----:B------:R-:W3:Y:S04]  /*e430*/  LDL.LU.64 R42, [R1+0x448] ;  /* 0x00044800012a7983 */ /* 0x000ee80000300a00 */
[----:B------:R-:W4:Y:S01]  /*e440*/  LDL.LU.64 R64, [R1+0x440] ;  /* 0x0004400001407983 */ /* 0x000f220000300a00 */
[----:B------:R-:W1:Y:S03]  /*e450*/  LDC R6, c[0x0][0x3a0] ;  /* 0x0000e800ff067b82 */ /* 0x000e660000000800 */
[----:B------:R-:W-:Y:S04]  /*e460*/  LDGSTS.E [R133+0x34], desc[UR22][R98.64], !P3 ;  /* 0x0003400062857fae */ /* 0x000fe8000d9a1016 */
[----:B------:R-:W-:Y:S01]  /*e470*/  LDGSTS.E [R133+0x38], desc[UR22][R94.64], !P1 ;  /* 0x000380005e857fae */ /* 0x000fe2000c9a1016 */
[----:B------:R-:W-:-:S02]  /*e480*/  ISETP.GE.U32.AND P1, PT, R4, 0x7ffffe6f, PT ;  /* 0x7ffffe6f0400780c */ /* 0x000fc40003f26070 */
[----:B------:R-:W1:Y:S01]  /*e490*/  LDC R4, c[0x0][0x3a0] ;  /* 0x0000e800ff047b82 */ /* 0x000e620000000800 */
[----:B------:R-:W-:Y:S04]  /*e4a0*/  LDGSTS.E [R133+0x3c], desc[UR22][R90.64], !P4 ;  /* 0x0003c0005a857fae */ /* 0x000fe8000e1a1016 */
[----:B------:R-:W5:Y:S01]  /*e4b0*/  LDL.LU.64 R56, [R1+0x438] ;  /* 0x0004380001387983 */ /* 0x000f620000300a00 */
[----:B-1----:R-:W-:-:S03]  /*e4c0*/  VIADD R5, R5, 0xfffffeef ;  /* 0xfffffeef05057836 */ /* 0x002fc60000000000 */
[----:B------:R-:W5:Y:S02]  /*e4d0*/  LDL.LU.64 R60, [R1+0x430] ;  /* 0x00043000013c7983 */ /* 0x000f640000300a00 */
[----:B------:R-:W-:Y:S02]  /*e4e0*/  ISETP.GE.U32.AND P3, PT, R5, 0x7ffffe70, PT ;  /* 0x7ffffe700500780c */ /* 0x000fe40003f66070 */
[----:B------:R-:W1:Y:S01]  /*e4f0*/  LDC R5, c[0x0][0x3a0] ;  /* 0x0000e800ff057b82 */ /* 0x000e620000000800 */
[----:B------:R-:W5:Y:S01]  /*e500*/  LDL.LU.64 R76, [R1+0x428] ;  /* 0x00042800014c7983 */ /* 0x000f620000300a00 */
[----:B------:R-:W-:-:S09]  /*e510*/  VIADD R4, R4, 0xfffffeed ;  /* 0xfffffeed04047836 */ /* 0x000fd20000000000 */
[----:B------:R-:W-:Y:S01]  /*e520*/  LDGSTS.E [R133+0x40], desc[UR22][R86.64], !P3 ;  /* 0x0004000056857fae */ /* 0x000fe2000d9a1016 */
[----:B------:R-:W-:Y:S01]  /*e530*/  ISETP.GE.U32.AND P4, PT, R4, 0x7ffffe6e, PT ;  /* 0x7ffffe6e0400780c */ /* 0x000fe20003f86070 */
[----:B------:R-:W-:Y:S02]  /*e540*/  VIADD R4, R6, 0xfffffeeb ;  /* 0xfffffeeb06047836 */ /* 0x000fe40000000000 */
[----:B------:R-:W-:Y:S01]  /*e550*/  LDGSTS.E [R133+0x44], desc[UR22][R82.64], !P1 ;  /* 0x0004400052857fae */ /* 0x000fe2000c9a1016 */
[----:B------:R-:W1:Y:S02]  /*e560*/  LDC R6, c[0x0][0x3a0] ;  /* 0x0000e800ff067b82 */ /* 0x000e640000000800 */
[----:B------:R-:W-:-:S06]  /*e570*/  ISETP.GE.U32.AND P1, PT, R4, 0x7ffffe6c, PT ;  /* 0x7ffffe6c0400780c */ /* 0x000fcc0003f26070 */
[----:B------:R-:W1:Y:S02]  /*e580*/  LDC R4, c[0x0][0x3a0] ;  /* 0x0000e800ff047b82 */ /* 0x000e640000000800 */
[----:B-1----:R-:W-:Y:S01]  /*e590*/  IADD3 R5, PT, PT, R5, -0x114, RZ ;  /* 0xfffffeec05057810 */ /* 0x002fe20007ffe0ff */
[----:B------:R-:W-:Y:S03]  /*e5a0*/  LDGSTS.E [R133+0x48], desc[UR22][R78.64], !P4 ;  /* 0x000480004e857fae */ /* 0x000fe6000e1a1016 */
[----:B------:R-:W-:Y:S02]  /*e5b0*/  ISETP.GE.U32.AND P3, PT, R5, 0x7ffffe6d, PT ;  /* 0x7ffffe6d0500780c */ /* 0x000fe40003f66070 */
[----:B------:R-:W1:Y:S11]  /*e5c0*/  LDC R5, c[0x0][0x3a0] ;  /* 0x0000e800ff057b82 */ /* 0x000e760000000800 */
[----:B------:R-:W-:Y:S04]  /*e5d0*/  LDGSTS.E [R133+0x4c], desc[UR22][R74.64], !P3 ;  /* 0x0004c0004a857fae */ /* 0x000fe8000d9a1016 */
[----:B------:R-:W-:Y:S01]  /*e5e0*/  LDGSTS.E [R133+0x50], desc[UR22][R70.64], !P1 ;  /* 0x0005000046857fae */ /* 0x000fe2000c9a1016 */
[----:B------:R-:W-:-:S05]  /*e5f0*/  VIADD R4, R4, 0xfffffeea ;  /* 0xfffffeea04047836 */ /* 0x000fca0000000000 */
[----:B------:R-:W-:Y:S01]  /*e600*/  ISETP.GE.U32.AND P4, PT, R4, 0x7ffffe6b, PT ;  /* 0x7ffffe6b0400780c */ /* 0x000fe20003f86070 */
[----:B------:R-:W-:Y:S02]  /*e610*/  VIADD R4, R6, 0xfffffee8 ;  /* 0xfffffee806047836 */ /* 0x000fe40000000000 */
[----:B------:R-:W1:Y:S03]  /*e620*/  LDC R6, c[0x0][0x3a0] ;  /* 0x0000e800ff067b82 */ /* 0x000e660000000800 */
[----:B------:R-:W-:-:S05]  /*e630*/  ISETP.GE.U32.AND P1, PT, R4, 0x7ffffe69, PT ;  /* 0x7ffffe690400780c */ /* 0x000fca0003f26070 */
[----:B------:R-:W1:Y:S02]  /*e640*/  LDC R4, c[0x0][0x3a0] ;  /* 0x0000e800ff047b82 */ /* 0x000e640000000800 */
[----:B-1----:R-:W-:Y:S01]  /*e650*/  VIADD R5, R5, 0xfffffee9 ;  /* 0xfffffee905057836 */ /* 0x002fe20000000000 */
[----:B------:R-:W-:Y:S04]  /*e660*/  LDGSTS.E [R133+0x54], desc[UR22][R66.64], !P4 ;  /* 0x0005400042857fae */ /* 0x000fe8000e1a1016 */
[----:B------:R-:W-:Y:S02]  /*e670*/  ISETP.GE.U32.AND P3, PT, R5, 0x7ffffe6a, PT ;  /* 0x7ffffe6a0500780c */ /* 0x000fe40003f66070 */
[----:B------:R-:W1:Y:S11]  /*e680*/  LDC R5, c[0x0][0x3a0] ;  /* 0x0000e800ff057b82 */ /* 0x000e760000000800 */
[----:B------:R-:W-:Y:S04]  /*e690*/  LDGSTS.E [R133+0x58], desc[UR22][R62.64], !P3 ;  /* 0x000580003e857fae */ /* 0x000fe8000d9a1016 */
[----:B------:R-:W-:Y:S01]  /*e6a0*/  LDGSTS.E [R133+0x5c], desc[UR22][R58.64], !P1 ;  /* 0x0005c0003a857fae */ /* 0x000fe2000c9a1016 */
[----:B------:R-:W-:-:S05]  /*e6b0*/  VIADD R4, R4, 0xfffffee7 ;  /* 0xfffffee704047836 */ /* 0x000fca0000000000 */
[----:B------:R-:W-:Y:S01]  /*e6c0*/  ISETP.GE.U32.AND P4, PT, R4, 0x7ffffe68, PT ;  /* 0x7ffffe680400780c */ /* 0x000fe20003f86070 */
[----:B------:R-:W-:Y:S02]  /*e6d0*/  VIADD R4, R6, 0xfffffee5 ;  /* 0xfffffee506047836 */ /* 0x000fe40000000000 */
[----:B------:R-:W2:Y:S03]  /*e6e0*/  LDC R6, c[0x0][0x3a0] ;  /* 0x0000e800ff067b82 */ /* 0x000ea60000000800 */
[----:B------:R-:W-:-:S05]  /*e6f0*/  ISETP.GE.U32.AND P1, PT, R4, 0x7ffffe66, PT ;  /* 0x7ffffe660400780c */ /* 0x000fca0003f26070 */
[----:B------:R-:W2:Y:S01]  /*e700*/  LDC R4, c[0x0][0x3a0] ;  /* 0x0000e800ff047b82 */ /* 0x000ea20000000800 */
[----:B-1----:R-:W-:Y:S01]  /*e710*/  IADD3 R5, PT, PT, R5, -0x11a, RZ ;  /* 0xfffffee605057810 */ /* 0x002fe20007ffe0ff */
[----:B------:R-:W-:Y:S03]  /*e720*/  LDGSTS.E [R133+0x60], desc[UR22][R54.64], !P4 ;  /* 0x0006000036857fae */ /* 0x000fe6000e1a1016 */
[----:B------:R-:W-:-:S03]  /*e730*/  ISETP.GE.U32.AND P3, PT, R5, 0x7ffffe67, PT ;  /* 0x7ffffe670500780c */ /* 0x000fc60003f66070 */
[----:B------:R-:W1:Y:S10]  /*e740*/  LDC R5, c[0x0][0x3a0] ;  /* 0x0000e800ff057b82 */ /* 0x000e740000000800 */
[----:B------:R-:W-:Y:S04]  /*e750*/  LDGSTS.E [R133+0x64], desc[UR22][R50.64], !P3 ;  /* 0x0006400032857fae */ /* 0x000fe8000d9a1016 */
[----:B------:R-:W-:Y:S01]  /*e760*/  LDGSTS.E [R133+0x68], desc[UR22][R48.64], !P1 ;  /* 0x0006800030857fae */ /* 0x000fe2000c9a1016 */
[----:B--2---:R-:W-:-:S05]  /*e770*/  VIADD R4, R4, 0xfffffee4 ;  /* 0xfffffee404047836 */ /* 0x004fca0000000000 */
[----:B------:R-:W-:Y:S01]  /*e780*/  ISETP.GE.U32.AND P4, PT, R4, 0x7ffffe65, PT ;  /* 0x7ffffe650400780c */ /* 0x000fe20003f86070 */
[----:B------:R-:W-:Y:S02]  /*e790*/  VIADD R4, R6, 0xfffffee2 ;  /* 0xfffffee206047836 */ /* 0x000fe40000000000 */
[----:B------:R-:W2:Y:S03]  /*e7a0*/  LDC R6, c[0x0][0x3a0] ;  /* 0x0000e800ff067b82 */ /* 0x000ea60000000800 */
[----:B------:R-:W-:-:S05]  /*e7b0*/  ISETP.GE.U32.AND P1, PT, R4, 0x7ffffe63, PT ;  /* 0x7ffffe630400780c */ /* 0x000fca0003f26070 */
[----:B------:R-:W2:Y:S01]  /*e7c0*/  LDC R4, c[0x0][0x3a0] ;  /* 0x0000e800ff047b82 */ /* 0x000ea20000000800 */
[----:B-1----:R-:W-:Y:S01]  /*e7d0*/  VIADD R5, R5, 0xfffffee3 ;  /* 0xfffffee305057836 */ /* 0x002fe20000000000 */
[----:B------:R-:W-:Y:S04]  /*e7e0*/  LDGSTS.E [R133+0x6c], desc[UR22][R46.64], !P4 ;  /* 0x0006c0002e857fae */ /* 0x000fe8000e1a1016 */
[----:B------:R-:W-:Y:S02]  /*e7f0*/  ISETP.GE.U32.AND P3, PT, R5, 0x7ffffe64, PT ;  /* 0x7ffffe640500780c */ /* 0x000fe40003f66070 */
[----:B------:R-:W1:Y:S11]  /*e800*/  LDC R5, c[0x0][0x3a0] ;  /* 0x0000e800ff057b82 */ /* 0x000e760000000800 */
[----:B------:R-:W-:Y:S04]  /*e810*/  LDGSTS.E [R133+0x70], desc[UR22][R44.64], !P3 ;  /* 0x000700002c857fae */ /* 0x000fe8000d9a1016 */
[----:B------:R-:W-:Y:S01]  /*e820*/  LDGSTS.E [R133+0x74], desc[UR22][R40.64], !P1 ;  /* 0x0007400028857fae */ /* 0x000fe2000c9a1016 */
[----:B------:R-:W-:-:S05]  /*e830*/  IADD3 R20, P5, PT, R18, R3, RZ ;  /* 0x0000000312147210 */ /* 0x000fca0007fbe0ff */
[----:B------:R-:W-:Y:S01]  /*e840*/  IMAD.X R21, R19, 0x1, R132, P5 ;  /* 0x0000000113157824 */ /* 0x000fe200028e0684 */
[----:B---3--:R-:W-:-:S05]  /*e850*/  IADD3 R18, P5, PT, R16, R3, RZ ;  /* 0x0000000310127210 */ /* 0x008fca0007fbe0ff */
[----:B------:R-:W-:Y:S01]  /*e860*/  IMAD.X R19, R17, 0x1, R132, P5 ;  /* 0x0000000111137824 */ /* 0x000fe200028e0684 */
[----:B----4-:R-:W-:-:S05]  /*e870*/  IADD3 R16, P5, PT, R14, R3, RZ ;  /* 0x000000030e107210 */ /* 0x010fca0007fbe0ff */
[----:B------:R-:W-:Y:S01]  /*e880*/  IMAD.X R17, R15, 0x1, R132, P5 ;  /* 0x000000010f117824 */ /* 0x000fe200028e0684 */
[----:B-----5:R-:W-:-:S05]  /*e890*/  IADD3 R14, P5, PT, R12, R3, RZ ;  /* 0x000000030c0e7210 */ /* 0x020fca0007fbe0ff */
[----:B------:R-:W-:Y:S01]  /*e8a0*/  IMAD.X R15, R13, 0x1, R132, P5 ;  /* 0x000000010d0f7824 */ /* 0x000fe200028e0684 */
[----:B------:R-:W-:-:S05]  /*e8b0*/  IADD3 R12, P5, PT, R10, R3, RZ ;  /* 0x000000030a0c7210 */ /* 0x000fca0007fbe0ff */
[----:B------:R-:W-:Y:S01]  /*e8c0*/  IMAD.X R13, R11, 0x1, R132, P5 ;  /* 0x000000010b0d7824 */ /* 0x000fe200028e0684 */
[----:B------:R-:W-:-:S05]  /*e8d0*/  IADD3 R10, P5, PT, R8, R3, RZ ;  /* 0x00000003080a7210 */ /* 0x000fca0007fbe0ff */
[----:B------:R-:W-:Y:S01]  /*e8e0*/  IMAD.X R11, R9, 0x1, R132, P5 ;  /* 0x00000001090b7824 */ /* 0x000fe200028e0684 */
[----:B------:R-:W-:-:S05]  /*e8f0*/  IADD3 R8, P5, PT, R68, R3, RZ ;  /* 0x0000000344087210 */ /* 0x000fca0007fbe0ff */
[----:B------:R-:W-:Y:S02]  /*e900*/  IMAD.X R9, R69, 0x1, R132, P5 ;  /* 0x0000000145097824 */ /* 0x000fe400028e0684 */
[----:B------:R-:W3:Y:S04]  /*e910*/  LDL.LU.64 R68, [R1+0x420] ;  /* 0x0004200001447983 */ /* 0x000ee80000300a00 */
[----:B------:R-:W4:Y:S01]  /*e920*/  LDL.LU.64 R72, [R1+0x418] ;  /* 0x0004180001487983 */ /* 0x000f220000300a00 */
[----:B--2---:R-:W-:Y:S01]  /*e930*/  VIADD R4, R4, 0xfffffee1 ;  /* 0xfffffee104047836 */ /* 0x004fe20000000000 */
[----:B-1----:R-:W-:Y:S02]  /*e940*/  IADD3 R5, PT, PT, R5, -0x120, RZ ;  /* 0xfffffee005057810 */ /* 0x002fe40007ffe0ff */
[----:B------:R-:W2:Y:S02]  /*e950*/  LDL.LU.64 R88, [R1+0x410] ;  /* 0x0004100001587983 */ /* 0x000ea40000300a00 */
[----:B------:R-:W-:Y:S01]  /*e960*/  ISETP.GE.U32.AND P4, PT, R4, 0x7ffffe62, PT ;  /* 0x7ffffe620400780c */ /* 0x000fe20003f86070 */
[----:B------:R-:W-:Y:S01]  /*e970*/  VIADD R4, R6, 0xfffffedf ;  /* 0xfffffedf06047836 */ /* 0x000fe20000000000 */
[----:B------:R-:W-:Y:S01]  /*e980*/  ISETP.GE.U32.AND P3, PT, R5, 0x7ffffe61, PT ;  /* 0x7ffffe610500780c */ /* 0x000fe20003f66070 */
[----:B------:R-:W1:Y:S01]  /*e990*/  LDC R6, c[0x0][0x3a0] ;  /* 0x0000e800ff067b82 */ /* 0x000e620000000800 */
[----:B------:R-:W5:Y:S02]  /*e9a0*/  LDL.LU.64 R80, [R1+0x408] ;  /* 0x0004080001507983 */ /* 0x000f640000300a00 */
[----:B------:R-:W-:-:S02]  /*e9b0*/  ISETP.GE.U32.AND P1, PT, R4, 0x7ffffe60, PT ;  /* 0x7ffffe600400780c */ /* 0x000fc40003f26070 */
[----:B------:R-:W2:Y:S03]  /*e9c0*/  LDL.LU.64 R84, [R1+0x400] ;  /* 0x0004000001547983 */ /* 0x000ea60000300a00 */
[----:B------:R-:W1:Y:S01]  /*e9d0*/  LDC R4, c[0x0][0x3a0] ;  /* 0x0000e800ff047b82 */ /* 0x000e620000000800 */
[----:B------:R-:W2:Y:S04]  /*e9e0*/  LDL.LU.64 R100, [R1+0x3f8] ;  /* 0x0003f80001647983 */ /* 0x000ea80000300a00 */
[----:B------:R-:W-:Y:S03]  /*e9f0*/  LDGSTS.E [R133+0x78], desc[UR22][R38.64], !P4 ;  /* 0x0007800026857fae */ /* 0x000fe6000e1a1016 */
[----:B------:R-:W1:Y:S01]  /*ea00*/  LDC R5, c[0x0][0x3a0] ;  /* 0x0000e800ff057b82 */ /* 0x000e620000000800 */
[----:B------:R-:W-:Y:S04]  /*ea10*/  LDGSTS.E [R133+0x7c], desc[UR22][R36.64], !P3 ;  /* 0x0007c00024857fae */ /* 0x000fe8000d9a1016 */
[----:B------:R-:W-:Y:S04]  /*ea20*/  LDGSTS.E [R133+0x80], desc[UR22][R34.64], !P1 ;  /* 0x0008000022857fae */ /* 0x000fe8000c9a1016 */
[----:B------:R-:W2:Y:S04]  /*ea30*/  LDL.LU.64 R92, [R1+0x3f0] ;  /* 0x0003f000015c7983 */ /* 0x000ea80000300a00 */
[----:B------:R-:W2:Y:S01]  /*ea40*/  LDL.LU.64 R96, [R1+0x3e8] ;  /* 0x0003e80001607983 */ /* 0x000ea20000300a00 */
[----:B-1----:R-:W-:-:S03]  /*ea50*/  VIADD R4, R4, 0xfffffede ;  /* 0xfffffede04047836 */ /* 0x002fc60000000000 */
[----:B------:R-:W2:Y:S02]  /*ea60*/  LDL.LU.64 R112, [R1+0x3e0] ;  /* 0x0003e00001707983 */ /* 0x000ea40000300a00 */
[----:B------:R-:W-:Y:S01]  /*ea70*/  ISETP.GE.U32.AND P4, PT, R4, 0x7ffffe5f, PT ;  /* 0x7ffffe5f0400780c */ /* 0x000fe20003f86070 */
[----:B------:R-:W-:Y:S01]  /*ea80*/  VIADD R4, R6, 0xfffffedc ;  /* 0xfffffedc06047836 */ /* 0x000fe20000000000 */
[----:B------:R-:W2:Y:S01]  /*ea90*/  LDL.LU.64 R104, [R1+0x3d8] ;  /* 0x0003d80001687983 */ /* 0x000ea20000300a00 */
[----:B------:R-:W1:Y:S03]  /*eaa0*/  LDC R6, c[0x0][0x3a0] ;  /* 0x0000e800ff067b82 */ /* 0x000e660000000800 */
[----:B------:R-:W-:Y:S01]  /*eab0*/  ISETP.GE.U32.AND P1, PT, R4, 0x7ffffe5d, PT ;  /* 0x7ffffe5d0400780c */ /* 0x000fe20003f26070 */
[----:B------:R-:W-:Y:S01]  /*eac0*/  VIADD R5, R5, 0xfffffedd ;  /* 0xfffffedd05057836 */ /* 0x000fe20000000000 */
[----:B------:R-:W2:Y:S03]  /*ead0*/  LDL.LU.64 R108, [R1+0x3d0] ;  /* 0x0003d000016c7983 */ /* 0x000ea60000300a00 */
[----:B------:R-:W1:Y:S01]  /*eae0*/  LDC R4, c[0x0][0x3a0] ;  /* 0x0000e800ff047b82 */ /* 0x000e620000000800 */
[----:B------:R-:W-:Y:S01]  /*eaf0*/  ISETP.GE.U32.AND P3, PT, R5, 0x7ffffe5e, PT ;  /* 0x7ffffe5e0500780c */ /* 0x000fe20003f66070 */
[----:B------:R-:W-:Y:S04]  /*eb00*/  LDGSTS.E [R133+0x84], desc[UR22][R32.64], !P4 ;  /* 0x0008400020857fae */ /* 0x000fe8000e1a1016 */
[----:B------:R-:W2:Y:S02]  /*eb10*/  LDL.LU.64 R124, [R1+0x3c8] ;  /* 0x0003c800017c7983 */ /* 0x000ea40000300a00 */
[----:B------:R-:W1:Y:S02]  /*eb20*/  LDC R5, c[0x0][0x3a0] ;  /* 0x0000e800ff057b82 */ /* 0x000e640000000800 */
[----:B------:R-:W2:Y:S04]  /*eb30*/  LDL.LU.64 R116, [R1+0x3c0] ;  /* 0x0003c00001747983 */ /* 0x000ea80000300a00 */
[----:B------:R-:W-:Y:S04]  /*eb40*/  LDGSTS.E [R133+0x88], desc[UR22][R30.64], !P3 ;  /* 0x000880001e857fae */ /* 0x000fe8000d9a1016 */
[----:B------:R-:W-:Y:S04]  /*eb50*/  LDGSTS.E [R133+0x8c], desc[UR22][R28.64], !P1 ;  /* 0x0008c0001c857fae */ /* 0x000fe8000c9a1016 */
        /* <DEDUP_REMOVED lines=8> */
[----:B------:R-:W2:Y:S04]  /*ebe0*/  LDL.LU.64 R160, [R1+0x3a0] ;  /* 0x0003a00001a07983 */ /* 0x000ea80000300a00 */
[----:B------:R-:W1:Y:S01]  /*ebf0*/  LDC R4, c[0x0][0x3a0] ;  /* 0x0000e800ff047b82 */ /* 0x000e620000000800 */
[----:B------:R-:W-:Y:S01]  /*ec00*/  IADD3 R5, PT, PT, R5, -0x126, RZ ;  /* 0xfffffeda05057810 */ /* 0x000fe20007ffe0ff */
[----:B------:R-:W-:Y:S03]  /*ec10*/  LDGSTS.E [R133+0x90], desc[UR22][R26.64], !P4 ;  /* 0x000900001a857fae */ /* 0x000fe6000e1a1016 */
[----:B------:R-:W-:Y:S01]  /*ec20*/  ISETP.GE.U32.AND P3, PT, R5, 0x7ffffe5b, PT ;  /* 0x7ffffe5b0500780c */ /* 0x000fe20003f66070 */
[----:B------:R-:W2:Y:S02]  /*ec30*/  LDL.LU.64 R144, [R1+0x398] ;  /* 0x0003980001907983 */ /* 0x000ea40000300a00 */
[----:B------:R-:W1:Y:S02]  /*ec40*/  LDC R5, c[0x0][0x3a0] ;  /* 0x0000e800ff057b82 */ /* 0x000e640000000800 */
[----:B------:R-:W2:Y:S04]  /*ec50*/  LDL.LU.64 R142, [R1+0x390] ;  /* 0x00039000018e7983 */ /* 0x000ea80000300a00 */
[----:B------:R-:W2:Y:S04]  /*ec60*/  LDL.LU.64 R172, [R1+0x388] ;  /* 0x0003880001ac7983 */ /* 0x000ea80000300a00 */
        /* <DEDUP_REMOVED lines=11> */
[----:B------:R-:W1:Y:S11]  /*ed20*/  LDC R5, c[0x0][0x3a0] ;  /* 0x0000e800ff057b82 */ /* 0x000e760000000800 */
        /* <DEDUP_REMOVED lines=11> */
[----:B------:R-:W3:Y:S10]  /*ede0*/  LDC R5, c[0x0][0x3a0] ;  /* 0x0000e800ff057b82 */ /* 0x000ef40000000800 */
[----:B------:R-:W-:Y:S04]  /*edf0*/  LDGSTS.E [R133+0xac], desc[UR22][R12.64], !P3 ;  /* 0x000ac0000c857fae */ /* 0x000fe8000d9a1016 */
[----:B------:R-:W-:Y:S01]  /*ee00*/  LDGSTS.E [R133+0xb0], desc[UR22][R10.64], !P1 ;  /* 0x000b00000a857fae */ /* 0x000fe2000c9a1016 */
[----:B-1----:R-:W-:-:S05]  /*ee10*/  VIADD R4, R4, 0xfffffed2 ;  /* 0xfffffed204047836 */ /* 0x002fca0000000000 */
[----:B------:R-:W-:Y:S01]  /*ee20*/  ISETP.GE.U32.AND P4, PT, R4, 0x7ffffe53, PT ;  /* 0x7ffffe530400780c */ /* 0x000fe20003f86070 */
[----:B------:R-:W-:Y:S01]  /*ee30*/  VIADD R4, R6, 0xfffffed0 ;  /* 0xfffffed006047836 */ /* 0x000fe20000000000 */
[-C--:B------:R-:W-:Y:S01]  /*ee40*/  IADD3 R6, P5, PT, R52, R3.reuse, RZ ;  /* 0x0000000334067210 */ /* 0x080fe20007fbe0ff */
[----:B---3--:R-:W-:Y:S01]  /*ee50*/  VIADD R5, R5, 0xfffffed1 ;  /* 0xfffffed105057836 */ /* 0x008fe20000000000 */
[----:B------:R-:W1:Y:S02]  /*ee60*/  LDC R52, c[0x0][0x3a0] ;  /* 0x0000e800ff347b82 */ /* 0x000e640000000800 */
[----:B------:R-:W-:Y:S01]  /*ee70*/  ISETP.GE.U32.AND P1, PT, R4, 0x7ffffe51, PT ;  /* 0x7ffffe510400780c */ /* 0x000fe20003f26070 */
[----:B------:R-:W-:Y:S01]  /*ee80*/  IMAD.X R7, R53, 0x1, R132, P5 ;  /* 0x0000000135077824 */ /* 0x000fe200028e0684 */
[----:B------:R-:W-:-:S04]  /*ee90*/  IADD3 R4, P5, PT, R42, R3, RZ ;  /* 0x000000032a047210 */ /* 0x000fc80007fbe0ff */
[----:B------:R-:W3:Y:S01]  /*eea0*/  LDC R42, c[0x0][0x3a0] ;  /* 0x0000e800ff2a7b82 */ /* 0x000ee20000000800 */
[----:B------:R-:W-:Y:S01]  /*eeb0*/  ISETP.GE.U32.AND P3, PT, R5, 0x7ffffe52, PT ;  /* 0x7ffffe520500780c */ /* 0x000fe20003f66070 */
[----:B------:R-:W-:Y:S01]  /*eec0*/  IMAD.X R5, R43, 0x1, R132, P5 ;  /* 0x000000012b057824 */ /* 0x000fe200028e0684 */
[----:B------:R-:W-:Y:S05]  /*eed0*/  LDGSTS.E [R133+0xb4], desc[UR22][R8.64], !P4 ;  /* 0x000b400008857fae */ /* 0x000fea000e1a1016 */
[----:B------:R-:W4:Y:S06]  /*eee0*/  LDC R43, c[0x0][0x3a0] ;  /* 0x0000e800ff2b7b82 */ /* 0x000f2c0000000800 */
[----:B------:R-:W-:Y:S04]  /*eef0*/  LDGSTS.E [R133+0xb8], desc[UR22][R6.64], !P3 ;  /* 0x000b800006857fae */ /* 0x000fe8000d9a1016 */
[----:B------:R-:W-:Y:S01]  /*ef00*/  LDGSTS.E [R133+0xbc], desc[UR22][R4.64], !P1 ;  /* 0x000bc00004857fae */ /* 0x000fe2000c9a1016 */
[----:B---3--:R-:W-:-:S05]  /*ef10*/  VIADD R42, R42, 0xfffffecf ;  /* 0xfffffecf2a2a7836 */ /* 0x008fca0000000000 */
[----:B------:R-:W-:Y:S01]  /*ef20*/  ISETP.GE.U32.AND P4, PT, R42, 0x7ffffe50, PT ;  /* 0x7ffffe502a00780c */ /* 0x000fe20003f86070 */
[----:B-1----:R-:W-:Y:S01]  /*ef30*/  VIADD R42, R52, 0xfffffecd ;  /* 0xfffffecd342a7836 */ /* 0x002fe20000000000 */
[----:B----4-:R-:W-:-:S04]  /*ef40*/  IADD3 R43, PT, PT, R43, -0x132, RZ ;  /* 0xfffffece2b2b7810 */ /* 0x010fc80007ffe0ff */
[----:B------:R-:W-:Y:S02]  /*ef50*/  ISETP.GE.U32.AND P1, PT, R42, 0x7ffffe4e, PT ;  /* 0x7ffffe4e2a00780c */ /* 0x000fe40003f26070 */
[-C--:B------:R-:W-:Y:S02]  /*ef60*/  IADD3 R42, P5, PT, R64, R3.reuse, RZ ;  /* 0x00000003402a7210 */ /* 0x080fe40007fbe0ff */
[----:B------:R-:W-:Y:S01]  /*ef70*/  ISETP.GE.U32.AND P3, PT, R43, 0x7ffffe4f, PT ;  /* 0x7ffffe4f2b00780c */ /* 0x000fe20003f66070 */
[----:B------:R-:W1:Y:S02]  /*ef80*/  LDC R64, c[0x0][0x3a0] ;  /* 0x0000e800ff407b82 */ /* 0x000e640000000800 */
[----:B------:R-:W-:Y:S01]  /*ef90*/  IMAD.X R43, R65, 0x1, R132, P5 ;  /* 0x00000001412b7824 */ /* 0x000fe200028e0684 */
[----:B------:R-:W-:-:S04]  /*efa0*/  IADD3 R52, P5, PT, R56, R3, RZ ;  /* 0x0000000338347210 */ /* 0x000fc80007fbe0ff */
[----:B------:R-:W-:Y:S01]  /*efb0*/  LDGSTS.E [R133+0xc0], desc[UR22][R42.64], !P4 ;  /* 0x000c00002a857fae */ /* 0x000fe2000e1a1016 */
[--C-:B------:R-:W-:Y:S01]  /*efc0*/  IMAD.X R53, R57, 0x1, R132.reuse, P5 ;  /* 0x0000000139357824 */ /* 0x100fe200028e0684 */
[----:B------:R-:W-:Y:S02]  /*efd0*/  IADD3 R56, P5, PT, R60, R3, RZ ;  /* 0x000000033c387210 */ /* 0x000fe40007fbe0ff */
[----:B------:R-:W3:Y:S02]  /*efe0*/  LDC R60, c[0x0][0x3a0] ;  /* 0x0000e800ff3c7b82 */ /* 0x000ee40000000800 */
[----:B------:R-:W-:Y:S01]  /*eff0*/  LDGSTS.E [R133+0xc4], desc[UR22][R52.64], !P3 ;  /* 0x000c400034857fae */ /* 0x000fe2000d9a1016 */
[----:B------:R-:W-:-:S05]  /*f000*/  IMAD.X R57, R61, 0x1, R132, P5 ;  /* 0x000000013d397824 */ /* 0x000fca00028e0684 */
[----:B------:R-:W4:Y:S01]  /*f010*/  LDC R61, c[0x0][0x3a0] ;  /* 0x0000e800ff3d7b82 */ /* 0x000f220000000800 */
[----:B------:R-:W-:Y:S01]  /*f020*/  LDGSTS.E [R133+0xc8], desc[UR22][R56.64], !P1 ;  /* 0x000c800038857fae */ /* 0x000fe2000c9a1016 */
[----:B---3--:R-:W-:-:S05]  /*f030*/  VIADD R60, R60, 0xfffffecc ;  /* 0xfffffecc3c3c7836 */ /* 0x008fca0000000000 */
[----:B------:R-:W-:Y:S01]  /*f040*/  ISETP.GE.U32.AND P4, PT, R60, 0x7ffffe4d, PT ;  /* 0x7ffffe4d3c00780c */ /* 0x000fe20003f86070 */
[----:B-1----:R-:W-:Y:S02]  /*f050*/  VIADD R60, R64, 0xfffffeca ;  /* 0xfffffeca403c7836 */ /* 0x002fe40000000000 */
[----:B----4-:R-:W-:-:S03]  /*f060*/  VIADD R61, R61, 0xfffffecb ;  /* 0xfffffecb3d3d7836 */ /* 0x010fc60000000000 */
        /* <DEDUP_REMOVED lines=16> */
[----:B-1----:R-:W-:Y:S01]  /*f170*/  VIADD R72, R76, 0xfffffec7 ;  /* 0xfffffec74c487836 */ /* 0x002fe20000000000 */
[----:B----4-:R-:W-:-:S04]  /*f180*/  IADD3 R73, PT, PT, R73, -0x138, RZ ;  /* 0xfffffec849497810 */ /* 0x010fc80007ffe0ff */
[----:B------:R-:W-:Y:S02]  /*f190*/  ISETP.GE.U32.AND P1, PT, R72, 0x7ffffe48, PT ;  /* 0x7ffffe484800780c */ /* 0x000fe40003f26070 */
[-C--:B--2---:R-:W-:Y:S02]  /*f1a0*/  IADD3 R72, P5, PT, R88, R3.reuse, RZ ;  /* 0x0000000358487210 */ /* 0x084fe40007fbe0ff */
[----:B------:R-:W-:Y:S01]  /*f1b0*/  ISETP.GE.U32.AND P3, PT, R73, 0x7ffffe49, PT ;  /* 0x7ffffe494900780c */ /* 0x000fe20003f66070 */
[----:B------:R-:W1:Y:S02]  /*f1c0*/  LDC R88, c[0x0][0x3a0] ;  /* 0x0000e800ff587b82 */ /* 0x000e640000000800 */
[----:B------:R-:W-:Y:S01]  /*f1d0*/  IMAD.X R73, R89, 0x1, R132, P5 ;  /* 0x0000000159497824 */ /* 0x000fe200028e0684 */
[----:B-----5:R-:W-:-:S04]  /*f1e0*/  IADD3 R76, P5, PT, R80, R3, RZ ;  /* 0x00000003504c7210 */ /* 0x020fc80007fbe0ff */
[----:B------:R-:W-:Y:S01]  /*f1f0*/  LDGSTS.E [R133+0xd8], desc[UR22][R72.64], !P4 ;  /* 0x000d800048857fae */ /* 0x000fe2000e1a1016 */
[--C-:B------:R-:W-:Y:S01]  /*f200*/  IMAD.X R77, R81, 0x1, R132.reuse, P5 ;  /* 0x00000001514d7824 */ /* 0x100fe200028e0684 */
[----:B------:R-:W-:Y:S02]  /*f210*/  IADD3 R80, P5, PT, R84, R3, RZ ;  /* 0x0000000354507210 */ /* 0x000fe40007fbe0ff */
[----:B------:R-:W2:Y:S02]  /*f220*/  LDC R84, c[0x0][0x3a0] ;  /* 0x0000e800ff547b82 */ /* 0x000ea40000000800 */
[----:B------:R-:W-:Y:S01]  /*f230*/  LDGSTS.E [R133+0xdc], desc[UR22][R76.64], !P3 ;  /* 0x000dc0004c857fae */ /* 0x000fe2000d9a1016 */
[----:B------:R-:W-:-:S05]  /*f240*/  IMAD.X R81, R85, 0x1, R132, P5 ;  /* 0x0000000155517824 */ /* 0x000fca00028e0684 */
[----:B------:R-:W3:Y:S01]  /*f250*/  LDC R85, c[0x0][0x3a0] ;  /* 0x0000e800ff557b82 */ /* 0x000ee20000000800 */
[----:B------:R-:W-:Y:S01]  /*f260*/  LDGSTS.E [R133+0xe0], desc[UR22][R80.64], !P1 ;  /* 0x000e000050857fae */ /* 0x000fe2000c9a1016 */
[----:B--2---:R-:W-:-:S05]  /*f270*/  VIADD R84, R84, 0xfffffec6 ;  /* 0xfffffec654547836 */ /* 0x004fca0000000000 */
[----:B------:R-:W-:Y:S01]  /*f280*/  ISETP.GE.U32.AND P4, PT, R84, 0x7ffffe47, PT ;  /* 0x7ffffe475400780c */ /* 0x000fe20003f86070 */
[----:B-1----:R-:W-:Y:S02]  /*f290*/  VIADD R84, R88, 0xfffffec4 ;  /* 0xfffffec458547836 */ /* 0x002fe40000000000 */
[----:B---3--:R-:W-:-:S03]  /*f2a0*/  VIADD R85, R85, 0xfffffec5 ;  /* 0xfffffec555557836 */ /* 0x008fc60000000000 */
        /* <DEDUP_REMOVED lines=16> */
[----:B-1----:R-:W-:Y:S01]  /*f3b0*/  VIADD R96, R100, 0xfffffec1 ;  /* 0xfffffec164607836 */ /* 0x002fe20000000000 */
[----:B---3--:R-:W-:-:S04]  /*f3c0*/  IADD3 R97, PT, PT, R97, -0x13e, RZ ;  /* 0xfffffec261617810 */ /* 0x008fc80007ffe0ff */
        /* <DEDUP_REMOVED lines=37> */
[----:B------:R-:W-:Y:S02]  /*f620*/  IADD3 R120, P5, PT, R158, R3, RZ ;  /* 0x000000039e787210 */ /* 0x000fe40007fbe0ff */
[----:B------:R-:W-:-:S03]  /*f630*/  ISETP.GE.U32.AND P3, PT, R121, 0x7ffffe3d, PT ;  /* 0x7ffffe3d7900780c */ /* 0x000fc60003f66070 */
[----:B------:R-:W-:Y:S02]  /*f640*/  IMAD.X R121, R159, 0x1, R132, P5 ;  /* 0x000000019f797824 */ /* 0x000fe400028e0684 */
[----:B------:R-:W2:Y:S04]  /*f650*/  LDL.LU.64 R158, [R1+0x380] ;  /* 0x00038000019e7983 */ /* 0x000ea80000300a00 */
[----:B------:R-:W3:Y:S04]  /*f660*/  LDL.LU.64 R156, [R1+0x378] ;  /* 0x00037800019c7983 */ /* 0x000ee80000300a00 */
[----:B------:R-:W4:Y:S01]  /*f670*/  LDL.LU.64 R194, [R1+0x370] ;  /* 0x0003700001c27983 */ /* 0x000f220000300a00 */
[----:B------:R-:W-:-:S03]  /*f680*/  IADD3 R124, P5, PT, R128, R3, RZ ;  /* 0x00000003807c7210 */ /* 0x000fc60007fbe0ff */
[----:B------:R-:W-:Y:S02]  /*f690*/  LDGSTS.E [R133+0x108], desc[UR22][R120.64], !P4 ;  /* 0x0010800078857fae */ /* 0x000fe4000e1a1016 */
[--C-:B------:R-:W-:Y:S01]  /*f6a0*/  IMAD.X R125, R129, 0x1, R132.reuse, P5 ;  /* 0x00000001817d7824 */ /* 0x100fe200028e0684 */
[----:B------:R-:W-:Y:S02]  /*f6b0*/  IADD3 R128, P5, PT, R160, R3, RZ ;  /* 0x00000003a0807210 */ /* 0x000fe40007fbe0ff */
[----:B------:R-:W1:Y:S02]  /*f6c0*/  LDC R160, c[0x0][0x3a0] ;  /* 0x0000e800ffa07b82 */ /* 0x000e640000000800 */
[----:B------:R-:W-:Y:S01]  /*f6d0*/  LDGSTS.E [R133+0x10c], desc[UR22][R124.64], !P3 ;  /* 0x0010c0007c857fae */ /* 0x000fe2000d9a1016 */
[----:B------:R-:W-:-:S05]  /*f6e0*/  IMAD.X R129, R161, 0x1, R132, P5 ;  /* 0x00000001a1817824 */ /* 0x000fca00028e0684 */
[----:B------:R-:W5:Y:S01]  /*f6f0*/  LDC R161, c[0x0][0x3a0] ;  /* 0x0000e800ffa17b82 */ /* 0x000f620000000800 */
[----:B------:R-:W-:Y:S01]  /*f700*/  VIADD R0, R0, 0xfffffeb8 ;  /* 0xfffffeb800007836 */ /* 0x000fe20000000000 */
[----:B------:R-:W-:Y:S01]  /*f710*/  LDGSTS.E [R133+0x110], desc[UR22][R128.64], !P1 ;  /* 0x0011000080857fae */ /* 0x000fe2000c9a1016 */
[----:B-1----:R-:W-:-:S05]  /*f720*/  VIADD R160, R160, 0xfffffeb9 ;  /* 0xfffffeb9a0a07836 */ /* 0x002fca0000000000 */
[----:B------:R-:W-:Y:S02]  /*f730*/  ISETP.GE.U32.AND P3, PT, R160, 0x7ffffe3a, PT ;  /* 0x7ffffe3aa000780c */ /* 0x000fe40003f66070 */
[----:B------:R-:W-:Y:S01]  /*f740*/  IADD3 R160, P5, PT, R144, R3, RZ ;  /* 0x0000000390a07210 */ /* 0x000fe20007fbe0ff */
[----:B-----5:R-:W-:-:S05]  /*f750*/  VIADD R161, R161, 0xfffffeba ;  /* 0xfffffebaa1a17836 */ /* 0x020fca0000000000 */
[----:B------:R-:W-:Y:S01]  /*f760*/  ISETP.GE.U32.AND P4, PT, R161, 0x7ffffe3b, PT ;  /* 0x7ffffe3ba100780c */ /* 0x000fe20003f86070 */
[----:B------:R-:W-:Y:S01]  /*f770*/  IMAD.X R161, R145, 0x1, R132, P5 ;  /* 0x0000000191a17824 */ /* 0x000fe200028e0684 */
[----:B------:R-:W-:-:S05]  /*f780*/  IADD3 R144, P5, PT, R142, R3, RZ ;  /* 0x000000038e907210 */ /* 0x000fca0007fbe0ff */
[--C-:B------:R-:W-:Y:S01]  /*f790*/  IMAD.X R145, R143, 0x1, R132.reuse, P5 ;  /* 0x000000018f917824 */ /* 0x100fe200028e0684 */
[----:B------:R-:W-:Y:S02]  /*f7a0*/  IADD3 R142, P5, PT, R172, R3, RZ ;  /* 0x00000003ac8e7210 */ /* 0x000fe40007fbe0ff */
[----:B------:R-:W-:Y:S01]  /*f7b0*/  ISETP.GE.U32.AND P1, PT, R0, 0x7ffffe39, PT ;  /* 0x7ffffe390000780c */ /* 0x000fe20003f26070 */
[----:B------:R1:W-:Y:S01]  /*f7c0*/  STL.64 [R1+0x60], R160 ;  /* 0x000060a001007387 */ /* 0x0003e20000100a00 */
[----:B------:R-:W5:Y:S01]  /*f7d0*/  LDC R0, c[0x0][0x3a0] ;  /* 0x0000e800ff007b82 */ /* 0x000f620000000800 */
[----:B------:R-:W-:Y:S02]  /*f7e0*/  IMAD.X R143, R173, 0x1, R132, P5 ;  /* 0x00000001ad8f7824 */ /* 0x000fe400028e0684 */
[----:B------:R1:W-:Y:S04]  /*f7f0*/  LDGSTS.E [R133+0x114], desc[UR22][R160.64], !P4 ;  /* 0x00114000a0857fae */ /* 0x0003e8000e1a1016 */
[----:B------:R1:W-:Y:S04]  /*f800*/  STL.64 [R1+0x68], R144 ;  /* 0x0000689001007387 */ /* 0x0003e80000100a00 */
[----:B------:R-:W-:Y:S04]  /*f810*/  LDGSTS.E [R133+0x118], desc[UR22][R144.64], !P3 ;  /* 0x0011800090857fae */ /* 0x000fe8000d9a1016 */
[----:B------:R1:W-:Y:S02]  /*f820*/  STL.64 [R1+0x70], R142 ;  /* 0x0000708e01007387 */ /* 0x0003e40000100a00 */
[----:B-1----:R-:W1:Y:S02]  /*f830*/  LDC R160, c[0x0][0x3a0] ;  /* 0x0000e800ffa07b82 */ /* 0x002e640000000800 */
[----:B------:R-:W-:Y:S04]  /*f840*/  LDGSTS.E [R133+0x11c], desc[UR22][R142.64], !P1 ;  /* 0x0011c0008e857fae */ /* 0x000fe8000c9a1016 */
[----:B------:R-:W4:Y:S02]  /*f850*/  LDL.LU.64 R144, [R1+0x368] ;  /* 0x0003680001907983 */ /* 0x000f240000300a00 */
[----:B------:R-:W5:Y:S02]  /*f860*/  LDC R161, c[0x0][0x3a0] ;  /* 0x0000e800ffa17b82 */ /* 0x000f640000000800 */
[----:B------:R-:W4:Y:S04]  /*f870*/  LDL.LU.64 R142, [R1+0x360] ;  /* 0x00036000018e7983 */ /* 0x000f280000300a00 */
[----:B------:R-:W4:Y:S01]  /*f880*/  LDL.LU.64 R172, [R1+0x358] ;  /* 0x0003580001ac7983 */ /* 0x000f220000300a00 */
[----:B-1----:R-:W-:-:S04]  /*f890*/  IADD3 R160, PT, PT, R160, -0x14a, RZ ;  /* 0xfffffeb6a0a07810 */ /* 0x002fc80007ffe0ff */
[----:B------:R-:W-:Y:S01]  /*f8a0*/  ISETP.GE.U32.AND P3, PT, R160, 0x7ffffe37, PT ;  /* 0x7ffffe37a000780c */ /* 0x000fe20003f66070 */
[----:B-----5:R-:W-:-:S05]  /*f8b0*/  VIADD R161, R161, 0xfffffeb7 ;  /* 0xfffffeb7a1a17836 */ /* 0x020fca0000000000 */
[----:B------:R-:W-:Y:S01]  /*f8c0*/  ISETP.GE.U32.AND P4, PT, R161, 0x7ffffe38, PT ;  /* 0x7ffffe38a100780c */ /* 0x000fe20003f86070 */
[----:B------:R-:W-:-:S05]  /*f8d0*/  VIADD R0, R0, 0xfffffeb5 ;  /* 0xfffffeb500007836 */ /* 0x000fca0000000000 */
[----:B------:R-:W-:Y:S02]  /*f8e0*/  ISETP.GE.U32.AND P1, PT, R0, 0x7ffffe36, PT ;  /* 0x7ffffe360000780c */ /* 0x000fe40003f26070 */
[----:B------:R-:W1:Y:S01]  /*f8f0*/  LDC R0, c[0x0][0x3a0] ;  /* 0x0000e800ff007b82 */ /* 0x000e620000000800 */
[----:B--2---:R-:W-:-:S05]  /*f900*/  IADD3 R160, P5, PT, R158, R3, RZ ;  /* 0x000000039ea07210 */ /* 0x004fca0007fbe0ff */
[----:B------:R-:W-:Y:S01]  /*f910*/  IMAD.X R161, R159, 0x1, R132, P5 ;  /* 0x000000019fa17824 */ /* 0x000fe200028e0684 */
[----:B---3--:R-:W-:-:S04]  /*f920*/  IADD3 R158, P5, PT, R156, R3, RZ ;  /* 0x000000039c9e7210 */ /* 0x008fc80007fbe0ff */
[----:B------:R2:W-:Y:S01]  /*f930*/  LDGSTS.E [R133+0x120], desc[UR22][R160.64], !P4 ;  /* 0x00120000a0857fae */ /* 0x0005e2000e1a1016 */
[--C-:B------:R-:W-:Y:S01]  /*f940*/  IMAD.X R159, R157, 0x1, R132.reuse, P5 ;  /* 0x000000019d9f7824 */ /* 0x100fe200028e0684 */
[----:B----4-:R-:W-:Y:S02]  /*f950*/  IADD3 R156, P5, PT, R194, R3, RZ ;  /* 0x00000003c29c7210 */ /* 0x010fe40007fbe0ff */
[----:B------:R2:W-:Y:S03]  /*f960*/  STL.64 [R1+0x78], R160 ;  /* 0x000078a001007387 */ /* 0x0005e60000100a00 */
[----:B------:R-:W-:Y:S01]  /*f970*/  IMAD.X R157, R195, 0x1, R132, P5 ;  /* 0x00000001c39d7824 */ /* 0x000fe200028e0684 */
[----:B------:R3:W-:Y:S04]  /*f980*/  STL.64 [R1+0x80], R158 ;  /* 0x0000809e01007387 */ /* 0x0007e80000100a00 */
[----:B------:R-:W-:Y:S04]  /*f990*/  LDGSTS.E [R133+0x124], desc[UR22][R158.64], !P3 ;  /* 0x001240009e857fae */ /* 0x000fe8000d9a1016 */
[----:B------:R4:W-:Y:S01]  /*f9a0*/  STL.64 [R1+0x88], R156 ;  /* 0x0000889c01007387 */ /* 0x0009e20000100a00 */
[----:B--2---:R-:W2:Y:S03]  /*f9b0*/  LDC R160, c[0x0][0x3a0] ;  /* 0x0000e800ffa07b82 */ /* 0x004ea60000000800 */
[----:B------:R-:W-:Y:S04]  /*f9c0*/  LDGSTS.E [R133+0x128], desc[UR22][R156.64], !P1 ;  /* 0x001280009c857fae */ /* 0x000fe8000c9a1016 */
[----:B---3--:R-:W3:Y:S01]  /*f9d0*/  LDL.LU.64 R158, [R1+0x350] ;  /* 0x00035000019e7983 */ /* 0x008ee20000300a00 */
[----:B------:R-:W5:Y:S03]  /*f9e0*/  LDC R161, c[0x0][0x3a0] ;  /* 0x0000e800ffa17b82 */ /* 0x000f660000000800 */
[----:B----4-:R-:W4:Y:S04]  /*f9f0*/  LDL.LU.64 R156, [R1+0x348] ;  /* 0x00034800019c7983 */ /* 0x010f280000300a00 */
[----:B------:R-:W4:Y:S01]  /*fa00*/  LDL.LU.64 R194, [R1+0x340] ;  /* 0x0003400001c27983 */ /* 0x000f220000300a00 */
[----:B--2---:R-:W-:-:S05]  /*fa10*/  VIADD R160, R160, 0xfffffeb3 ;  /* 0xfffffeb3a0a07836 */ /* 0x004fca0000000000 */
[----:B------:R-:W-:Y:S01]  /*fa20*/  ISETP.GE.U32.AND P3, PT, R160, 0x7ffffe34, PT ;  /* 0x7ffffe34a000780c */ /* 0x000fe20003f66070 */
[----:B-----5:R-:W-:-:S05]  /*fa30*/  VIADD R161, R161, 0xfffffeb4 ;  /* 0xfffffeb4a1a17836 */ /* 0x020fca0000000000 */
[----:B------:R-:W-:Y:S01]  /*fa40*/  ISETP.GE.U32.AND P4, PT, R161, 0x7ffffe35, PT ;  /* 0x7ffffe35a100780c */ /* 0x000fe20003f86070 */
[----:B-1----:R-:W-:-:S05]  /*fa50*/  VIADD R0, R0, 0xfffffeb2 ;  /* 0xfffffeb200007836 */ /* 0x002fca0000000000 */
[----:B------:R-:W-:Y:S02]  /*fa60*/  ISETP.GE.U32.AND P1, PT, R0, 0x7ffffe33, PT ;  /* 0x7ffffe330000780c */ /* 0x000fe40003f26070 */
[----:B------:R-:W1:Y:S01]  /*fa70*/  LDC R0, c[0x0][0x3a0] ;  /* 0x0000e800ff007b82 */ /* 0x000e620000000800 */
[----:B------:R-:W-:-:S05]  /*fa80*/  IADD3 R160, P5, PT, R144, R3, RZ ;  /* 0x0000000390a07210 */ /* 0x000fca0007fbe0ff */
[----:B------:R-:W-:Y:S01]  /*fa90*/  IMAD.X R161, R145, 0x1, R132, P5 ;  /* 0x0000000191a17824 */ /* 0x000fe200028e0684 */
[----:B------:R-:W-:-:S04]  /*faa0*/  IADD3 R144, P5, PT, R142, R3, RZ ;  /* 0x000000038e907210 */ /* 0x000fc80007fbe0ff */
[----:B------:R2:W-:Y:S01]  /*fab0*/  LDGSTS.E [R133+0x12c], desc[UR22][R160.64], !P4 ;  /* 0x0012c000a0857fae */ /* 0x0005e2000e1a1016 */
[--C-:B------:R-:W-:Y:S01]  /*fac0*/  IMAD.X R145, R143, 0x1, R132.reuse, P5 ;  /* 0x000000018f917824 */ /* 0x100fe200028e0684 */
[----:B------:R-:W-:Y:S02]  /*fad0*/  IADD3 R142, P5, PT, R172, R3, RZ ;  /* 0x00000003ac8e7210 */ /* 0x000fe40007fbe0ff */
[----:B------:R2:W-:Y:S03]  /*fae0*/  STL.64 [R1+0x90], R160 ;  /* 0x000090a001007387 */ /* 0x0005e60000100a00 */
[----:B------:R-:W-:Y:S01]  /*faf0*/  IMAD.X R143, R173, 0x1, R132, P5 ;  /* 0x00000001ad8f7824 */ /* 0x000fe200028e0684 */
[----:B------:R5:W-:Y:S04]  /*fb00*/  STL.64 [R1+0x98], R144 ;  /* 0x0000989001007387 */ /* 0x000be80000100a00 */
[----:B------:R-:W-:Y:S01]  /*fb10*/  LDGSTS.E [R133+0x130], desc[UR22][R144.64], !P3 ;  /* 0x0013000090857fae */ /* 0x000fe2000d9a1016 */
[----:B--2---:R-:W2:Y:S03]  /*fb20*/  LDC R160, c[0x0][0x3a0] ;  /* 0x0000e800ffa07b82 */ /* 0x004ea60000000800 */
[----:B------:R1:W-:Y:S04]  /*fb30*/  STL.64 [R1+0xa0], R142 ;  /* 0x0000a08e01007387 */ /* 0x0003e80000100a00 */
[----:B------:R-:W-:Y:S01]  /*fb40*/  LDGSTS.E [R133+0x134], desc[UR22][R142.64], !P1 ;  /* 0x001340008e857fae */ /* 0x000fe2000c9a1016 */
[----:B------:R-:W2:Y:S03]  /*fb50*/  LDC R161, c[0x0][0x3a0] ;  /* 0x0000e800ffa17b82 */ /* 0x000ea60000000800 */
[----:B-----5:R-:W5:Y:S04]  /*fb60*/  LDL.LU.64 R144, [R1+0x338] ;  /* 0x0003380001907983 */ /* 0x020f680000300a00 */
[----:B-1----:R-:W5:Y:S04]  /*fb70*/  LDL.LU.64 R142, [R1+0x330] ;  /* 0x00033000018e7983 */ /* 0x002f680000300a00 */
[----:B------:R-:W5:Y:S01]  /*fb80*/  LDL.LU.64 R172, [R1+0x328] ;  /* 0x0003280001ac7983 */ /* 0x000f620000300a00 */
[----:B--2---:R-:W-:-:S04]  /*fb90*/  IADD3 R160, PT, PT, R160, -0x150, RZ ;  /* 0xfffffeb0a0a07810 */ /* 0x004fc80007ffe0ff */
[----:B------:R-:W-:Y:S01]  /*fba0*/  ISETP.GE.U32.AND P3, PT, R160, 0x7ffffe31, PT ;  /* 0x7ffffe31a000780c */ /* 0x000fe20003f66070 */
[----:B------:R-:W-:-:S05]  /*fbb0*/  VIADD R161, R161, 0xfffffeb1 ;  /* 0xfffffeb1a1a17836 */ /* 0x000fca0000000000 */
[----:B------:R-:W-:Y:S01]  /*fbc0*/  ISETP.GE.U32.AND P4, PT, R161, 0x7ffffe32, PT ;  /* 0x7ffffe32a100780c */ /* 0x000fe20003f86070 */
[----:B------:R-:W-:-:S05]  /*fbd0*/  VIADD R0, R0, 0xfffffeaf ;  /* 0xfffffeaf00007836 */ /* 0x000fca0000000000 */
[----:B------:R-:W-:Y:S02]  /*fbe0*/  ISETP.GE.U32.AND P1, PT, R0, 0x7ffffe30, PT ;  /* 0x7ffffe300000780c */ /* 0x000fe40003f26070 */
[----:B------:R-:W1:Y:S01]  /*fbf0*/  LDC R0, c[0x0][0x3a0] ;  /* 0x0000e800ff007b82 */ /* 0x000e620000000800 */
[----:B---3--:R-:W-:-:S05]  /*fc00*/  IADD3 R160, P5, PT, R158, R3, RZ ;  /* 0x000000039ea07210 */ /* 0x008fca0007fbe0ff */
[----:B------:R-:W-:Y:S01]  /*fc10*/  IMAD.X R161, R159, 0x1, R132, P5 ;  /* 0x000000019fa17824 */ /* 0x000fe200028e0684 */
[----:B----4-:R-:W-:-:S04]  /*fc20*/  IADD3 R158, P5, PT, R156, R3, RZ ;  /* 0x000000039c9e7210 */ /* 0x010fc80007fbe0ff */
        /* <DEDUP_REMOVED lines=10> */
[----:B------:R-:W1:Y:S03]  /*fcd0*/  LDC R161, c[0x0][0x3a0] ;  /* 0x0000e800ffa17b82 */ /* 0x000e660000000800 */
[----:B---3--:R-:W3:Y:S04]  /*fce0*/  LDL.LU.64 R158, [R1+0x320] ;  /* 0x00032000019e7983 */ /* 0x008ee80000300a00 */
[----:B----4-:R-:W4:Y:S04]  /*fcf0*/  LDL.LU.64 R156, [R1+0x318] ;  /* 0x00031800019c7983 */ /* 0x010f280000300a00 */
[----:B------:R-:W4:Y:S01]  /*fd00*/  LDL.LU.64 R194, [R1+0x310] ;  /* 0x0003100001c27983 */ /* 0x000f220000300a00 */
[----:B--2---:R-:W-:-:S05]  /*fd10*/  VIADD R160, R160, 0xfffffead ;  /* 0xfffffeada0a07836 */ /* 0x004fca0000000000 */
[----:B------:R-:W-:Y:S01]  /*fd20*/  ISETP.GE.U32.AND P3, PT, R160, 0x7ffffe2e, PT ;  /* 0x7ffffe2ea000780c */ /* 0x000fe20003f66070 */
[----:B-1----:R-:W-:-:S05]  /*fd30*/  VIADD R161, R161, 0xfffffeae ;  /* 0xfffffeaea1a17836 */ /* 0x002fca0000000000 */
[----:B------:R-:W-:Y:S01]  /*fd40*/  ISETP.GE.U32.AND P4, PT, R161, 0x7ffffe2f, PT ;  /* 0x7ffffe2fa100780c */ /* 0x000fe20003f86070 */
[----:B------:R-:W-:-:S05]  /*fd50*/  VIADD R0, R0, 0xfffffeac ;  /* 0xfffffeac00007836 */ /* 0x000fca0000000000 */
[----:B------:R-:W-:Y:S02]  /*fd60*/  ISETP.GE.U32.AND P1, PT, R0, 0x7ffffe2d, PT ;  /* 0x7ffffe2d0000780c */ /* 0x000fe40003f26070 */
[----:B------:R-:W1:Y:S01]  /*fd70*/  LDC R0, c[0x0][0x3a0] ;  /* 0x0000e800ff007b82 */ /* 0x000e620000000800 */
[----:B-----5:R-:W-:-:S05]  /*fd80*/  IADD3 R160, P5, PT, R144, R3, RZ ;  /* 0x0000000390a07210 */ /* 0x020fca0007fbe0ff */
        /* <DEDUP_REMOVED lines=122> */
[----:B------:R-:W-:Y:S01]  /*10530*/  LDGSTS.E [R133+0x180], desc[UR22][R160.64], !P4 ;  /* 0x00180000a0857fae */ /* 0x000fe2000e1a1016 */
[--C-:B------:R-:W-:Y:S01]  /*10540*/  IMAD.X R159, R157, 0x1, R132.reuse, P5 ;  /* 0x000000019d9f7824 */ /* 0x100fe200028e0684 */
[----:B------:R-:W-:Y:S02]  /*10550*/  IADD3 R156, P5, PT, R194, R3, RZ ;  /* 0x00000003c29c7210 */ /* 0x000fe40007fbe0ff */
[----:B------:R2:W-:Y:S03]  /*10560*/  STL.64 [R1+0x138], R160 ;  /* 0x000138a001007387 */ /* 0x0005e60000100a00 */
[----:B------:R-:W-:Y:S01]  /*10570*/  IMAD.X R157, R195, 0x1, R132, P5 ;  /* 0x00000001c39d7824 */ /* 0x000fe200028e0684 */
[----:B------:R3:W-:Y:S04]  /*10580*/  STL.64 [R1+0x140], R158 ;  /* 0x0001409e01007387 */ /* 0x0007e80000100a00 */
[----:B------:R4:W-:Y:S04]  /*10590*/  STL.64 [R1+0x148], R156 ;  /* 0x0001489c01007387 */ /* 0x0009e80000100a00 */
[----:B--2---:R-:W2:Y:S04]  /*105a0*/  LDL.LU.64 R160, [R1+0x288] ;  /* 0x0002880001a07983 */ /* 0x004ea80000300a00 */
[----:B------:R3:W-:Y:S04]  /*105b0*/  LDGSTS.E [R133+0x184], desc[UR22][R158.64], !P3 ;  /* 0x001840009e857fae */ /* 0x0007e8000d9a1016 */
[----:B------:R-:W-:Y:S01]  /*105c0*/  LDGSTS.E [R133+0x188], desc[UR22][R156.64], !P1 ;  /* 0x001880009c857fae */ /* 0x000fe2000c9a1016 */
[----:B---3--:R-:W3:Y:S03]  /*105d0*/  LDC R159, c[0x0][0x3a0] ;  /* 0x0000e800ff9f7b82 */ /* 0x008ee60000000800 */
[----:B----4-:R-:W4:Y:S04]  /*105e0*/  LDL.LU.64 R156, [R1+0x280] ;  /* 0x00028000019c7983 */ /* 0x010f280000300a00 */
[----:B------:R-:W4:Y:S01]  /*105f0*/  LDL.LU.64 R194, [R1+0x278] ;  /* 0x0002780001c27983 */ /* 0x000f220000300a00 */
[----:B------:R-:W1:Y:S01]  /*10600*/  LDC R158, c[0x0][0x3a0] ;  /* 0x0000e800ff9e7b82 */ /* 0x000e620000000800 */
[----:B---3--:R-:W-:-:S05]  /*10610*/  VIADD R159, R159, 0xfffffe9c ;  /* 0xfffffe9c9f9f7836 */ /* 0x008fca0000000000 */
[----:B------:R-:W-:Y:S01]  /*10620*/  ISETP.GE.U32.AND P4, PT, R159, 0x7ffffe1d, PT ;  /* 0x7ffffe1d9f00780c */ /* 0x000fe20003f86070 */
[----:B-1----:R-:W-:-:S05]  /*10630*/  VIADD R158, R158, 0xfffffe9b ;  /* 0xfffffe9b9e9e7836 */ /* 0x002fca0000000000 */
[----:B------:R-:W-:Y:S02]  /*10640*/  ISETP.GE.U32.AND P3, PT, R158, 0x7ffffe1c, PT ;  /* 0x7ffffe1c9e00780c */ /* 0x000fe40003f66070 */
[----:B-----5:R-:W-:-:S05]  /*10650*/  IADD3 R158, P5, PT, R144, R3, RZ ;  /* 0x00000003909e7210 */ /* 0x020fca0007fbe0ff */
[----:B------:R-:W-:Y:S01]  /*10660*/  IMAD.X R159, R145, 0x1, R132, P5 ;  /* 0x00000001919f7824 */ /* 0x000fe200028e0684 */
[----:B------:R-:W-:Y:S01]  /*10670*/  IADD3 R144, P5, PT, R142, R3, RZ ;  /* 0x000000038e907210 */ /* 0x000fe20007fbe0ff */
[----:B------:R-:W-:-:S03]  /*10680*/  VIADD R0, R0, 0xfffffe9a ;  /* 0xfffffe9a00007836 */ /* 0x000fc60000000000 */
[----:B------:R1:W-:Y:S04]  /*10690*/  STL.64 [R1+0x150], R158 ;  /* 0x0001509e01007387 */ /* 0x0003e80000100a00 */
[----:B------:R1:W-:Y:S01]  /*106a0*/  LDGSTS.E [R133+0x18c], desc[UR22][R158.64], !P4 ;  /* 0x0018c0009e857fae */ /* 0x0003e2000e1a1016 */
[--C-:B------:R-:W-:Y:S01]  /*106b0*/  IMAD.X R145, R143, 0x1, R132.reuse, P5 ;  /* 0x000000018f917824 */ /* 0x100fe200028e0684 */
[----:B------:R-:W-:Y:S02]  /*106c0*/  IADD3 R142, P5, PT, R172, R3, RZ ;  /* 0x00000003ac8e7210 */ /* 0x000fe40007fbe0ff */
[----:B------:R-:W-:Y:S01]  /*106d0*/  ISETP.GE.U32.AND P1, PT, R0, 0x7ffffe1b, PT ;  /* 0x7ffffe1b0000780c */ /* 0x000fe20003f26070 */
[----:B------:R-:W3:Y:S01]  /*106e0*/  LDC R172, c[0x0][0x3a0] ;  /* 0x0000e800ffac7b82 */ /* 0x000ee20000000800 */
[----:B------:R-:W-:Y:S07]  /*106f0*/  LDGSTS.E [R133+0x190], desc[UR22][R144.64], !P3 ;  /* 0x0019000090857fae */ /* 0x000fee000d9a1016 */
[----:B-1----:R-:W1:Y:S01]  /*10700*/  LDC R158, c[0x0][0x3a0] ;  /* 0x0000e800ff9e7b82 */ /* 0x002e620000000800 */
[----:B------:R-:W-:Y:S01]  /*10710*/  IMAD.X R143, R173, 0x1, R132, P5 ;  /* 0x00000001ad8f7824 */ /* 0x000fe200028e0684 */
[----:B------:R5:W-:Y:S04]  /*10720*/  STL.64 [R1+0x158], R144 ;  /* 0x0001589001007387 */ /* 0x000be80000100a00 */
[----:B------:R5:W-:Y:S02]  /*10730*/  STL.64 [R1+0x160], R142 ;  /* 0x0001608e01007387 */ /* 0x000be40000100a00 */
[----:B------:R-:W2:Y:S02]  /*10740*/  LDC R0, c[0x0][0x3a0] ;  /* 0x0000e800ff007b82 */ /* 0x000ea40000000800 */
[----:B------:R-:W-:Y:S04]  /*10750*/  LDGSTS.E [R133+0x194], desc[UR22][R142.64], !P1 ;  /* 0x001940008e857fae */ /* 0x000fe8000c9a1016 */
[----:B-----5:R-:W5:Y:S04]  /*10760*/  LDL.LU.64 R144, [R1+0x270] ;  /* 0x0002700001907983 */ /* 0x020f680000300a00 */
[----:B------:R-:W5:Y:S01]  /*10770*/  LDL.LU.64 R142, [R1+0x268] ;  /* 0x00026800018e7983 */ /* 0x000f620000300a00 */
[----:B-1----:R-:W-:-:S03]  /*10780*/  VIADD R173, R158, 0xfffffe99 ;  /* 0xfffffe999ead7836 */ /* 0x002fc60000000000 */
[----:B------:R-:W5:Y:S01]  /*10790*/  LDL.LU.64 R158, [R1+0x260] ;  /* 0x00026000019e7983 */ /* 0x000f620000300a00 */
[----:B---3--:R-:W-:-:S04]  /*107a0*/  IADD3 R172, PT, PT, R172, -0x168, RZ ;  /* 0xfffffe98acac7810 */ /* 0x008fc80007ffe0ff */
[----:B------:R-:W-:Y:S02]  /*107b0*/  ISETP.GE.U32.AND P3, PT, R172, 0x7ffffe19, PT ;  /* 0x7ffffe19ac00780c */ /* 0x000fe40003f66070 */
[----:B------:R-:W-:Y:S02]  /*107c0*/  ISETP.GE.U32.AND P4, PT, R173, 0x7ffffe1a, PT ;  /* 0x7ffffe1aad00780c */ /* 0x000fe40003f86070 */
[----:B--2---:R-:W-:-:S05]  /*107d0*/  IADD3 R172, P5, PT, R160, R3, RZ ;  /* 0x00000003a0ac7210 */ /* 0x004fca0007fbe0ff */
[----:B------:R-:W-:Y:S01]  /*107e0*/  IMAD.X R173, R161, 0x1, R132, P5 ;  /* 0x00000001a1ad7824 */ /* 0x000fe200028e0684 */
[----:B----4-:R-:W-:-:S05]  /*107f0*/  IADD3 R160, P5, PT, R156, R3, RZ ;  /* 0x000000039ca07210 */ /* 0x010fca0007fbe0ff */
[----:B------:R-:W-:Y:S01]  /*10800*/  LDGSTS.E [R133+0x198], desc[UR22][R172.64], !P4 ;  /* 0x00198000ac857fae */ /* 0x000fe2000e1a1016 */
[--C-:B------:R-:W-:Y:S01]  /*10810*/  IMAD.X R161, R157, 0x1, R132.reuse, P5 ;  /* 0x000000019da17824 */ /* 0x100fe200028e0684 */
[----:B------:R-:W-:Y:S02]  /*10820*/  IADD3 R156, P5, PT, R194, R3, RZ ;  /* 0x00000003c29c7210 */ /* 0x000fe40007fbe0ff */
[----:B------:R1:W-:Y:S03]  /*10830*/  STL.64 [R1+0x168], R172 ;  /* 0x000168ac01007387 */ /* 0x0003e60000100a00 */
[----:B------:R-:W-:Y:S01]  /*10840*/  IMAD.X R157, R195, 0x1, R132, P5 ;  /* 0x00000001c39d7824 */ /* 0x000fe200028e0684 */
[----:B------:R2:W-:Y:S04]  /*10850*/  STL.64 [R1+0x170], R160 ;  /* 0x000170a001007387 */ /* 0x0005e80000100a00 */
[----:B------:R3:W-:Y:S04]  /*10860*/  STL.64 [R1+0x178], R156 ;  /* 0x0001789c01007387 */ /* 0x0007e80000100a00 */
[----:B------:R-:W4:Y:S04]  /*10870*/  LDL.LU.64 R194, [R1+0x258] ;  /* 0x0002580001c27983 */ /* 0x000f280000300a00 */
[----:B-1----:R-:W4:Y:S04]  /*10880*/  LDL.LU.64 R172, [R1+0x250] ;  /* 0x0002500001ac7983 */ /* 0x002f280000300a00 */
[----:B------:R-:W-:Y:S04]  /*10890*/  LDGSTS.E [R133+0x19c], desc[UR22][R160.64], !P3 ;  /* 0x0019c000a0857fae */ /* 0x000fe8000d9a1016 */
[----:B--2---:R-:W2:Y:S01]  /*108a0*/  LDL.LU.64 R160, [R1+0x28] ;  /* 0x0000280001a07983 */ /* 0x004ea20000300a00 */
[----:B------:R-:W-:-:S05]  /*108b0*/  VIADD R0, R0, 0xfffffe97 ;  /* 0xfffffe9700007836 */ /* 0x000fca0000000000 */
[----:B------:R-:W-:Y:S02]  /*108c0*/  ISETP.GE.U32.AND P1, PT, R0, 0x7ffffe18, PT ;  /* 0x7ffffe180000780c */ /* 0x000fe40003f26070 */
[----:B------:R-:W1:Y:S11]  /*108d0*/  LDC R0, c[0x0][0x3a0] ;  /* 0x0000e800ff007b82 */ /* 0x000e760000000800 */
[----:B------:R3:W-:Y:S02]  /*108e0*/  LDGSTS.E [R133+0x1a0], desc[UR22][R156.64], !P1 ;  /* 0x001a00009c857fae */ /* 0x0007e4000c9a1016 */
[----:B---3--:R-:W3:Y:S08]  /*108f0*/  LDC R156, c[0x0][0x3a0] ;  /* 0x0000e800ff9c7b82 */ /* 0x008ef00000000800 */
[----:B------:R-:W1:Y:S01]  /*10900*/  LDC R157, c[0x0][0x3a0] ;  /* 0x0000e800ff9d7b82 */ /* 0x000e620000000800 */
[----:B---3--:R-:W-:-:S05]  /*10910*/  VIADD R156, R156, 0xfffffe95 ;  /* 0xfffffe959c9c7836 */ /* 0x008fca0000000000 */
[----:B------:R-:W-:Y:S02]  /*10920*/  ISETP.GE.U32.AND P3, PT, R156, 0x7ffffe16, PT ;  /* 0x7ffffe169c00780c */ /* 0x000fe40003f66070 */
[----:B-----5:R-:W-:Y:S01]  /*10930*/  IADD3 R156, P5, PT, R144, R3, RZ ;  /* 0x00000003909c7210 */ /* 0x020fe20007fbe0ff */
[----:B-1----:R-:W-:-:S05]  /*10940*/  VIADD R157, R157, 0xfffffe96 ;  /* 0xfffffe969d9d7836 */ /* 0x002fca0000000000 */
[----:B------:R-:W-:Y:S01]  /*10950*/  ISETP.GE.U32.AND P4, PT, R157, 0x7ffffe17, PT ;  /* 0x7ffffe179d00780c */ /* 0x000fe20003f86070 */
[----:B------:R-:W-:Y:S01]  /*10960*/  IMAD.X R157, R145, 0x1, R132, P5 ;  /* 0x00000001919d7824 */ /* 0x000fe200028e0684 */
[----:B------:R-:W-:Y:S01]  /*10970*/  IADD3 R144, P5, PT, R142, R3, RZ ;  /* 0x000000038e907210 */ /* 0x000fe20007fbe0ff */
[----:B------:R-:W-:-:S04]  /*10980*/  VIADD R0, R0, 0xfffffe94 ;  /* 0xfffffe9400007836 */ /* 0x000fc80000000000 */
[--C-:B------:R-:W-:Y:S01]  /*10990*/  IMAD.X R145, R143, 0x1, R132.reuse, P5 ;  /* 0x000000018f917824 */ /* 0x100fe200028e0684 */
[----:B------:R-:W-:Y:S02]  /*109a0*/  IADD3 R142, P5, PT, R158, R3, RZ ;  /* 0x000000039e8e7210 */ /* 0x000fe40007fbe0ff */
[----:B------:R-:W-:Y:S01]  /*109b0*/  ISETP.GE.U32.AND P1, PT, R0, 0x7ffffe15, PT ;  /* 0x7ffffe150000780c */ /* 0x000fe20003f26070 */
[----:B------:R1:W-:Y:S01]  /*109c0*/  STL.64 [R1+0x180], R156 ;  /* 0x0001809c01007387 */ /* 0x0003e20000100a00 */
[----:B------:R-:W3:Y:S01]  /*109d0*/  LDC R0, c[0x0][0x3a0] ;  /* 0x0000e800ff007b82 */ /* 0x000ee20000000800 */
[----:B------:R-:W-:Y:S02]  /*109e0*/  IMAD.X R143, R159, 0x1, R132, P5 ;  /* 0x000000019f8f7824 */ /* 0x000fe400028e0684 */
[----:B------:R-:W-:Y:S04]  /*109f0*/  STL.64 [R1+0x188], R144 ;  /* 0x0001889001007387 */ /* 0x000fe80000100a00 */
[----:B------:R5:W-:Y:S04]  /*10a00*/  STL.64 [R1+0x190], R142 ;  /* 0x0001908e01007387 */ /* 0x000be80000100a00 */
[----:B------:R-:W3:Y:S04]  /*10a10*/  LDL.LU.64 R158, [R1+0x20] ;  /* 0x00002000019e7983 */ /* 0x000ee80000300a00 */
[----:B------:R1:W-:Y:S04]  /*10a20*/  LDGSTS.E [R133+0x1a4], desc[UR22][R156.64], !P4 ;  /* 0x001a40009c857fae */ /* 0x0003e8000e1a1016 */
[----:B------:R-:W-:Y:S04]  /*10a30*/  LDGSTS.E [R133+0x1a8], desc[UR22][R144.64], !P3 ;  /* 0x001a800090857fae */ /* 0x000fe8000d9a1016 */
[----:B------:R-:W-:Y:S01]  /*10a40*/  LDGSTS.E [R133+0x1ac], desc[UR22][R142.64], !P1 ;  /* 0x001ac0008e857fae */ /* 0x000fe2000c9a1016 */
[----:B-1----:R-:W1:Y:S03]  /*10a50*/  LDC R156, c[0x0][0x3a0] ;  /* 0x0000e800ff9c7b82 */ /* 0x002e660000000800 */
[----:B-----5:R-:W5:Y:S05]  /*10a60*/  LDL.LU.64 R142, [R1+0x18] ;  /* 0x00001800018e7983 */ /* 0x020f6a0000300a00 */
[----:B------:R-:W1:Y:S01]  /*10a70*/  LDC R157, c[0x0][0x3a0] ;  /* 0x0000e800ff9d7b82 */ /* 0x000e620000000800 */
[----:B------:R-:W5:Y:S01]  /*10a80*/  LDL.LU.64 R144, [R1+0x10] ;  /* 0x0000100001907983 */ /* 0x000f620000300a00 */
[----:B-1----:R-:W-:-:S04]  /*10a90*/  IADD3 R156, PT, PT, R156, -0x16e, RZ ;  /* 0xfffffe929c9c7810 */ /* 0x002fc80007ffe0ff */
[----:B------:R-:W-:Y:S01]  /*10aa0*/  ISETP.GE.U32.AND P3, PT, R156, 0x7ffffe13, PT ;  /* 0x7ffffe139c00780c */ /* 0x000fe20003f66070 */
[----:B------:R-:W-:-:S05]  /*10ab0*/  VIADD R157, R157, 0xfffffe93 ;  /* 0xfffffe939d9d7836 */ /* 0x000fca0000000000 */
[----:B------:R-:W-:Y:S02]  /*10ac0*/  ISETP.GE.U32.AND P4, PT, R157, 0x7ffffe14, PT ;  /* 0x7ffffe149d00780c */ /* 0x000fe40003f86070 */
[----:B----4-:R-:W-:-:S05]  /*10ad0*/  IADD3 R156, P5, PT, R194, R3, RZ ;  /* 0x00000003c29c7210 */ /* 0x010fca0007fbe0ff */
[----:B------:R-:W-:Y:S01]  /*10ae0*/  IMAD.X R157, R195, 0x1, R132, P5 ;  /* 0x00000001c39d7824 */ /* 0x000fe200028e0684 */
[----:B------:R-:W-:-:S05]  /*10af0*/  IADD3 R194, P5, PT, R172, R3, RZ ;  /* 0x00000003acc27210 */ /* 0x000fca0007fbe0ff */
[----:B------:R-:W-:Y:S01]  /*10b00*/  LDGSTS.E [R133+0x1b0], desc[UR22][R156.64], !P4 ;  /* 0x001b00009c857fae */ /* 0x000fe2000e1a1016 */
[----:B------:R-:W-:-:S03]  /*10b10*/  IMAD.X R195, R173, 0x1, R132, P5 ;  /* 0x00000001adc37824 */ /* 0x000fc600028e0684 */
[----:B------:R1:W-:Y:S04]  /*10b20*/  STL.64 [R1+0x198], R156 ;  /* 0x0001989c01007387 */ /* 0x0003e80000100a00 */
[----:B------:R-:W-:Y:S01]  /*10b30*/  LDGSTS.E [R133+0x1b4], desc[UR22][R194.64], !P3 ;  /* 0x001b4000c2857fae */ /* 0x000fe2000d9a1016 */
[----:B--2---:R-:W-:-:S05]  /*10b40*/  IADD3 R172, P5, PT, R160, R3, RZ ;  /* 0x00000003a0ac7210 */ /* 0x004fca0007fbe0ff */
[----:B------:R-:W-:Y:S02]  /*10b50*/  IMAD.X R173, R161, 0x1, R132, P5 ;  /* 0x00000001a1ad7824 */ /* 0x000fe400028e0684 */
[----:B------:R-:W2:Y:S04]  /*10b60*/  LDL.LU.64 R160, [R1+0x7b8] ;  /* 0x0007b80001a07983 */ /* 0x000ea80000300a00 */
[----:B------:R4:W-:Y:S04]  /*10b70*/  STL.64 [R1+0x1a0], R194 ;  /* 0x0001a0c201007387 */ /* 0x0009e80000100a00 */
[----:B-1----:R-:W2:Y:S04]  /*10b80*/  LDL.LU.64 R156, [R1+0x8] ;  /* 0x00000800019c7983 */ /* 0x002ea80000300a00 */
[----:B------:R1:W-:Y:S04]  /*10b90*/  STL.64 [R1+0x1a8], R172 ;  /* 0x0001a8ac01007387 */ /* 0x0003e80000100a00 */
[----:B----4-:R-:W4:Y:S01]  /*10ba0*/  LDL.LU.64 R194, [R1] ;  /* 0x0000000001c27983 */ /* 0x010f220000300a00 */
[----:B---3--:R-:W-:-:S05]  /*10bb0*/  VIADD R0, R0, 0xfffffe91 ;  /* 0xfffffe9100007836 */ /* 0x008fca0000000000 */
[----:B------:R-:W-:Y:S02]  /*10bc0*/  ISETP.GE.U32.AND P1, PT, R0, 0x7ffffe12, PT ;  /* 0x7ffffe120000780c */ /* 0x000fe40003f26070 */
[----:B------:R-:W3:Y:S11]  /*10bd0*/  LDC R0, c[0x0][0x3a0] ;  /* 0x0000e800ff007b82 */ /* 0x000ef60000000800 */
[----:B------:R1:W-:Y:S02]  /*10be0*/  LDGSTS.E [R133+0x1b8], desc[UR22][R172.64], !P1 ;  /* 0x001b8000ac857fae */ /* 0x0003e4000c9a1016 */
[----:B-1----:R-:W1:Y:S08]  /*10bf0*/  LDC R172, c[0x0][0x3a0] ;  /* 0x0000e800ffac7b82 */ /* 0x002e700000000800 */
[----:B------:R-:W3:Y:S02]  /*10c00*/  LDC R173, c[0x0][0x3a0] ;  /* 0x0000e800ffad7b82 */ /* 0x000ee40000000800 */
[----:B---3--:R-:W-:-:S02]  /*10c10*/  VIADD R0, R0, 0xfffffe8e ;  /* 0xfffffe8e00007836 */ /* 0x008fc40000000000 */
[----:B-1----:R-:W-:-:S05]  /*10c20*/  VIADD R172, R172, 0xfffffe8f ;  /* 0xfffffe8facac7836 */ /* 0x002fca0000000000 */
[----:B------:R-:W-:Y:S01]  /*10c30*/  ISETP.GE.U32.AND P3, PT, R172, 0x7ffffe10, PT ;  /* 0x7ffffe10ac00780c */ /* 0x000fe20003f66070 */
[----:B------:R-:W-:Y:S01]  /*10c40*/  VIADD R173, R173, 0xfffffe90 ;  /* 0xfffffe90adad7836 */ /* 0x000fe20000000000 */
[----:B------:R-:W-:-:S04]  /*10c50*/  IADD3 R172, P5, PT, R158, R3, RZ ;  /* 0x000000039eac7210 */ /* 0x000fc80007fbe0ff */
[----:B------:R-:W-:Y:S01]  /*10c60*/  ISETP.GE.U32.AND P4, PT, R173, 0x7ffffe11, PT ;  /* 0x7ffffe11ad00780c */ /* 0x000fe20003f86070 */
[----:B------:R-:W-:Y:S01]  /*10c70*/  IMAD.X R173, R159, 0x1, R132, P5 ;  /* 0x000000019fad7824 */ /* 0x000fe200028e0684 */
[----:B------:R-:W-:Y:S02]  /*10c80*/  ISETP.GE.U32.AND P1, PT, R0, 0x7ffffe0f, PT ;  /* 0x7ffffe0f0000780c */ /* 0x000fe40003f26070 */
[----:B------:R-:W1:Y:S02]  /*10c90*/  LDC R0, c[0x0][0x3a0] ;  /* 0x0000e800ff007b82 */ /* 0x000e640000000800 */
[----:B------:R3:W-:Y:S07]  /*10ca0*/  STL.64 [R1+0x1b0], R172 ;  /* 0x0001b0ac01007387 */ /* 0x0007ee0000100a00 */
[----:B------:R-:W-:Y:S01]  /*10cb0*/  LDGSTS.E [R133+0x1bc], desc[UR22][R172.64], !P4 ;  /* 0x001bc000ac857fae */ /* 0x000fe2000e1a1016 */
[----:B-----5:R-:W-:-:S05]  /*10cc0*/  IADD3 R158, P5, PT, R142, R3, RZ ;  /* 0x000000038e9e7210 */ /* 0x020fca0007fbe0ff */
[----:B------:R-:W-:Y:S01]  /*10cd0*/  IMAD.X R159, R143, 0x1, R132, P5 ;  /* 0x000000018f9f7824 */ /* 0x000fe200028e0684 */
[----:B------:R-:W-:-:S04]  /*10ce0*/  IADD3 R142, P5, PT, R144, R3, RZ ;  /* 0x00000003908e7210 */ /* 0x000fc80007fbe0ff */
[----:B------:R-:W-:Y:S01]  /*10cf0*/  LDGSTS.E [R133+0x1c0], desc[UR22][R158.64], !P3 ;  /* 0x001c00009e857fae */ /* 0x000fe2000d9a1016 */
[----:B------:R-:W-:-:S03]  /*10d00*/  IMAD.X R143, R145, 0x1, R132, P5 ;  /* 0x00000001918f7824 */ /* 0x000fc600028e0684 */
[----:B------:R-:W5:Y:S04]  /*10d10*/  LDL.LU.64 R144, [R1+0x7b0] ;  /* 0x0007b00001907983 */ /* 0x000f680000300a00 */
[----:B---3--:R-:W3:Y:S04]  /*10d20*/  LDL.LU.64 R172, [R1+0x7a8] ;  /* 0x0007a80001ac7983 */ /* 0x008ee80000300a00 */
[----:B------:R1:W-:Y:S04]  /*10d30*/  STL.64 [R1+0x1b8], R158 ;  /* 0x0001b89e01007387 */ /* 0x0003e80000100a00 */
[----:B------:R1:W-:Y:S04]  /*10d40*/  LDGSTS.E [R133+0x1c4], desc[UR22][R142.64], !P1 ;  /* 0x001c40008e857fae */ /* 0x0003e8000c9a1016 */
[----:B-1----:R-:W3:Y:S04]  /*10d50*/  LDL.LU.64 R158, [R1+0x7a0] ;  /* 0x0007a000019e7983 */ /* 0x002ee80000300a00 */
[----:B------:R1:W-:Y:S02]  /*10d60*/  STL.64 [R1+0x1c0], R142 ;  /* 0x0001c08e01007387 */ /* 0x0003e40000100a00 */
[----:B-1----:R-:W1:Y:S08]  /*10d70*/  LDC R142, c[0x0][0x3a0] ;  /* 0x0000e800ff8e7b82 */ /* 0x002e700000000800 */
[----:B------:R-:W1:Y:S02]  /*10d80*/  LDC R143, c[0x0][0x3a0] ;  /* 0x0000e800ff8f7b82 */ /* 0x000e640000000800 */
[----:B-1----:R-:W-:-:S05]  /*10d90*/  VIADD R142, R142, 0xfffffe8b ;  /* 0xfffffe8b8e8e7836 */ /* 0x002fca0000000000 */
[----:B------:R-:W-:Y:S02]  /*10da0*/  ISETP.GE.U32.AND P1, PT, R142, 0x7ffffe0c, PT ;  /* 0x7ffffe0c8e00780c */ /* 0x000fe40003f26070 */
[----:B------:R-:W-:-:S04]  /*10db0*/  IADD3 R143, PT, PT, R143, -0x174, RZ ;  /* 0xfffffe8c8f8f7810 */ /* 0x000fc80007ffe0ff */
[----:B------:R-:W-:Y:S01]  /*10dc0*/  ISETP.GE.U32.AND P3, PT, R143, 0x7ffffe0d, PT ;  /* 0x7ffffe0d8f00780c */ /* 0x000fe20003f66070 */
[----:B------:R-:W-:-:S05]  /*10dd0*/  VIADD R0, R0, 0xfffffe8d ;  /* 0xfffffe8d00007836 */ /* 0x000fca0000000000 */
[----:B------:R-:W-:Y:S02]  /*10de0*/  ISETP.GE.U32.AND P4, PT, R0, 0x7ffffe0e, PT ;  /* 0x7ffffe0e0000780c */ /* 0x000fe40003f86070 */
[----:B--2---:R-:W-:-:S05]  /*10df0*/  IADD3 R142, P5, PT, R156, R3, RZ ;  /* 0x000000039c8e7210 */ /* 0x004fca0007fbe0ff */
[----:B------:R-:W-:Y:S01]  /*10e00*/  IMAD.X R143, R157, 0x1, R132, P5 ;  /* 0x000000019d8f7824 */ /* 0x000fe200028e0684 */
[----:B----4-:R-:W-:-:S05]  /*10e10*/  IADD3 R156, P5, PT, R194, R3, RZ ;  /* 0x00000003c29c7210 */ /* 0x010fca0007fbe0ff */
[----:B------:R-:W-:Y:S01]  /*10e20*/  LDGSTS.E [R133+0x1c8], desc[UR22][R142.64], !P4 ;  /* 0x001c80008e857fae */ /* 0x000fe2000e1a1016 */
[--C-:B------:R-:W-:Y:S01]  /*10e30*/  IMAD.X R157, R195, 0x1, R132.reuse, P5 ;  /* 0x00000001c39d7824 */ /* 0x100fe200028e0684 */
[----:B------:R-:W-:Y:S02]  /*10e40*/  IADD3 R194, P5, PT, R250, R3, RZ ;  /* 0x00000003fac27210 */ /* 0x000fe40007fbe0ff */
[----:B------:R-:W1:Y:S02]  /*10e50*/  LDC R250, c[0x0][0x3a0] ;  /* 0x0000e800fffa7b82 */ /* 0x000e640000000800 */
[----:B------:R-:W-:Y:S01]  /*10e60*/  LDGSTS.E [R133+0x1cc], desc[UR22][R156.64], !P3 ;  /* 0x001cc0009c857fae */ /* 0x000fe2000d9a1016 */
[----:B------:R-:W-:-:S05]  /*10e70*/  IMAD.X R195, R251, 0x1, R132, P5 ;  /* 0x00000001fbc37824 */ /* 0x000fca00028e0684 */
[----:B------:R-:W2:Y:S01]  /*10e80*/  LDC R251, c[0x0][0x3a0] ;  /* 0x0000e800fffb7b82 */ /* 0x000ea20000000800 */
[----:B------:R-:W-:Y:S01]  /*10e90*/  LDGSTS.E [R133+0x1d0], desc[UR22][R194.64], !P1 ;  /* 0x001d0000c2857fae */ /* 0x000fe2000c9a1016 */
[----:B-1----:R-:W-:-:S05]  /*10ea0*/  VIADD R250, R250, 0xfffffe8a ;  /* 0xfffffe8afafa7836 */ /* 0x002fca0000000000 */
[----:B------:R-:W-:Y:S02]  /*10eb0*/  ISETP.GE.U32.AND P4, PT, R250, 0x7ffffe0b, PT ;  /* 0x7ffffe0bfa00780c */ /* 0x000fe40003f86070 */
[----:B------:R-:W1:Y:S01]  /*10ec0*/  LDC R250, c[0x0][0x3a0] ;  /* 0x0000e800fffa7b82 */ /* 0x000e620000000800 */
[----:B--2---:R-:W-:Y:S01]  /*10ed0*/  VIADD R251, R251, 0xfffffe89 ;  /* 0xfffffe89fbfb7836 */ /* 0x004fe20000000000 */
[----:B------:R2:W-:Y:S04]  /*10ee0*/  STL.64 [R1+0x1c8], R142 ;  /* 0x0001c88e01007387 */ /* 0x0005e80000100a00 */
[----:B------:R-:W-:Y:S01]  /*10ef0*/  ISETP.GE.U32.AND P3, PT, R251, 0x7ffffe0a, PT ;  /* 0x7ffffe0afb00780c */ /* 0x000fe20003f66070 */
[----:B--2---:R-:W2:Y:S01]  /*10f00*/  LDL.LU.64 R142, [R1+0x798] ;  /* 0x00079800018e7983 */ /* 0x004ea20000300a00 */
[----:B-1----:R-:W-:-:S05]  /*10f10*/  VIADD R250, R250, 0xfffffe88 ;  /* 0xfffffe88fafa7836 */ /* 0x002fca0000000000 */
[----:B------:R-:W-:Y:S02]  /*10f20*/  ISETP.GE.U32.AND P1, PT, R250, 0x7ffffe09, PT ;  /* 0x7ffffe09fa00780c */ /* 0x000fe40003f26070 */
[-C--:B------:R-:W-:Y:S01]  /*10f30*/  IADD3 R250, P5, PT, R248, R3.reuse, RZ ;  /* 0x00000003f8fa7210 */ /* 0x080fe20007fbe0ff */
[----:B------:R1:W-:Y:S04]  /*10f40*/  STL.64 [R1+0x1d0], R156 ;  /* 0x0001d09c01007387 */ /* 0x0003e80000100a00 */
[----:B------:R-:W-:Y:S01]  /*10f50*/  IMAD.X R251, R249, 0x1, R132, P5 ;  /* 0x00000001f9fb7824 */ /* 0x000fe200028e0684 */
[----:B------:R-:W-:Y:S01]  /*10f60*/  IADD3 R248, P5, PT, R246, R3, RZ ;  /* 0x00000003f6f87210 */ /* 0x000fe20007fbe0ff */
[----:B------:R-:W-:Y:S01]  /*10f70*/  IMAD.MOV.U32 R246, RZ, RZ, R250 ;  /* 0x000000fffff67224 */ /* 0x000fe200078e00fa */
[----:B-1----:R-:W4:Y:S03]  /*10f80*/  LDL.LU.64 R156, [R1+0x790] ;  /* 0x00079000019c7983 */ /* 0x002f260000300a00 */
[----:B------:R-:W-:Y:S01]  /*10f90*/  IMAD.X R249, R247, 0x1, R132, P5 ;  /* 0x00000001f7f97824 */ /* 0x000fe200028e0684 */
[----:B------:R1:W-:Y:S01]  /*10fa0*/  STL.64 [R1+0x1d8], R194 ;  /* 0x0001d8c201007387 */ /* 0x0003e20000100a00 */
[----:B------:R-:W-:-:S05]  /*10fb0*/  IMAD.MOV.U32 R247, RZ, RZ, R251 ;  /* 0x000000fffff77224 */ /* 0x000fca00078e00fb */
[----:B------:R5:W-:Y:S04]  /*10fc0*/  LDGSTS.E [R133+0x1d4], desc[UR22][R246.64], !P4 ;  /* 0x001d4000f6857fae */ /* 0x000be8000e1a1016 */
[----:B------:R-:W-:Y:S04]  /*10fd0*/  LDGSTS.E [R133+0x1d8], desc[UR22][R248.64], !P3 ;  /* 0x001d8000f8857fae */ /* 0x000fe8000d9a1016 */
[----:B-1----:R-:W2:Y:S04]  /*10fe0*/  LDL.LU.64 R194, [R1+0x788] ;  /* 0x0007880001c27983 */ /* 0x002ea80000300a00 */
[----:B------:R1:W-:Y:S01]  /*10ff0*/  STL.64 [R1+0x1e0], R250 ;  /* 0x0001e0fa01007387 */ /* 0x0003e20000100a00 */
[----:B-----5:R-:W5:Y:S01]  /*11000*/  LDC R246, c[0x0][0x3a0] ;  /* 0x0000e800fff67b82 */ /* 0x020f620000000800 */
[----:B-1----:R-:W-:-:S07]  /*11010*/  IADD3 R250, P5, PT, R244, R3, RZ ;  /* 0x00000003f4fa7210 */ /* 0x002fce0007fbe0ff */
[----:B------:R-:W1:Y:S01]  /*11020*/  LDC R244, c[0x0][0x3a0] ;  /* 0x0000e800fff47b82 */ /* 0x000e620000000800 */
[----:B------:R-:W-:Y:S01]  /*11030*/  IADD3.X R251, PT, PT, R245, R132, RZ, P5, !PT ;  /* 0x00000084f5fb7210 */ /* 0x000fe20002ffe4ff */
[----:B------:R-:W-:Y:S06]  /*11040*/  STL.64 [R1+0x1e8], R248 ;  /* 0x0001e8f801007387 */ /* 0x000fec0000100a00 */
[----:B------:R-:W3:Y:S01]  /*11050*/  LDC R245, c[0x0][0x3a0] ;  /* 0x0000e800fff57b82 */ /* 0x000ee20000000800 */
[----:B------:R1:W-:Y:S04]  /*11060*/  STL.64 [R1+0x1f0], R250 ;  /* 0x0001f0fa01007387 */ /* 0x0003e80000100a00 */
[----:B------:R1:W-:Y:S02]  /*11070*/  LDGSTS.E [R133+0x1dc], desc[UR22][R250.64], !P1 ;  /* 0x001dc000fa857fae */ /* 0x0003e4000c9a1016 */
[----:B-1----:R-:W-:-:S05]  /*11080*/  VIADD R244, R244, 0xfffffe87 ;  /* 0xfffffe87f4f47836 */ /* 0x002fca0000000000 */
[----:B------:R-:W-:Y:S01]  /*11090*/  ISETP.GE.U32.AND P4, PT, R244, 0x7ffffe08, PT ;  /* 0x7ffffe08f400780c */ /* 0x000fe20003f86070 */
[----:B-----5:R-:W-:Y:S01]  /*110a0*/  VIADD R244, R246, 0xfffffe85 ;  /* 0xfffffe85f6f47836 */ /* 0x020fe20000000000 */
[----:B------:R-:W-:Y:S01]  /*110b0*/  IADD3 R246, P5, PT, R242, R3, RZ ;  /* 0x00000003f2f67210 */ /* 0x000fe20007fbe0ff */
[----:B---3--:R-:W-:-:S04]  /*110c0*/  VIADD R245, R245, 0xfffffe86 ;  /* 0xfffffe86f5f57836 */ /* 0x008fc80000000000 */
[--C-:B------:R-:W-:Y:S01]  /*110d0*/  IMAD.X R247, R243, 0x1, R132.reuse, P5 ;  /* 0x00000001f3f77824 */ /* 0x100fe200028e0684 */
[-C--:B------:R-:W-:Y:S02]  /*110e0*/  IADD3 R250, P5, PT, R236, R3.reuse, RZ ;  /* 0x00000003ecfa7210 */ /* 0x080fe40007fbe0ff */
[----:B------:R-:W-:Y:S02]  /*110f0*/  ISETP.GE.U32.AND P3, PT, R245, 0x7ffffe07, PT ;  /* 0x7ffffe07f500780c */ /* 0x000fe40003f66070 */
[----:B------:R-:W-:Y:S01]  /*11100*/  ISETP.GE.U32.AND P1, PT, R244, 0x7ffffe06, PT ;  /* 0x7ffffe06f400780c */ /* 0x000fe20003f26070 */
[--C-:B------:R-:W-:Y:S01]  /*11110*/  IMAD.X R251, R237, 0x1, R132.reuse, P5 ;  /* 0x00000001edfb7824 */ /* 0x100fe200028e0684 */
[-C--:B------:R-:W-:Y:S01]  /*11120*/  IADD3 R248, P5, PT, R238, R3.reuse, RZ ;  /* 0x00000003eef87210 */ /* 0x080fe20007fbe0ff */
[----:B------:R-:W-:Y:S01]  /*11130*/  STL.64 [R1+0x1f8], R246 ;  /* 0x0001f8f601007387 */ /* 0x000fe20000100a00 */
[----:B------:R-:W1:Y:S03]  /*11140*/  LDC R245, c[0x0][0x3a0] ;  /* 0x0000e800fff57b82 */ /* 0x000e660000000800 */
[--C-:B------:R-:W-:Y:S01]  /*11150*/  IMAD.X R249, R239, 0x1, R132.reuse, P5 ;  /* 0x00000001eff97824 */ /* 0x100fe200028e0684 */
[----:B------:R-:W-:Y:S04]  /*11160*/  LDGSTS.E [R133+0x1e0], desc[UR22][R246.64], !P4 ;  /* 0x001e0000f6857fae */ /* 0x000fe8000e1a1016 */
[----:B------:R3:W-:Y:S01]  /*11170*/  STL.64 [R1+0x200], R250 ;  /* 0x000200fa01007387 */ /* 0x0007e20000100a00 */
[----:B------:R-:W5:Y:S03]  /*11180*/  LDC R244, c[0x0][0x3a0] ;  /* 0x0000e800fff47b82 */ /* 0x000f660000000800 */
[----:B------:R3:W-:Y:S04]  /*11190*/  LDGSTS.E [R133+0x1e4], desc[UR22][R250.64], !P3 ;  /* 0x001e4000fa857fae */ /* 0x0007e8000d9a1016 */
[----:B------:R1:W-:Y:S04]  /*111a0*/  STL.64 [R1+0x208], R248 ;  /* 0x000208f801007387 */ /* 0x0003e80000100a00 */
[----:B------:R-:W-:Y:S01]  /*111b0*/  LDGSTS.E [R133+0x1e8], desc[UR22][R248.64], !P1 ;  /* 0x001e8000f8857fae */ /* 0x000fe2000c9a1016 */
[-C--:B------:R-:W-:Y:S01]  /*111c0*/  IADD3 R242, P4, PT, R240, R3.reuse, RZ ;  /* 0x00000003f0f27210 */ /* 0x080fe20007f9e0ff */
[----:B-1----:R-:W-:Y:S01]  /*111d0*/  VIADD R236, R245, 0xfffffe83 ;  /* 0xfffffe83f5ec7836 */ /* 0x002fe20000000000 */
[----:B------:R-:W1:Y:S01]  /*111e0*/  S2R R0, SR_TID.X ;  /* 0x0000000000007919 */ /* 0x000e620000002100 */
[----:B---3--:R-:W3:Y:S01]  /*111f0*/  LDC R251, c[0x0][0x3a0] ;  /* 0x0000e800fffb7b82 */ /* 0x008ee20000000800 */
[----:B------:R-:W2:Y:S01]  /*11200*/  LDL.LU.64 R248, [R1+0x5d8] ;  /* 0x0005d80001f87983 */ /* 0x000ea20000300a00 */
[----:B------:R-:W-:Y:S01]  /*11210*/  IMAD.X R243, R241, 0x1, R132, P4 ;  /* 0x00000001f1f37824 */ /* 0x000fe200020e0684 */
[----:B------:R-:W-:Y:S01]  /*11220*/  IADD3 R238, P4, PT, R202, R3, RZ ;  /* 0x00000003caee7210 */ /* 0x000fe20007f9e0ff */
[----:B-----5:R-:W-:Y:S01]  /*11230*/  VIADD R237, R244, 0xfffffe84 ;  /* 0xfffffe84f4ed7836 */ /* 0x020fe20000000000 */
[----:B------:R-:W-:-:S03]  /*11240*/  ISETP.GE.U32.AND P1, PT, R236, 0x7ffffe04, PT ;  /* 0x7ffffe04ec00780c */ /* 0x000fc60003f26070 */
[----:B------:R-:W5:Y:S01]  /*11250*/  LDC R202, c[0x0][0x3a0] ;  /* 0x0000e800ffca7b82 */ /* 0x000f620000000800 */
[----:B------:R-:W-:Y:S01]  /*11260*/  IMAD.X R239, R203, 0x1, R132, P4 ;  /* 0x00000001cbef7824 */ /* 0x000fe200020e0684 */
[----:B------:R-:W-:-:S06]  /*11270*/  ISETP.GE.U32.AND P3, PT, R237, 0x7ffffe05, PT ;  /* 0x7ffffe05ed00780c */ /* 0x000fcc0003f66070 */
[----:B------:R-:W1:Y:S08]  /*11280*/  LDC R203, c[0x0][0x3a0] ;  /* 0x0000e800ffcb7b82 */ /* 0x000e700000000800 */
[----:B------:R-:W3:Y:S01]  /*11290*/  LDC R236, c[0x0][0x3a0] ;  /* 0x0000e800ffec7b82 */ /* 0x000ee20000000800 */
[----:B------:R-:W-:Y:S04]  /*112a0*/  STL.64 [R1+0x210], R242 ;  /* 0x000210f201007387 */ /* 0x000fe80000100a00 */
[----:B------:R-:W-:Y:S04]  /*112b0*/  LDGSTS.E [R133+0x1ec], desc[UR22][R242.64], !P3 ;  /* 0x001ec000f2857fae */ /* 0x000fe8000d9a1016 */
[----:B------:R1:W-:Y:S04]  /*112c0*/  STL.64 [R1+0x218], R238 ;  /* 0x000218ee01007387 */ /* 0x0003e80000100a00 */
[----:B------:R1:W-:Y:S01]  /*112d0*/  LDGSTS.E [R133+0x1f0], desc[UR22][R238.64], !P1 ;  /* 0x001f0000ee857fae */ /* 0x0003e2000c9a1016 */
[----:B------:R-:W-:Y:S01]  /*112e0*/  IADD3 R240, P4, PT, R200, R3, RZ ;  /* 0x00000003c8f07210 */ /* 0x000fe20007f9e0ff */
[----:B-1----:R-:W-:Y:S01]  /*112f0*/  VIADD R203, R203, 0xfffffe82 ;  /* 0xfffffe82cbcb7836 */ /* 0x002fe20000000000 */
[----:B-----5:R-:W-:-:S02]  /*11300*/  IADD3 R202, PT, PT, R202, -0x17f, RZ ;  /* 0xfffffe81caca7810 */ /* 0x020fc40007ffe0ff */
[----:B------:R-:W-:Y:S01]  /*11310*/  IADD3 R238, P5, PT, R198, R3, RZ ;  /* 0x00000003c6ee7210 */ /* 0x000fe20007fbe0ff */
[----:B---3--:R-:W-:-:S04]  /*11320*/  VIADD R237, R236, 0xfffffe80 ;  /* 0xfffffe80eced7836 */ /* 0x008fc80000000000 */
[--C-:B------:R-:W-:Y:S01]  /*11330*/  IMAD.X R239, R199, 0x1, R132.reuse, P5 ;  /* 0x00000001c7ef7824 */ /* 0x100fe200028e0684 */
[----:B------:R-:W-:Y:S01]  /*11340*/  IADD3 R200, P5, PT, R196, R3, RZ ;  /* 0x00000003c4c87210 */ /* 0x000fe20007fbe0ff */
[--C-:B------:R-:W-:Y:S01]  /*11350*/  IMAD.X R241, R201, 0x1, R132.reuse, P4 ;  /* 0x00000001c9f17824 */ /* 0x100fe200020e0684 */
[----:B------:R-:W-:Y:S02]  /*11360*/  ISETP.GE.U32.AND P3, PT, R203, 0x7ffffe03, PT ;  /* 0x7ffffe03cb00780c */ /* 0x000fe40003f66070 */
[----:B------:R-:W-:Y:S01]  /*11370*/  ISETP.GE.U32.AND P1, PT, R202, 0x7ffffe02, PT ;  /* 0x7ffffe02ca00780c */ /* 0x000fe20003f26070 */
[----:B------:R-:W-:Y:S01]  /*11380*/  IMAD.X R201, R197, 0x1, R132, P5 ;  /* 0x00000001c5c97824 */ /* 0x000fe200028e0684 */
[----:B------:R-:W-:Y:S01]  /*11390*/  ISETP.GE.U32.AND P4, PT, R237, 0x7ffffe01, PT ;  /* 0x7ffffe01ed00780c */ /* 0x000fe20003f86070 */
[----:B------:R-:W-:Y:S04]  /*113a0*/  STL.64 [R1+0x220], R240 ;  /* 0x000220f001007387 */ /* 0x000fe80000100a00 */
[----:B------:R-:W-:Y:S04]  /*113b0*/  STL.64 [R1+0x228], R238 ;  /* 0x000228ee01007387 */ /* 0x000fe80000100a00 */
[----:B------:R1:W-:Y:S04]  /*113c0*/  STL.64 [R1+0x230], R200 ;  /* 0x000230c801007387 */ /* 0x0003e80000100a00 */
[----:B------:R-:W3:Y:S01]  /*113d0*/  LDL.LU.64 R242, [R1+0x5e8] ;  /* 0x0005e80001f27983 */ /* 0x000ee20000300a00 */
[----:B------:R-:W-:-:S03]  /*113e0*/  LOP3.LUT R0, R0, 0x7f, RZ, 0xc0, !PT ;  /* 0x0000007f00007812 */ /* 0x000fc600078ec0ff */
[----:B------:R-:W5:Y:S04]  /*113f0*/  LDL.LU.64 R246, [R1+0x5c8] ;  /* 0x0005c80001f67983 */ /* 0x000f680000300a00 */
[----:B------:R-:W-:Y:S01]  /*11400*/  LDGSTS.E [R133+0x1f4], desc[UR22][R240.64], !P3 ;  /* 0x001f4000f0857fae */ /* 0x000fe2000d9a1016 */
[----:B------:R-:W-:-:S03]  /*11410*/  VIADD R251, R251, 0x7f ;  /* 0x0000007ffbfb7836 */ /* 0x000fc60000000000 */
[----:B------:R-:W-:Y:S01]  /*11420*/  LDGSTS.E [R133+0x1f8], desc[UR22][R238.64], !P1 ;  /* 0x001f8000ee857fae */ /* 0x000fe2000c9a1016 */
[----:B------:R-:W-:-:S03]  /*11430*/  ISETP.GE.AND P3, PT, R0, UR5, PT ;  /* 0x0000000500007c0c */ /* 0x000fc6000bf66270 */
[----:B------:R1:W-:Y:S01]  /*11440*/  LDGSTS.E [R133+0x1fc], desc[UR22][R200.64], !P4 ;  /* 0x001fc000c8857fae */ /* 0x0003e2000e1a1016 */
[----:B------:R-:W-:Y:S02]  /*11450*/  ISETP.GT.AND P1, PT, R251, 0x17f, PT ;  /* 0x0000017ffb00780c */ /* 0x000fe40003f24270 */
[----:B------:R-:W-:Y:S01]  /*11460*/  SEL R196, RZ, 0x4, P3 ;  /* 0x00000004ffc47807 */ /* 0x000fe20001800000 */
[----:B------:R-:W0:Y:S01]  /*11470*/  LDGDEPBAR ;  /* 0x00000000000079af */ /* 0x000e220000000000 */
[----:B-1----:R-:W-:-:S04]  /*11480*/  SHF.R.S32.HI R133, RZ, 0x1f, R134 ;  /* 0x0000001fff857819 */ /* 0x002fc80000011486 */
[C---:B------:R-:W-:Y:S01]  /*11490*/  SHF.L.U64.HI R133, R134.reuse, 0x2, R133 ;  /* 0x0000000286857819 */ /* 0x040fe20000010285 */
[----:B------:R-:W-:Y:S01]  /*114a0*/  IMAD.SHL.U32 R134, R134, 0x4, RZ ;  /* 0x0000000486867824 */ /* 0x000fe200078e00ff */
[----:B------:R-:W-:-:S04]  /*114b0*/  SEL R196, R196, RZ, P1 ;  /* 0x000000ffc4c47207 */ /* 0x000fc80000800000 */
[----:B------:R-:W-:Y:S02]  /*114c0*/  ISETP.NE.U32.AND P1, PT, R196, RZ, PT ;  /* 0x000000ffc400720c */ /* 0x000fe40003f25070 */
[----:B--2---:R-:W-:-:S05]  /*114d0*/  IADD3 R198, P3, PT, R248, R134, RZ ;  /* 0x00000086f8c67210 */ /* 0x004fca0007f7e0ff */
[----:B------:R-:W-:Y:S01]  /*114e0*/  IMAD.X R199, R249, 0x1, R133, P3 ;  /* 0x00000001f9c77824 */ /* 0x000fe200018e0685 */
[----:B------:R-:W-:-:S05]  /*114f0*/  IADD3 R196, P3, PT, R234, R134, RZ ;  /* 0x00000086eac47210 */ /* 0x000fca0007f7e0ff */
[----:B------:R1:W-:Y:S01]  /*11500*/  LDGSTS.E [R252+0x30000], desc[UR22][R198.64], P1 ;  /* 0x30000000c6fc7fae */ /* 0x0003e200089a1016 */
[--C-:B------:R-:W-:Y:S01]  /*11510*/  IMAD.X R197, R235, 0x1, R133.reuse, P3 ;  /* 0x00000001ebc57824 */ /* 0x100fe200018e0685 */
[-C--:B------:R-:W-:Y:S02]  /*11520*/  IADD3 R200, P3, PT, R232, R134.reuse, RZ ;  /* 0x00000086e8c87210 */ /* 0x080fe40007f7e0ff */
[----:B------:R1:W-:Y:S03]  /*11530*/  STL.64 [R1+0x238], R198 ;  /* 0x000238c601007387 */ /* 0x0003e60000100a00 */
[----:B------:R-:W-:Y:S01]  /*11540*/  IMAD.X R201, R233, 0x1, R133, P3 ;  /* 0x00000001e9c97824 */ /* 0x000fe200018e0685 */
[----:B------:R2:W-:Y:S04]  /*11550*/  STL.64 [R1+0x278], R196 ;  /* 0x000278c401007387 */ /* 0x0005e80000100a00 */
[----:B------:R2:W-:Y:S01]  /*11560*/  LDGSTS.E [R252+0x30400], desc[UR22][R196.64], P1 ;  /* 0x30400000c4fc7fae */ /* 0x0005e200089a1016 */
[----:B-1----:R-:W-:-:S03]  /*11570*/  IADD3 R198, P3, PT, R226, R134, RZ ;  /* 0x00000086e2c67210 */ /* 0x002fc60007f7e0ff */
[----:B------:R1:W-:Y:S02]  /*11580*/  STL.64 [R1+0x2f8], R200 ;  /* 0x0002f8c801007387 */ /* 0x0003e40000100a00 */
[----:B------:R-:W-:Y:S02]  /*11590*/  IMAD.X R199, R227, 0x1, R133, P3 ;  /* 0x00000001e3c77824 */ /* 0x000fe400018e0685 */
[----:B------:R1:W-:Y:S01]  /*115a0*/  LDGSTS.E [R252+0x30800], desc[UR22][R200.64], P1 ;  /* 0x30800000c8fc7fae */ /* 0x0003e200089a1016 */
[----:B--2---:R-:W-:-:S03]  /*115b0*/  IADD3 R196, P3, PT, R206, R134, RZ ;  /* 0x00000086cec47210 */ /* 0x004fc60007f7e0ff */
[----:B------:R2:W-:Y:S02]  /*115c0*/  STL.64 [R1+0x338], R198 ;  /* 0x000338c601007387 */ /* 0x0005e40000100a00 */
[----:B------:R-:W-:Y:S02]  /*115d0*/  IMAD.X R197, R207, 0x1, R133, P3 ;  /* 0x00000001cfc57824 */ /* 0x000fe400018e0685 */
[----:B------:R2:W-:Y:S04]  /*115e0*/  LDGSTS.E [R252+0x30c00], desc[UR22][R198.64], P1 ;  /* 0x30c00000c6fc7fae */ /* 0x0005e800089a1016 */
[----:B------:R4:W-:Y:S04]  /*115f0*/  STL.64 [R1+0x378], R196 ;  /* 0x000378c401007387 */ /* 0x0009e80000100a00 */
[----:B------:R-:W5:Y:S01]  /*11600*/  LDL.LU.64 R248, [R1+0x600] ;  /* 0x0006000001f87983 */ /* 0x000f620000300a00 */
[----:B-1----:R-:W-:-:S03]  /*11610*/  IADD3 R200, P3, PT, R184, R134, RZ ;  /* 0x00000086b8c87210 */ /* 0x002fc60007f7e0ff */
[----:B------:R4:W-:Y:S01]  /*11620*/  LDGSTS.E [R252+0x31000], desc[UR22][R196.64], P1 ;  /* 0x31000000c4fc7fae */ /* 0x0009e200089a1016 */
[----:B------:R-:W-:Y:S02]  /*11630*/  IADD3.X R201, PT, PT, R185, R133, RZ, P3, !PT ;  /* 0x00000085b9c97210 */ /* 0x000fe40001ffe4ff */
[----:B--2---:R-:W-:-:S03]  /*11640*/  IADD3 R198, P3, PT, R170, R134, RZ ;  /* 0x00000086aac67210 */ /* 0x004fc60007f7e0ff */
[----:B------:R-:W-:Y:S02]  /*11650*/  LDGSTS.E [R252+0x31400], desc[UR22][R200.64], P1 ;  /* 0x31400000c8fc7fae */ /* 0x000fe400089a1016 */
[--C-:B------:R-:W-:Y:S01]  /*11660*/  IMAD.X R199, R171, 0x1, R133.reuse, P3 ;  /* 0x00000001abc77824 */ /* 0x100fe200018e0685 */
[-C--:B----4-:R-:W-:Y:S01]  /*11670*/  IADD3 R196, P3, PT, R154, R134.reuse, RZ ;  /* 0x000000869ac47210 */ /* 0x090fe20007f7e0ff */
[----:B------:R-:W-:Y:S04]  /*11680*/  STL.64 [R1+0x3b8], R200 ;  /* 0x0003b8c801007387 */ /* 0x000fe80000100a00 */
[----:B------:R-:W-:Y:S01]  /*11690*/  IMAD.X R197, R155, 0x1, R133, P3 ;  /* 0x000000019bc57824 */ /* 0x000fe200018e0685 */
[----:B------:R-:W-:Y:S01]  /*116a0*/  STL.64 [R1+0x3f8], R198 ;  /* 0x0003f8c601007387 */ /* 0x000fe20000100a00 */
[----:B---3--:R-:W-:-:S03]  /*116b0*/  IADD3 R170, P3, PT, R242, R134, RZ ;  /* 0x00000086f2aa7210 */ /* 0x008fc60007f7e0ff */
[----:B------:R-:W2:Y:S02]  /*116c0*/  LDL.LU.64 R238, [R1+0x5e0] ;  /* 0x0005e00001ee7983 */ /* 0x000ea40000300a00 */
[--C-:B------:R-:W-:Y:S01]  /*116d0*/  IMAD.X R171, R243, 0x1, R133.reuse, P3 ;  /* 0x00000001f3ab7824 */ /* 0x100fe200018e0685 */
[-C--:B-----5:R-:W-:Y:S01]  /*116e0*/  IADD3 R154, P3, PT, R246, R134.reuse, RZ ;  /* 0x00000086f69a7210 */ /* 0x0a0fe20007f7e0ff */
[----:B------:R-:W-:Y:S04]  /*116f0*/  LDGSTS.E [R252+0x31800], desc[UR22][R198.64], P1 ;  /* 0x31800000c6fc7fae */ /* 0x000fe800089a1016 */
[--C-:B------:R-:W-:Y:S01]  /*11700*/  IMAD.X R155, R247, 0x1, R133.reuse, P3 ;  /* 0x00000001f79b7824 */ /* 0x100fe200018e0685 */
[----:B------:R-:W-:Y:S01]  /*11710*/  IADD3 R184, P3, PT, R230, R134, RZ ;  /* 0x00000086e6b87210 */ /* 0x000fe20007f7e0ff */
[----:B------:R-:W-:Y:S04]  /*11720*/  STL.64 [R1+0x438], R196 ;  /* 0x000438c401007387 */ /* 0x000fe80000100a00 */
[----:B------:R-:W-:Y:S01]  /*11730*/  LDGSTS.E [R252+0x31c00], desc[UR22][R196.64], P1 ;  /* 0x31c00000c4fc7fae */ /* 0x000fe200089a1016 */
[----:B------:R-:W-:-:S03]  /*11740*/  IMAD.X R185, R231, 0x1, R133, P3 ;  /* 0x00000001e7b97824 */ /* 0x000fc600018e0685 */
[----:B------:R1:W-:Y:S04]  /*11750*/  STL.64 [R1+0x240], R170 ;  /* 0x000240aa01007387 */ /* 0x0003e80000100a00 */
[----:B------:R1:W-:Y:S04]  /*11760*/  LDGSTS.E [R141+0x30080], desc[UR22][R170.64], P1 ;  /* 0x30080000aa8d7fae */ /* 0x0003e800089a1016 */
[----:B------:R3:W-:Y:S04]  /*11770*/  STL.64 [R1+0x280], R154 ;  /* 0x0002809a01007387 */ /* 0x0007e80000100a00 */
[----:B------:R3:W-:Y:S01]  /*11780*/  LDGSTS.E [R141+0x30480], desc[UR22][R154.64], P1 ;  /* 0x304800009a8d7fae */ /* 0x0007e200089a1016 */
[----:B-1----:R-:W-:-:S03]  /*11790*/  IADD3 R170, P3, PT, R224, R134, RZ ;  /* 0x00000086e0aa7210 */ /* 0x002fc60007f7e0ff */
[----:B------:R1:W-:Y:S02]  /*117a0*/  STL.64 [R1+0x2c0], R184 ;  /* 0x0002c0b801007387 */ /* 0x0003e40000100a00 */
[----:B------:R-:W-:Y:S02]  /*117b0*/  IMAD.X R171, R225, 0x1, R133, P3 ;  /* 0x00000001e1ab7824 */ /* 0x000fe400018e0685 */
[----:B------:R1:W-:Y:S01]  /*117c0*/  LDGSTS.E [R141+0x30880], desc[UR22][R184.64], P1 ;  /* 0x30880000b88d7fae */ /* 0x0003e200089a1016 */
[----:B---3--:R-:W-:-:S03]  /*117d0*/  IADD3 R154, P3, PT, R204, R134, RZ ;  /* 0x00000086cc9a7210 */ /* 0x008fc60007f7e0ff */
[----:B------:R3:W-:Y:S02]  /*117e0*/  STL.64 [R1+0x300], R170 ;  /* 0x000300aa01007387 */ /* 0x0007e40000100a00 */
[----:B------:R-:W-:Y:S02]  /*117f0*/  IMAD.X R155, R205, 0x1, R133, P3 ;  /* 0x00000001cd9b7824 */ /* 0x000fe400018e0685 */
[----:B------:R3:W-:Y:S01]  /*11800*/  LDGSTS.E [R141+0x30c80], desc[UR22][R170.64], P1 ;  /* 0x30c80000aa8d7fae */ /* 0x0007e200089a1016 */
[----:B-1----:R-:W-:-:S03]  /*11810*/  IADD3 R184, P3, PT, R182, R134, RZ ;  /* 0x00000086b6b87210 */ /* 0x002fc60007f7e0ff */
[----:B------:R1:W-:Y:S02]  /*11820*/  STL.64 [R1+0x340], R154 ;  /* 0x0003409a01007387 */ /* 0x0003e40000100a00 */
[----:B------:R-:W-:Y:S02]  /*11830*/  IMAD.X R185, R183, 0x1, R133, P3 ;  /* 0x00000001b7b97824 */ /* 0x000fe400018e0685 */
[----:B------:R1:W-:Y:S01]  /*11840*/  LDGSTS.E [R141+0x31080], desc[UR22][R154.64], P1 ;  /* 0x310800009a8d7fae */ /* 0x0003e200089a1016 */
[----:B---3--:R-:W-:-:S03]  /*11850*/  IADD3 R170, P3, PT, R168, R134, RZ ;  /* 0x00000086a8aa7210 */ /* 0x008fc60007f7e0ff */
[----:B------:R-:W-:Y:S02]  /*11860*/  STL.64 [R1+0x380], R184 ;  /* 0x000380b801007387 */ /* 0x000fe40000100a00 */
[----:B------:R-:W-:Y:S02]  /*11870*/  IMAD.X R171, R169, 0x1, R133, P3 ;  /* 0x00000001a9ab7824 */ /* 0x000fe400018e0685 */
[----:B------:R-:W-:Y:S01]  /*11880*/  LDGSTS.E [R141+0x31480], desc[UR22][R184.64], P1 ;  /* 0x31480000b88d7fae */ /* 0x000fe200089a1016 */
[----:B-1----:R-:W-:-:S03]  /*11890*/  IADD3 R154, P3, PT, R152, R134, RZ ;  /* 0x00000086989a7210 */ /* 0x002fc60007f7e0ff */
[----:B------:R-:W-:Y:S04]  /*118a0*/  STL.64 [R1+0x3c0], R170 ;  /* 0x0003c0aa01007387 */ /* 0x000fe80000100a00 */
[----:B------:R-:W3:Y:S01]  /*118b0*/  LDL.LU.64 R242, [R1+0x618] ;  /* 0x0006180001f27983 */ /* 0x000ee20000300a00 */
[----:B------:R-:W-:-:S03]  /*118c0*/  IMAD.X R155, R153, 0x1, R133, P3 ;  /* 0x00000001999b7824 */ /* 0x000fc600018e0685 */
[----:B------:R-:W-:Y:S04]  /*118d0*/  LDGSTS.E [R141+0x31880], desc[UR22][R170.64], P1 ;  /* 0x31880000aa8d7fae */ /* 0x000fe800089a1016 */
[----:B------:R1:W-:Y:S04]  /*118e0*/  STL.64 [R1+0x400], R154 ;  /* 0x0004009a01007387 */ /* 0x0003e80000100a00 */
[----:B------:R1:W-:Y:S04]  /*118f0*/  LDGSTS.E [R141+0x31c80], desc[UR22][R154.64], P1 ;  /* 0x31c800009a8d7fae */ /* 0x0003e800089a1016 */
[----:B------:R-:W4:Y:S01]  /*11900*/  LDL.LU.64 R246, [R1+0x5f8] ;  /* 0x0005f80001f67983 */ /* 0x000f220000300a00 */
[----:B-1----:R-:W-:-:S05]  /*11910*/  IADD3 R154, P3, PT, R248, R134, RZ ;  /* 0x00000086f89a7210 */ /* 0x002fca0007f7e0ff */
[----:B------:R-:W-:Y:S02]  /*11920*/  IMAD.X R155, R249, 0x1, R133, P3 ;  /* 0x00000001f99b7824 */ /* 0x000fe400018e0685 */
[----:B------:R-:W5:Y:S04]  /*11930*/  LDL.LU.64 R248, [R1+0x5d0] ;  /* 0x0005d00001f87983 */ /* 0x000f680000300a00 */
[----:B------:R1:W-:Y:S04]  /*11940*/  STL.64 [R1+0x248], R154 ;  /* 0x0002489a01007387 */ /* 0x0003e80000100a00 */
[----:B------:R1:W-:Y:S01]  /*11950*/  LDGSTS.E [R140+0x30100], desc[UR22][R154.64], P1 ;  /* 0x301000009a8c7fae */ /* 0x0003e200089a1016 */
[----:B--2---:R-:W-:-:S04]  /*11960*/  IADD3 R152, P3, PT, R238, R134, RZ ;  /* 0x00000086ee987210 */ /* 0x004fc80007f7e0ff */
[----:B------:R-:W-:Y:S02]  /*11970*/  IADD3.X R153, PT, PT, R239, R133, RZ, P3, !PT ;  /* 0x00000085ef997210 */ /* 0x000fe40001ffe4ff */
[----:B------:R-:W-:-:S03]  /*11980*/  IADD3 R168, P3, PT, R228, R134, RZ ;  /* 0x00000086e4a87210 */ /* 0x000fc60007f7e0ff */
[----:B------:R2:W-:Y:S02]  /*11990*/  LDGSTS.E [R140+0x30500], desc[UR22][R152.64], P1 ;  /* 0x30500000988c7fae */ /* 0x0005e400089a1016 */
[--C-:B------:R-:W-:Y:S01]  /*119a0*/  IMAD.X R169, R229, 0x1, R133.reuse, P3 ;  /* 0x00000001e5a97824 */ /* 0x100fe200018e0685 */
[-C--:B-1----:R-:W-:Y:S01]  /*119b0*/  IADD3 R154, P3, PT, R222, R134.reuse, RZ ;  /* 0x00000086de9a7210 */ /* 0x082fe20007f7e0ff */
[----:B------:R2:W-:Y:S04]  /*119c0*/  STL.64 [R1+0x288], R152 ;  /* 0x0002889801007387 */ /* 0x0005e80000100a00 */
[----:B------:R-:W-:Y:S01]  /*119d0*/  IMAD.X R155, R223, 0x1, R133, P3 ;  /* 0x00000001df9b7824 */ /* 0x000fe200018e0685 */
[----:B------:R1:W-:Y:S04]  /*119e0*/  STL.64 [R1+0x2c8], R168 ;  /* 0x0002c8a801007387 */ /* 0x0003e80000100a00 */
[----:B------:R1:W-:Y:S01]  /*119f0*/  LDGSTS.E [R140+0x30900], desc[UR22][R168.64], P1 ;  /* 0x30900000a88c7fae */ /* 0x0003e200089a1016 */
[----:B--2---:R-:W-:-:S03]  /*11a00*/  IADD3 R152, P3, PT, R192, R134, RZ ;  /* 0x00000086c0987210 */ /* 0x004fc60007f7e0ff */
[----:B------:R2:W-:Y:S02]  /*11a10*/  STL.64 [R1+0x308], R154 ;  /* 0x0003089a01007387 */ /* 0x0005e40000100a00 */
[----:B------:R-:W-:Y:S02]  /*11a20*/  IMAD.X R153, R193, 0x1, R133, P3 ;  /* 0x00000001c1997824 */ /* 0x000fe400018e0685 */
[----:B------:R2:W-:Y:S01]  /*11a30*/  LDGSTS.E [R140+0x30d00], desc[UR22][R154.64], P1 ;  /* 0x30d000009a8c7fae */ /* 0x0005e200089a1016 */
[----:B-1----:R-:W-:-:S03]  /*11a40*/  IADD3 R168, P3, PT, R180, R134, RZ ;  /* 0x00000086b4a87210 */ /* 0x002fc60007f7e0ff */
[----:B------:R1:W-:Y:S02]  /*11a50*/  STL.64 [R1+0x348], R152 ;  /* 0x0003489801007387 */ /* 0x0003e40000100a00 */
[----:B------:R-:W-:Y:S02]  /*11a60*/  IMAD.X R169, R181, 0x1, R133, P3 ;  /* 0x00000001b5a97824 */ /* 0x000fe400018e0685 */
[----:B------:R1:W-:Y:S01]  /*11a70*/  LDGSTS.E [R140+0x31100], desc[UR22][R152.64], P1 ;  /* 0x31100000988c7fae */ /* 0x0003e200089a1016 */
[----:B--2---:R-:W-:-:S03]  /*11a80*/  IADD3 R154, P3, PT, R166, R134, RZ ;  /* 0x00000086a69a7210 */ /* 0x004fc60007f7e0ff */
[----:B------:R-:W-:Y:S02]  /*11a90*/  STL.64 [R1+0x388], R168 ;  /* 0x000388a801007387 */ /* 0x000fe40000100a00 */
[----:B------:R-:W-:Y:S02]  /*11aa0*/  IMAD.X R155, R167, 0x1, R133, P3 ;  /* 0x00000001a79b7824 */ /* 0x000fe400018e0685 */
[----:B------:R-:W-:Y:S01]  /*11ab0*/  LDGSTS.E [R140+0x31500], desc[UR22][R168.64], P1 ;  /* 0x31500000a88c7fae */ /* 0x000fe200089a1016 */
[----:B-1----:R-:W-:-:S03]  /*11ac0*/  IADD3 R152, P3, PT, R150, R134, RZ ;  /* 0x0000008696987210 */ /* 0x002fc60007f7e0ff */
[----:B------:R-:W-:Y:S02]  /*11ad0*/  STL.64 [R1+0x3c8], R154 ;  /* 0x0003c89a01007387 */ /* 0x000fe40000100a00 */
[----:B------:R-:W-:Y:S02]  /*11ae0*/  IMAD.X R153, R151, 0x1, R133, P3 ;  /* 0x0000000197997824 */ /* 0x000fe400018e0685 */
[----:B------:R-:W2:Y:S04]  /*11af0*/  LDL.LU.64 R244, [R1+0x630] ;  /* 0x0006300001f47983 */ /* 0x000ea80000300a00 */
[----:B------:R5:W-:Y:S04]  /*11b00*/  STL.64 [R1+0x408], R152 ;  /* 0x0004089801007387 */ /* 0x000be80000100a00 */
[----:B------:R-:W2:Y:S04]  /*11b10*/  LDL.LU.64 R238, [R1+0x610] ;  /* 0x0006100001ee7983 */ /* 0x000ea80000300a00 */
[----:B------:R-:W-:Y:S04]  /*11b20*/  LDGSTS.E [R140+0x31900], desc[UR22][R154.64], P1 ;  /* 0x319000009a8c7fae */ /* 0x000fe800089a1016 */
[----:B------:R4:W-:Y:S01]  /*11b30*/  LDGSTS.E [R140+0x31d00], desc[UR22][R152.64], P1 ;  /* 0x31d00000988c7fae */ /* 0x0009e200089a1016 */
[----:B---3--:R-:W-:-:S05]  /*11b40*/  IADD3 R150, P3, PT, R242, R134, RZ ;  /* 0x00000086f2967210 */ /* 0x008fca0007f7e0ff */
[----:B------:R-:W-:Y:S02]  /*11b50*/  IMAD.X R151, R243, 0x1, R133, P3 ;  /* 0x00000001f3977824 */ /* 0x000fe400018e0685 */
[----:B------:R-:W3:Y:S01]  /*11b60*/  LDL.LU.64 R242, [R1+0x5f0] ;  /* 0x0005f00001f27983 */ /* 0x000ee20000300a00 */
[----:B----4-:R-:W-:-:S03]  /*11b70*/  IADD3 R140, P3, PT, R246, R134, RZ ;  /* 0x00000086f68c7210 */ /* 0x010fc60007f7e0ff */
[----:B------:R1:W-:Y:S02]  /*11b80*/  LDGSTS.E [R139+0x30180], desc[UR22][R150.64], P1 ;  /* 0x30180000968b7fae */ /* 0x0003e400089a1016 */
[----:B------:R-:W-:Y:S02]  /*11b90*/  IMAD.X R141, R247, 0x1, R133, P3 ;  /* 0x00000001f78d7824 */ /* 0x000fe400018e0685 */
[----:B------:R1:W-:Y:S04]  /*11ba0*/  STL.64 [R1+0x250], R150 ;  /* 0x0002509601007387 */ /* 0x0003e80000100a00 */
[----:B------:R4:W-:Y:S04]  /*11bb0*/  STL.64 [R1+0x290], R140 ;  /* 0x0002908c01007387 */ /* 0x0009e80000100a00 */
[----:B------:R4:W-:Y:S01]  /*11bc0*/  LDGSTS.E [R139+0x30580], desc[UR22][R140.64], P1 ;  /* 0x305800008c8b7fae */ /* 0x0009e200089a1016 */
[----:B-----5:R-:W-:-:S05]  /*11bd0*/  IADD3 R152, P3, PT, R248, R134, RZ ;  /* 0x00000086f8987210 */ /* 0x020fca0007f7e0ff */
[----:B------:R-:W-:Y:S01]  /*11be0*/  IMAD.X R153, R249, 0x1, R133, P3 ;  /* 0x00000001f9997824 */ /* 0x000fe200018e0685 */
[----:B-1----:R-:W-:-:S04]  /*11bf0*/  IADD3 R150, P3, PT, R220, R134, RZ ;  /* 0x00000086dc967210 */ /* 0x002fc80007f7e0ff */
[----:B------:R1:W-:Y:S01]  /*11c00*/  LDGSTS.E [R139+0x30980], desc[UR22][R152.64], P1 ;  /* 0x30980000988b7fae */ /* 0x0003e200089a1016 */
[--C-:B------:R-:W-:Y:S01]  /*11c10*/  IMAD.X R151, R221, 0x1, R133.reuse, P3 ;  /* 0x00000001dd977824 */ /* 0x100fe200018e0685 */
[-C--:B----4-:R-:W-:Y:S02]  /*11c20*/  IADD3 R140, P3, PT, R190, R134.reuse, RZ ;  /* 0x00000086be8c7210 */ /* 0x090fe40007f7e0ff */
[----:B------:R1:W-:Y:S03]  /*11c30*/  STL.64 [R1+0x2d0], R152 ;  /* 0x0002d09801007387 */ /* 0x0003e60000100a00 */
[----:B------:R-:W-:Y:S01]  /*11c40*/  IMAD.X R141, R191, 0x1, R133, P3 ;  /* 0x00000001bf8d7824 */ /* 0x000fe200018e0685 */
[----:B------:R4:W-:Y:S04]  /*11c50*/  STL.64 [R1+0x310], R150 ;  /* 0x0003109601007387 */ /* 0x0009e80000100a00 */
[----:B------:R4:W-:Y:S01]  /*11c60*/  LDGSTS.E [R139+0x30d80], desc[UR22][R150.64], P1 ;  /* 0x30d80000968b7fae */ /* 0x0009e200089a1016 */
[----:B-1----:R-:W-:-:S03]  /*11c70*/  IADD3 R152, P3, PT, R178, R134, RZ ;  /* 0x00000086b2987210 */ /* 0x002fc60007f7e0ff */
[----:B------:R1:W-:Y:S01]  /*11c80*/  STL.64 [R1+0x350], R140 ;  /* 0x0003508c01007387 */ /* 0x0003e20000100a00 */
[----:B------:R-:W-:-:S03]  /*11c90*/  IADD3.X R153, PT, PT, R179, R133, RZ, P3, !PT ;  /* 0x00000085b3997210 */ /* 0x000fc60001ffe4ff */
[----:B------:R1:W-:Y:S01]  /*11ca0*/  LDGSTS.E [R139+0x31180], desc[UR22][R140.64], P1 ;  /* 0x311800008c8b7fae */ /* 0x0003e200089a1016 */
[----:B----4-:R-:W-:-:S03]  /*11cb0*/  IADD3 R150, P3, PT, R164, R134, RZ ;  /* 0x00000086a4967210 */ /* 0x010fc60007f7e0ff */
[----:B------:R-:W-:Y:S02]  /*11cc0*/  STL.64 [R1+0x390], R152 ;  /* 0x0003909801007387 */ /* 0x000fe40000100a00 */
[----:B------:R-:W-:Y:S02]  /*11cd0*/  IMAD.X R151, R165, 0x1, R133, P3 ;  /* 0x00000001a5977824 */ /* 0x000fe400018e0685 */
[----:B------:R-:W-:Y:S01]  /*11ce0*/  LDGSTS.E [R139+0x31580], desc[UR22][R152.64], P1 ;  /* 0x31580000988b7fae */ /* 0x000fe200089a1016 */
[----:B-1----:R-:W-:-:S03]  /*11cf0*/  IADD3 R140, P3, PT, R148, R134, RZ ;  /* 0x00000086948c7210 */ /* 0x002fc60007f7e0ff */
[----:B------:R-:W-:Y:S02]  /*11d00*/  STL.64 [R1+0x3d0], R150 ;  /* 0x0003d09601007387 */ /* 0x000fe40000100a00 */
[----:B------:R-:W-:Y:S02]  /*11d10*/  IMAD.X R141, R149, 0x1, R133, P3 ;  /* 0x00000001958d7824 */ /* 0x000fe400018e0685 */
[----:B------:R-:W4:Y:S04]  /*11d20*/  LDL.LU.64 R246, [R1+0x648] ;  /* 0x0006480001f67983 */ /* 0x000f280000300a00 */
[----:B------:R1:W-:Y:S04]  /*11d30*/  STL.64 [R1+0x410], R140 ;  /* 0x0004108c01007387 */ /* 0x0003e80000100a00 */
[----:B------:R-:W5:Y:S04]  /*11d40*/  LDL.LU.64 R248, [R1+0x628] ;  /* 0x0006280001f87983 */ /* 0x000f680000300a00 */
[----:B------:R-:W-:Y:S04]  /*11d50*/  LDGSTS.E [R139+0x31980], desc[UR22][R150.64], P1 ;  /* 0x31980000968b7fae */ /* 0x000fe800089a1016 */
[----:B------:R1:W-:Y:S01]  /*11d60*/  LDGSTS.E [R139+0x31d80], desc[UR22][R140.64], P1 ;  /* 0x31d800008c8b7fae */ /* 0x0003e200089a1016 */
[----:B--2---:R-:W-:-:S05]  /*11d70*/  IADD3 R148, P3, PT, R244, R134, RZ ;  /* 0x00000086f4947210 */ /* 0x004fca0007f7e0ff */
[----:B------:R-:W-:Y:S02]  /*11d80*/  IMAD.X R149, R245, 0x1, R133, P3 ;  /* 0x00000001f5957824 */ /* 0x000fe400018e0685 */
[----:B------:R-:W2:Y:S01]  /*11d90*/  LDL.LU.64 R244, [R1+0x608] ;  /* 0x0006080001f47983 */ /* 0x000ea20000300a00 */
[----:B-1----:R-:W-:-:S03]  /*11da0*/  IADD3 R140, P3, PT, R238, R134, RZ ;  /* 0x00000086ee8c7210 */ /* 0x002fc60007f7e0ff */
[----:B------:R1:W-:Y:S02]  /*11db0*/  LDGSTS.E [R138+0x30200], desc[UR22][R148.64], P1 ;  /* 0x30200000948a7fae */ /* 0x0003e400089a1016 */
[----:B------:R-:W-:Y:S02]  /*11dc0*/  IMAD.X R141, R239, 0x1, R133, P3 ;  /* 0x00000001ef8d7824 */ /* 0x000fe400018e0685 */
[----:B------:R1:W-:Y:S04]  /*11dd0*/  STL.64 [R1+0x258], R148 ;  /* 0x0002589401007387 */ /* 0x0003e80000100a00 */
[----:B------:R1:W-:Y:S04]  /*11de0*/  STL.64 [R1+0x298], R140 ;  /* 0x0002988c01007387 */ /* 0x0003e80000100a00 */
[----:B------:R-:W2:Y:S01]  /*11df0*/  LDL.LU.64 R238, [R1+0x40] ;  /* 0x0000400001ee7983 */ /* 0x000ea20000300a00 */
[----:B---3--:R-:W-:-:S03]  /*11e00*/  IADD3 R150, P3, PT, R242, R134, RZ ;  /* 0x00000086f2967210 */ /* 0x008fc60007f7e0ff */
[----:B------:R3:W-:Y:S02]  /*11e10*/  LDGSTS.E [R138+0x30600], desc[UR22][R140.64], P1 ;  /* 0x306000008c8a7fae */ /* 0x0007e400089a1016 */
[----:B------:R-:W-:Y:S01]  /*11e20*/  IMAD.X R151, R243, 0x1, R133, P3 ;  /* 0x00000001f3977824 */ /* 0x000fe200018e0685 */
[----:B-1----:R-:W-:-:S04]  /*11e30*/  IADD3 R148, P3, PT, R208, R134, RZ ;  /* 0x00000086d0947210 */ /* 0x002fc80007f7e0ff */
[----:B------:R1:W-:Y:S01]  /*11e40*/  LDGSTS.E [R138+0x30a00], desc[UR22][R150.64], P1 ;  /* 0x30a00000968a7fae */ /* 0x0003e200089a1016 */
[--C-:B------:R-:W-:Y:S01]  /*11e50*/  IMAD.X R149, R209, 0x1, R133.reuse, P3 ;  /* 0x00000001d1957824 */ /* 0x100fe200018e0685 */
[-C--:B---3--:R-:W-:Y:S02]  /*11e60*/  IADD3 R140, P3, PT, R188, R134.reuse, RZ ;  /* 0x00000086bc8c7210 */ /* 0x088fe40007f7e0ff */
        /* <DEDUP_REMOVED lines=13> */
[----:B------:R-:W-:Y:S02]  /*11f40*/  STL.64 [R1+0x3d8], R148 ;  /* 0x0003d89401007387 */ /* 0x000fe40000100a00 */
[----:B------:R-:W-:Y:S02]  /*11f50*/  IMAD.X R141, R147, 0x1, R133, P3 ;  /* 0x00000001938d7824 */ /* 0x000fe400018e0685 */
[----:B------:R-:W-:Y:S04]  /*11f60*/  LDGSTS.E [R138+0x31a00], desc[UR22][R148.64], P1 ;  /* 0x31a00000948a7fae */ /* 0x000fe800089a1016 */
[----:B------:R4:W-:Y:S04]  /*11f70*/  STL.64 [R1+0x418], R140 ;  /* 0x0004188c01007387 */ /* 0x0009e80000100a00 */
[----:B------:R4:W-:Y:S04]  /*11f80*/  LDGSTS.E [R138+0x31e00], desc[UR22][R140.64], P1 ;  /* 0x31e000008c8a7fae */ /* 0x0009e800089a1016 */
[----:B------:R-:W3:Y:S01]  /*11f90*/  LDL.LU.64 R242, [R1+0x658] ;  /* 0x0006580001f27983 */ /* 0x000ee20000300a00 */
[----:B----4-:R-:W-:-:S05]  /*11fa0*/  IADD3 R140, P3, PT, R246, R134, RZ ;  /* 0x00000086f68c7210 */ /* 0x010fca0007f7e0ff */
[----:B------:R-:W-:Y:S02]  /*11fb0*/  IMAD.X R141, R247, 0x1, R133, P3 ;  /* 0x00000001f78d7824 */ /* 0x000fe400018e0685 */
[----:B------:R-:W4:Y:S01]  /*11fc0*/  LDL.LU.64 R246, [R1+0x640] ;  /* 0x0006400001f67983 */ /* 0x000f220000300a00 */
[----:B-----5:R-:W-:-:S03]  /*11fd0*/  IADD3 R138, P3, PT, R248, R134, RZ ;  /* 0x00000086f88a7210 */ /* 0x020fc60007f7e0ff */
[----:B------:R1:W-:Y:S01]  /*11fe0*/  LDGSTS.E [R137+0x30280], desc[UR22][R140.64], P1 ;  /* 0x302800008c897fae */ /* 0x0003e200089a1016 */
[----:B------:R-:W-:-:S03]  /*11ff0*/  IADD3.X R139, PT, PT, R249, R133, RZ, P3, !PT ;  /* 0x00000085f98b7210 */ /* 0x000fc60001ffe4ff */
[----:B------:R1:W-:Y:S04]  /*12000*/  STL.64 [R1+0x260], R140 ;  /* 0x0002608c01007387 */ /* 0x0003e80000100a00 */
[----:B------:R5:W-:Y:S04]  /*12010*/  STL.64 [R1+0x2a0], R138 ;  /* 0x0002a08a01007387 */ /* 0x000be80000100a00 */
[----:B------:R-:W4:Y:S04]  /*12020*/  LDL.LU.64 R248, [R1+0x620] ;  /* 0x0006200001f87983 */ /* 0x000f280000300a00 */
[----:B------:R-:W4:Y:S04]  /*12030*/  LDL.LU.64 R200, [R1+0x50] ;  /* 0x0000500001c87983 */ /* 0x000f280000300a00 */
[----:B------:R5:W-:Y:S01]  /*12040*/  LDGSTS.E [R137+0x30680], desc[UR22][R138.64], P1 ;  /* 0x306800008a897fae */ /* 0x000be200089a1016 */
[----:B--2---:R-:W-:-:S05]  /*12050*/  IADD3 R146, P3, PT, R244, R134, RZ ;  /* 0x00000086f4927210 */ /* 0x004fca0007f7e0ff */
[----:B------:R-:W-:-:S05]  /*12060*/  IMAD.X R147, R245, 0x1, R133, P3 ;  /* 0x00000001f5937824 */ /* 0x000fca00018e0685 */
[----:B------:R2:W-:Y:S04]  /*12070*/  STL.64 [R1+0x2e0], R146 ;  /* 0x0002e09201007387 */ /* 0x0005e80000100a00 */
[----:B------:R-:W4:Y:S01]  /*12080*/  LDL.LU.64 R202, [R1+0x38] ;  /* 0x0000380001ca7983 */ /* 0x000f220000300a00 */
[----:B-1----:R-:W-:-:S03]  /*12090*/  IADD3 R140, P3, PT, R238, R134, RZ ;  /* 0x00000086ee8c7210 */ /* 0x002fc60007f7e0ff */
[----:B------:R2:W-:Y:S02]  /*120a0*/  LDGSTS.E [R137+0x30a80], desc[UR22][R146.64], P1 ;  /* 0x30a8000092897fae */ /* 0x0005e400089a1016 */
[----:B------:R-:W-:Y:S01]  /*120b0*/  IMAD.X R141, R239, 0x1, R133, P3 ;  /* 0x00000001ef8d7824 */ /* 0x000fe200018e0685 */
[----:B-----5:R-:W-:-:S04]  /*120c0*/  IADD3 R138, P3, PT, R186, R134, RZ ;  /* 0x00000086ba8a7210 */ /* 0x020fc80007f7e0ff */
[----:B------:R1:W-:Y:S01]  /*120d0*/  LDGSTS.E [R137+0x30e80], desc[UR22][R140.64], P1 ;  /* 0x30e800008c897fae */ /* 0x0003e200089a1016 */
[--C-:B------:R-:W-:Y:S01]  /*120e0*/  IMAD.X R139, R187, 0x1, R133.reuse, P3 ;  /* 0x00000001bb8b7824 */ /* 0x100fe200018e0685 */
[-C--:B--2---:R-:W-:Y:S02]  /*120f0*/  IADD3 R146, P3, PT, R174, R134.reuse, RZ ;  /* 0x00000086ae927210 */ /* 0x084fe40007f7e0ff */
[----:B------:R1:W-:Y:S03]  /*12100*/  STL.64 [R1+0x320], R140 ;  /* 0x0003208c01007387 */ /* 0x0003e60000100a00 */
[----:B------:R-:W-:Y:S01]  /*12110*/  IMAD.X R147, R175, 0x1, R133, P3 ;  /* 0x00000001af937824 */ /* 0x000fe200018e0685 */
[----:B------:R2:W-:Y:S04]  /*12120*/  STL.64 [R1+0x360], R138 ;  /* 0x0003608a01007387 */ /* 0x0005e80000100a00 */
[----:B------:R2:W-:Y:S01]  /*12130*/  LDGSTS.E [R137+0x31280], desc[UR22][R138.64], P1 ;  /* 0x312800008a897fae */ /* 0x0005e200089a1016 */
[----:B-1----:R-:W-:-:S03]  /*12140*/  IADD3 R140, P3, PT, R160, R134, RZ ;  /* 0x00000086a08c7210 */ /* 0x002fc60007f7e0ff */
[----:B------:R-:W-:Y:S02]  /*12150*/  STL.64 [R1+0x3a0], R146 ;  /* 0x0003a09201007387 */ /* 0x000fe40000100a00 */
[----:B------:R-:W-:Y:S02]  /*12160*/  IMAD.X R141, R161, 0x1, R133, P3 ;  /* 0x00000001a18d7824 */ /* 0x000fe400018e0685 */
[----:B------:R-:W-:Y:S01]  /*12170*/  LDGSTS.E [R137+0x31680], desc[UR22][R146.64], P1 ;  /* 0x3168000092897fae */ /* 0x000fe200089a1016 */
[----:B--2---:R-:W-:-:S03]  /*12180*/  IADD3 R138, P3, PT, R144, R134, RZ ;  /* 0x00000086908a7210 */ /* 0x004fc60007f7e0ff */
[----:B------:R3:W-:Y:S02]  /*12190*/  STL.64 [R1+0x3e0], R140 ;  /* 0x0003e08c01007387 */ /* 0x0007e40000100a00 */
[----:B------:R-:W-:Y:S02]  /*121a0*/  IMAD.X R139, R145, 0x1, R133, P3 ;  /* 0x00000001918b7824 */ /* 0x000fe400018e0685 */
[----:B------:R-:W2:Y:S04]  /*121b0*/  LDL.LU.64 R240, [R1+0x660] ;  /* 0x0006600001f07983 */ /* 0x000ea80000300a00 */
[----:B------:R4:W-:Y:S04]  /*121c0*/  STL.64 [R1+0x420], R138 ;  /* 0x0004208a01007387 */ /* 0x0009e80000100a00 */
[----:B------:R3:W-:Y:S04]  /*121d0*/  LDGSTS.E [R137+0x31a80], desc[UR22][R140.64], P1 ;  /* 0x31a800008c897fae */ /* 0x0007e800089a1016 */
[----:B------:R-:W5:Y:S04]  /*121e0*/  LDL.LU.64 R244, [R1+0x650] ;  /* 0x0006500001f47983 */ /* 0x000f680000300a00 */
[----:B------:R-:W5:Y:S04]  /*121f0*/  LDL.LU.64 R238, [R1+0x638] ;  /* 0x0006380001ee7983 */ /* 0x000f680000300a00 */
[----:B------:R4:W-:Y:S01]  /*12200*/  LDGSTS.E [R137+0x31e80], desc[UR22][R138.64], P1 ;  /* 0x31e800008a897fae */ /* 0x0009e200089a1016 */
[----:B---3--:R-:W-:-:S05]  /*12210*/  IADD3 R140, P3, PT, R242, R134, RZ ;  /* 0x00000086f28c7210 */ /* 0x008fca0007f7e0ff */
[----:B------:R-:W-:-:S05]  /*12220*/  IMAD.X R141, R243, 0x1, R133, P3 ;  /* 0x00000001f38d7824 */ /* 0x000fca00018e0685 */
[----:B------:R1:W-:Y:S04]  /*12230*/  STL.64 [R1+0x268], R140 ;  /* 0x0002688c01007387 */ /* 0x0003e80000100a00 */
[----:B------:R-:W3:Y:S04]  /*12240*/  LDL.LU.64 R242, [R1+0x58] ;  /* 0x0000580001f27983 */ /* 0x000ee80000300a00 */
[----:B------:R1:W-:Y:S01]  /*12250*/  LDGSTS.E [R136+0x30300], desc[UR22][R140.64], P1 ;  /* 0x303000008c887fae */ /* 0x0003e200089a1016 */
[----:B----4-:R-:W-:-:S05]  /*12260*/  IADD3 R138, P3, PT, R246, R134, RZ ;  /* 0x00000086f68a7210 */ /* 0x010fca0007f7e0ff */
[----:B------:R-:W-:Y:S02]  /*12270*/  IMAD.X R139, R247, 0x1, R133, P3 ;  /* 0x00000001f78b7824 */ /* 0x000fe400018e0685 */
[----:B------:R-:W4:Y:S04]  /*12280*/  LDL.LU.64 R246, [R1+0x48] ;  /* 0x0000480001f67983 */ /* 0x000f280000300a00 */
[----:B------:R1:W-:Y:S04]  /*12290*/  STL.64 [R1+0x2a8], R138 ;  /* 0x0002a88a01007387 */ /* 0x0003e80000100a00 */
[----:B------:R1:W-:Y:S01]  /*122a0*/  LDGSTS.E [R136+0x30700], desc[UR22][R138.64], P1 ;  /* 0x307000008a887fae */ /* 0x0003e200089a1016 */
[----:B------:R-:W-:-:S05]  /*122b0*/  IADD3 R144, P3, PT, R248, R134, RZ ;  /* 0x00000086f8907210 */ /* 0x000fca0007f7e0ff */
[----:B------:R-:W-:Y:S02]  /*122c0*/  IMAD.X R145, R249, 0x1, R133, P3 ;  /* 0x00000001f9917824 */ /* 0x000fe400018e0685 */
[----:B------:R-:W4:Y:S01]  /*122d0*/  LDL.LU.64 R248, [R1+0x30] ;  /* 0x0000300001f87983 */ /* 0x000f220000300a00 */
[----:B-1----:R-:W-:-:S03]  /*122e0*/  IADD3 R140, P3, PT, R200, R134, RZ ;  /* 0x00000086c88c7210 */ /* 0x002fc60007f7e0ff */
[----:B------:R1:W-:Y:S02]  /*122f0*/  LDGSTS.E [R136+0x30b00], desc[UR22][R144.64], P1 ;  /* 0x30b0000090887fae */ /* 0x0003e400089a1016 */
[----:B------:R-:W-:Y:S02]  /*12300*/  IMAD.X R141, R201, 0x1, R133, P3 ;  /* 0x00000001c98d7824 */ /* 0x000fe400018e0685 */
[----:B------:R1:W-:Y:S01]  /*12310*/  STL.64 [R1+0x2e8], R144 ;  /* 0x0002e89001007387 */ /* 0x0003e20000100a00 */
[----:B------:R-:W-:-:S03]  /*12320*/  IADD3 R138, P3, PT, R202, R134, RZ ;  /* 0x00000086ca8a7210 */ /* 0x000fc60007f7e0ff */
[----:B------:R1:W-:Y:S02]  /*12330*/  LDGSTS.E [R136+0x30f00], desc[UR22][R140.64], P1 ;  /* 0x30f000008c887fae */ /* 0x0003e400089a1016 */
[----:B------:R-:W-:Y:S01]  /*12340*/  IMAD.X R139, R203, 0x1, R133, P3 ;  /* 0x00000001cb8b7824 */ /* 0x000fe200018e0685 */
[-C--:B-1----:R-:W-:Y:S01]  /*12350*/  IADD3 R144, P3, PT, R172, R134.reuse, RZ ;  /* 0x00000086ac907210 */ /* 0x082fe20007f7e0ff */
[----:B------:R1:W-:Y:S03]  /*12360*/  STL.64 [R1+0x328], R140 ;  /* 0x0003288c01007387 */ /* 0x0003e60000100a00 */
[----:B------:R-:W-:Y:S01]  /*12370*/  IADD3.X R145, PT, PT, R173, R133, RZ, P3, !PT ;  /* 0x00000085ad917210 */ /* 0x000fe20001ffe4ff */
[----:B------:R1:W-:Y:S04]  /*12380*/  STL.64 [R1+0x368], R138 ;  /* 0x0003688a01007387 */ /* 0x0003e80000100a00 */
[----:B------:R1:W-:Y:S02]  /*12390*/  LDGSTS.E [R136+0x31300], desc[UR22][R138.64], P1 ;  /* 0x313000008a887fae */ /* 0x0003e400089a1016 */
[----:B-1----:R-:W-:-:S02]  /*123a0*/  IADD3 R140, P3, PT, R158, R134, RZ ;  /* 0x000000869e8c7210 */ /* 0x002fc40007f7e0ff */
[----:B------:R-:W-:Y:S03]  /*123b0*/  STL.64 [R1+0x3a8], R144 ;  /* 0x0003a89001007387 */ /* 0x000fe60000100a00 */
[----:B------:R-:W-:Y:S01]  /*123c0*/  IMAD.X R141, R159, 0x1, R133, P3 ;  /* 0x000000019f8d7824 */ /* 0x000fe200018e0685 */
[----:B------:R-:W-:Y:S01]  /*123d0*/  LDGSTS.E [R136+0x31700], desc[UR22][R144.64], P1 ;  /* 0x3170000090887fae */ /* 0x000fe200089a1016 */
[----:B------:R-:W-:-:S03]  /*123e0*/  IADD3 R138, P3, PT, R142, R134, RZ ;  /* 0x000000868e8a7210 */ /* 0x000fc60007f7e0ff */
[----:B------:R-:W-:Y:S02]  /*123f0*/  STL.64 [R1+0x3e8], R140 ;  /* 0x0003e88c01007387 */ /* 0x000fe40000100a00 */
[----:B------:R-:W-:Y:S02]  /*12400*/  IMAD.X R139, R143, 0x1, R133, P3 ;  /* 0x000000018f8b7824 */ /* 0x000fe400018e0685 */
[----:B------:R-:W-:Y:S04]  /*12410*/  LDGSTS.E [R136+0x31b00], desc[UR22][R140.64], P1 ;  /* 0x31b000008c887fae */ /* 0x000fe800089a1016 */
[----:B------:R2:W-:Y:S04]  /*12420*/  STL.64 [R1+0x428], R138 ;  /* 0x0004288a01007387 */ /* 0x0005e80000100a00 */
[----:B------:R2:W-:Y:S02]  /*12430*/  LDGSTS.E [R136+0x31f00], desc[UR22][R138.64], P1 ;  /* 0x31f000008a887fae */ /* 0x0005e400089a1016 */
[----:B--2---:R-:W-:-:S05]  /*12440*/  IADD3 R138, P3, PT, R240, R134, RZ ;  /* 0x00000086f08a7210 */ /* 0x004fca0007f7e0ff */
[----:B------:R-:W-:Y:S01]  /*12450*/  IMAD.X R139, R241, 0x1, R133, P3 ;  /* 0x00000001f18b7824 */ /* 0x000fe200018e0685 */
[----:B-----5:R-:W-:-:S04]  /*12460*/  IADD3 R136, P3, PT, R244, R134, RZ ;  /* 0x00000086f4887210 */ /* 0x020fc80007f7e0ff */
[----:B------:R3:W-:Y:S01]  /*12470*/  LDGSTS.E [R135+0x30380], desc[UR22][R138.64], P1 ;  /* 0x303800008a877fae */ /* 0x0007e200089a1016 */
[--C-:B------:R-:W-:Y:S01]  /*12480*/  IMAD.X R137, R245, 0x1, R133.reuse, P3 ;  /* 0x00000001f5897824 */ /* 0x100fe200018e0685 */
[-C--:B------:R-:W-:Y:S02]  /*12490*/  IADD3 R140, P3, PT, R238, R134.reuse, RZ ;  /* 0x00000086ee8c7210 */ /* 0x080fe40007f7e0ff */
[----:B------:R3:W-:Y:S03]  /*124a0*/  STL.64 [R1+0x270], R138 ;  /* 0x0002708a01007387 */ /* 0x0007e60000100a00 */
[----:B------:R-:W-:Y:S01]  /*124b0*/  IMAD.X R141, R239, 0x1, R133, P3 ;  /* 0x00000001ef8d7824 */ /* 0x000fe200018e0685 */
[----:B------:R4:W-:Y:S04]  /*124c0*/  STL.64 [R1+0x2b8], R136 ;  /* 0x0002b88801007387 */ /* 0x0009e80000100a00 */
[----:B------:R4:W-:Y:S01]  /*124d0*/  LDGSTS.E [R135+0x30780], desc[UR22][R136.64], P1 ;  /* 0x3078000088877fae */ /* 0x0009e200089a1016 */
[----:B---3--:R-:W-:-:S03]  /*124e0*/  IADD3 R138, P3, PT, R242, R134, RZ ;  /* 0x00000086f28a7210 */ /* 0x008fc60007f7e0ff */
[----:B------:R1:W-:Y:S02]  /*124f0*/  STL.64 [R1+0x2f0], R140 ;  /* 0x0002f08c01007387 */ /* 0x0003e40000100a00 */
[----:B------:R-:W-:Y:S02]  /*12500*/  IMAD.X R139, R243, 0x1, R133, P3 ;  /* 0x00000001f38b7824 */ /* 0x000fe400018e0685 */
[----:B------:R1:W-:Y:S04]  /*12510*/  LDGSTS.E [R135+0x30b80], desc[UR22][R140.64], P1 ;  /* 0x30b800008c877fae */ /* 0x0003e800089a1016 */
[----:B------:R2:W-:Y:S04]  /*12520*/  STL.64 [R1+0x330], R138 ;  /* 0x0003308a01007387 */ /* 0x0005e80000100a00 */
[----:B------:R2:W-:Y:S01]  /*12530*/  LDGSTS.E [R135+0x30f80], desc[UR22][R138.64], P1 ;  /* 0x30f800008a877fae */ /* 0x0005e200089a1016 */
[----:B------:R-:W-:Y:S01]  /*12540*/  UMOV UR6, URZ ;  /* 0x000000ff00067c82 */ /* 0x000fe20008000000 */
[----:B------:R-:W-:-:S02]  /*12550*/  ISETP.GE.AND P5, PT, R251, 0x80, PT ;  /* 0x00000080fb00780c */ /* 0x000fc40003fa6270 */
[----:B----4-:R-:W-:-:S05]  /*12560*/  IADD3 R136, P3, PT, R246, R134, RZ ;  /* 0x00000086f6887210 */ /* 0x010fca0007f7e0ff */
[----:B------:R-:W-:Y:S01]  /*12570*/  IMAD.X R137, R247, 0x1, R133, P3 ;  /* 0x00000001f7897824 */ /* 0x000fe200018e0685 */
[----:B-1----:R-:W-:-:S04]  /*12580*/  IADD3 R140, P3, PT, R248, R134, RZ ;  /* 0x00000086f88c7210 */ /* 0x002fc80007f7e0ff */
[----:B------:R1:W-:Y:S01]  /*12590*/  LDGSTS.E [R135+0x31380], desc[UR22][R136.64], P1 ;  /* 0x3138000088877fae */ /* 0x0003e200089a1016 */
[--C-:B------:R-:W-:Y:S01]  /*125a0*/  IMAD.X R141, R249, 0x1, R133.reuse, P3 ;  /* 0x00000001f98d7824 */ /* 0x100fe200018e0685 */
[-C--:B--2---:R-:W-:Y:S02]  /*125b0*/  IADD3 R138, P3, PT, R156, R134.reuse, RZ ;  /* 0x000000869c8a7210 */ /* 0x084fe40007f7e0ff */
[----:B------:R1:W-:Y:S03]  /*125c0*/  STL.64 [R1+0x370], R136 ;  /* 0x0003708801007387 */ /* 0x0003e60000100a00 */
[----:B------:R-:W-:Y:S01]  /*125d0*/  IMAD.X R139, R157, 0x1, R133, P3 ;  /* 0x000000019d8b7824 */ /* 0x000fe200018e0685 */
[----:B------:R2:W-:Y:S04]  /*125e0*/  LDGSTS.E [R135+0x31780], desc[UR22][R140.64], P1 ;  /* 0x317800008c877fae */ /* 0x0005e800089a1016 */
[----:B------:R2:W-:Y:S01]  /*125f0*/  STL.64 [R1+0x3b0], R140 ;  /* 0x0003b08c01007387 */ /* 0x0005e20000100a00 */
[----:B-1----:R-:W-:-:S03]  /*12600*/  IADD3 R136, P3, PT, R194, R134, RZ ;  /* 0x00000086c2887210 */ /* 0x002fc60007f7e0ff */
[----:B------:R2:W-:Y:S02]  /*12610*/  STL.64 [R1+0x3f0], R138 ;  /* 0x0003f08a01007387 */ /* 0x0005e40000100a00 */
[----:B------:R-:W-:Y:S02]  /*12620*/  IMAD.X R137, R195, 0x1, R133, P3 ;  /* 0x00000001c3897824 */ /* 0x000fe400018e0685 */
[----:B------:R2:W-:Y:S04]  /*12630*/  LDGSTS.E [R135+0x31b80], desc[UR22][R138.64], P1 ;  /* 0x31b800008a877fae */ /* 0x0005e800089a1016 */
[----:B------:R2:W-:Y:S04]  /*12640*/  STL.64 [R1+0x430], R136 ;  /* 0x0004308801007387 */ /* 0x0005e80000100a00 */
[----:B------:R2:W-:Y:S01]  /*12650*/  LDGSTS.E [R135+0x31f80], desc[UR22][R136.64], P1 ;  /* 0x31f8000088877fae */ /* 0x0005e200089a1016 */
[----:B------:R-:W-:-:S03]  /*12660*/  ISETP.GE.AND P1, PT, R251, 0x100, PT ;  /* 0x00000100fb00780c */ /* 0x000fc60003f26270 */
[----:B------:R-:W0:Y:S10]  /*12670*/  LDGDEPBAR ;  /* 0x00000000000079af */ /* 0x000e340000000000 */
[----:B--2---:R-:W-:Y:S05]  /*12680*/  @!P1 BRA `(.L_x_8) ;  /* 0x000000bc00589947 */ /* 0x004fea0003800000 */
[----:B------:R-:W-:Y:S01]  /*12690*/  STL [R1+0x4], R88 ;  /* 0x0000045801007387 */ /* 0x000fe20000100800 */
[----:B------:R-:W-:Y:S01]  /*126a0*/  IMAD.MOV.U32 R178, RZ, RZ, R62 ;  /* 0x000000ffffb27224 */ /* 0x000fe200078e003e */
[----:B------:R-:W-:Y:S01]  /*126b0*/  MOV R171, R79 ;  /* 0x0000004f00ab7202 */ /* 0x000fe20000000f00 */
[----:B------:R-:W-:Y:S01]  /*126c0*/  IMAD.MOV.U32 R179, RZ, RZ, R63 ;  /* 0x000000ffffb37224 */ /* 0x000fe200078e003f */
[----:B------:R-:W-:Y:S01]  /*126d0*/  STL [R1], R89 ;  /* 0x0000005901007387 */ /* 0x000fe20000100800 */
[----:B------:R-:W-:Y:S01]  /*126e0*/  IMAD.MOV.U32 R176, RZ, RZ, R66 ;  /* 0x000000ffffb07224 */ /* 0x000fe200078e0042 */
[----:B------:R-:W-:Y:S01]  /*126f0*/  MOV R159, R103 ;  /* 0x00000067009f7202 */ /* 0x000fe20000000f00 */
[----:B------:R-:W-:Y:S01]  /*12700*/  IMAD.MOV.U32 R177, RZ, RZ, R67 ;  /* 0x000000ffffb17224 */ /* 0x000fe200078e0043 */
[----:B------:R-:W-:Y:S01]  /*12710*/  STL [R1+0xc], R92 ;  /* 0x00000c5c01007387 */ /* 0x000fe20000100800 */
        /* <DEDUP_REMOVED lines=13> */
[----:B------:R-:W-:Y:S01]  /*127f0*/  SHF.R.S32.HI R249, RZ, 0x1f, R251 ;  /* 0x0000001ffff97819 */ /* 0x000fe200000114fb */
[----:B------:R-:W-:Y:S01]  /*12800*/  IMAD.MOV.U32 R158, RZ, RZ, R102 ;  /* 0x000000ffff9e7224 */ /* 0x000fe200078e0066 */
[----:B------:R-:W-:Y:S01]  /*12810*/  STL [R1+0x1c], R100 ;  /* 0x00001c6401007387 */ /* 0x000fe20000100800 */
[----:B------:R-:W-:Y:S01]  /*12820*/  IMAD.MOV.U32 R168, RZ, RZ, R82 ;  /* 0x000000ffffa87224 */ /* 0x000fe200078e0052 */
[----:B------:R-:W-:Y:S01]  /*12830*/  LEA.HI R249, R249, R251, RZ, 0x7 ;  /* 0x000000fbf9f97211 */ /* 0x000fe200078f38ff */
        /* <DEDUP_REMOVED lines=9> */
[----:B------:R-:W2:Y:S01]  /*128d0*/  LDL.LU.64 R62, [R1+0x90] ;  /* 0x00009000013e7983 */ /* 0x000ea20000300a00 */
[----:B------:R-:W-:Y:S01]  /*128e0*/  IMAD.MOV.U32 R160, RZ, RZ, R98 ;  /* 0x000000ffffa07224 */ /* 0x000fe200078e0062 */
[----:B------:R-:W-:Y:S01]  /*128f0*/  MOV R219, R15 ;  /* 0x0000000f00db7202 */ /* 0x000fe20000000f00 */
[----:B------:R-:W-:Y:S01]  /*12900*/  IMAD.MOV.U32 R161, RZ, RZ, R99 ;  /* 0x000000ffffa17224 */ /* 0x000fe200078e0063 */
[----:B------:R-:W3:Y:S01]  /*12910*/  LDL.LU.64 R66, [R1+0x60] ;  /* 0x0000600001427983 */ /* 0x000ee20000300a00 */
[----:B------:R-:W-:Y:S01]  /*12920*/  IMAD.MOV.U32 R152, RZ, RZ, R114 ;  /* 0x000000ffff987224 */ /* 0x000fe200078e0072 */
[----:B------:R-:W-:Y:S01]  /*12930*/  MOV R231, R43 ;  /* 0x0000002b00e77202 */ /* 0x000fe20000000f00 */
[----:B------:R-:W-:Y:S01]  /*12940*/  IMAD.MOV.U32 R153, RZ, RZ, R115 ;  /* 0x000000ffff997224 */ /* 0x000fe200078e0073 */
[----:B------:R-:W4:Y:S01]  /*12950*/  LDL.LU.64 R74, [R1+0x68] ;  /* 0x00006800014a7983 */ /* 0x000f220000300a00 */
[----:B------:R-:W-:Y:S01]  /*12960*/  IMAD.MOV.U32 R156, RZ, RZ, R106 ;  /* 0x000000ffff9c7224 */ /* 0x000fe200078e006a */
[----:B------:R-:W-:Y:S01]  /*12970*/  MOV R243, R73 ;  /* 0x0000004900f37202 */ /* 0x000fe20000000f00 */
[----:B------:R-:W-:Y:S01]  /*12980*/  IMAD.MOV.U32 R157, RZ, RZ, R107 ;  /* 0x000000ffff9d7224 */ /* 0x000fe200078e006b */
[----:B------:R-:W-:Y:S01]  /*12990*/  STL [R1+0x20], R105 ;  /* 0x0000206901007387 */ /* 0x000fe20000100800 */
[----:B------:R-:W-:-:S02]  /*129a0*/  IMAD.MOV.U32 R154, RZ, RZ, R110 ;  /* 0x000000ffff9a7224 */ /* 0x000fc400078e006e */
[----:B------:R-:W-:Y:S01]  /*129b0*/  IMAD.MOV.U32 R155, RZ, RZ, R111 ;  /* 0x000000ffff9b7224 */ /* 0x000fe200078e006f */
[----:B------:R-:W5:Y:S01]  /*129c0*/  LDL.LU.64 R70, [R1+0x98] ;  /* 0x0000980001467983 */ /* 0x000f620000300a00 */
[----:B------:R-:W-:Y:S02]  /*129d0*/  IMAD.MOV.U32 R150, RZ, RZ, R118 ;  /* 0x000000ffff967224 */ /* 0x000fe400078e0076 */
[----:B------:R-:W-:Y:S01]  /*129e0*/  IMAD.MOV.U32 R151, RZ, RZ, R119 ;  /* 0x000000ffff977224 */ /* 0x000fe200078e0077 */
[----:B------:R-:W2:Y:S01]  /*129f0*/  LDL.LU.64 R86, [R1+0x70] ;  /* 0x0000700001567983 */ /* 0x000ea20000300a00 */
[----:B------:R-:W-:Y:S02]  /*12a00*/  IMAD.MOV.U32 R148, RZ, RZ, R122 ;  /* 0x000000ffff947224 */ /* 0x000fe400078e007a */
[----:B------:R-:W-:Y:S01]  /*12a10*/  IMAD.MOV.U32 R149, RZ, RZ, R123 ;  /* 0x000000ffff957224 */ /* 0x000fe200078e007b */
[----:B------:R-:W2:Y:S01]  /*12a20*/  LDL.LU.64 R78, [R1+0xa0] ;  /* 0x0000a000014e7983 */ /* 0x000ea20000300a00 */
[----:B------:R-:W-:-:S02]  /*12a30*/  IMAD.MOV.U32 R146, RZ, RZ, R126 ;  /* 0x000000ffff927224 */ /* 0x000fc400078e007e */
[----:B------:R-:W-:Y:S01]  /*12a40*/  IMAD.MOV.U32 R144, RZ, RZ, R130 ;  /* 0x000000ffff907224 */ /* 0x000fe200078e0082 */
[----:B------:R-:W2:Y:S01]  /*12a50*/  LDL.LU.64 R102, [R1+0x78] ;  /* 0x0000780001667983 */ /* 0x000ea20000300a00 */
[----:B------:R-:W-:Y:S02]  /*12a60*/  IMAD.MOV.U32 R145, RZ, RZ, R131 ;  /* 0x000000ffff917224 */ /* 0x000fe400078e0083 */
[----:B------:R-:W-:Y:S01]  /*12a70*/  IMAD.MOV.U32 R228, RZ, RZ, R4 ;  /* 0x000000ffffe47224 */ /* 0x000fe200078e0004 */
[----:B------:R-:W2:Y:S01]  /*12a80*/  LDL.LU.64 R82, [R1+0xa8] ;  /* 0x0000a80001527983 */ /* 0x000ea20000300a00 */
[----:B------:R-:W-:Y:S02]  /*12a90*/  IMAD.MOV.U32 R180, RZ, RZ, R58 ;  /* 0x000000ffffb47224 */ /* 0x000fe400078e003a */
[----:B------:R-:W-:Y:S01]  /*12aa0*/  IMAD.MOV.U32 R181, RZ, RZ, R59 ;  /* 0x000000ffffb57224 */ /* 0x000fe200078e003b */
[----:B------:R-:W-:Y:S01]  /*12ab0*/  STL [R1+0x2c], R108 ;  /* 0x00002c6c01007387 */ /* 0x000fe20000100800 */
[----:B------:R-:W-:-:S02]  /*12ac0*/  IMAD.MOV.U32 R182, RZ, RZ, R54 ;  /* 0x000000ffffb67224 */ /* 0x000fc400078e0036 */
[----:B------:R-:W-:Y:S01]  /*12ad0*/  IMAD.MOV.U32 R184, RZ, RZ, R50 ;  /* 0x000000ffffb87224 */ /* 0x000fe200078e0032 */
[----:B------:R-:W5:Y:S01]  /*12ae0*/  LDL.LU.64 R90, [R1+0xb0] ;  /* 0x0000b000015a7983 */ /* 0x000f620000300a00 */
[----:B------:R-:W-:Y:S02]  /*12af0*/  IMAD.MOV.U32 R185, RZ, RZ, R51 ;  /* 0x000000ffffb97224 */ /* 0x000fe400078e0033 */
[----:B------:R-:W-:Y:S01]  /*12b00*/  IMAD.MOV.U32 R190, RZ, RZ, R44 ;  /* 0x000000ffffbe7224 */ /* 0x000fe200078e002c */
[----:B------:R-:W-:Y:S01]  /*12b10*/  STL [R1+0x28], R109 ;  /* 0x0000286d01007387 */ /* 0x000fe20000100800 */
[----:B------:R-:W-:Y:S02]  /*12b20*/  IMAD.MOV.U32 R191, RZ, RZ, R45 ;  /* 0x000000ffffbf7224 */ /* 0x000fe400078e002d */
[----:B------:R-:W-:Y:S01]  /*12b30*/  IMAD.MOV.U32 R188, RZ, RZ, R46 ;  /* 0x000000ffffbc7224 */ /* 0x000fe200078e002e */
[----:B------:R-:W5:Y:S01]  /*12b40*/  LDL.LU.64 R94, [R1+0xb8] ;  /* 0x0000b800015e7983 */ /* 0x000f620000300a00 */
[----:B------:R-:W-:-:S02]  /*12b50*/  IMAD.MOV.U32 R189, RZ, RZ, R47 ;  /* 0x000000ffffbd7224 */ /* 0x000fc400078e002f */
[----:B------:R-:W-:Y:S01]  /*12b60*/  IMAD.MOV.U32 R186, RZ, RZ, R48 ;  /* 0x000000ffffba7224 */ /* 0x000fe200078e0030 */
[----:B------:R-:W5:Y:S01]  /*12b70*/  LDL.LU.64 R98, [R1+0xc0] ;  /* 0x0000c00001627983 */ /* 0x000f620000300a00 */
[----:B------:R-:W-:Y:S02]  /*12b80*/  IMAD.MOV.U32 R187, RZ, RZ, R49 ;  /* 0x000000ffffbb7224 */ /* 0x000fe400078e0031 */
[----:B------:R-:W-:Y:S01]  /*12b90*/  IMAD.MOV.U32 R194, RZ, RZ, R38 ;  /* 0x000000ffffc27224 */ /* 0x000fe200078e0026 */
[----:B------:R-:W5:Y:S01]  /*12ba0*/  LDL.LU.64 R114, [R1+0x80] ;  /* 0x0000800001727983 */ /* 0x000f620000300a00 */
[----:B------:R-:W-:Y:S02]  /*12bb0*/  IMAD.MOV.U32 R192, RZ, RZ, R40 ;  /* 0x000000ffffc07224 */ /* 0x000fe400078e0028 */
[----:B------:R-:W-:Y:S01]  /*12bc0*/  IMAD.MOV.U32 R193, RZ, RZ, R41 ;  /* 0x000000ffffc17224 */ /* 0x000fe200078e0029 */
[----:B------:R-:W5:Y:S01]  /*12bd0*/  LDL.LU.64 R106, [R1+0xf0] ;  /* 0x0000f000016a7983 */ /* 0x000f620000300a00 */
[----:B------:R-:W-:-:S02]  /*12be0*/  IMAD.MOV.U32 R196, RZ, RZ, R36 ;  /* 0x000000ffffc47224 */ /* 0x000fc400078e0024 */
[----:B------:R-:W-:Y:S01]  /*12bf0*/  IMAD.MOV.U32 R197, RZ, RZ, R37 ;  /* 0x000000ffffc57224 */ /* 0x000fe200078e0025 */
[----:B------:R-:W-:Y:S01]  /*12c00*/  STL [R1+0x34], R112 ;  /* 0x0000347001007387 */ /* 0x000fe20000100800 */
[----:B------:R-:W-:Y:S02]  /*12c10*/  IMAD.MOV.U32 R198, RZ, RZ, R34 ;  /* 0x000000ffffc67224 */ /* 0x000fe400078e0022 */
[----:B------:R-:W-:Y:S01]  /*12c20*/  IMAD.MOV.U32 R199, RZ, RZ, R35 ;  /* 0x000000ffffc77224 */ /* 0x000fe200078e0023 */
[----:B------:R-:W5:Y:S01]  /*12c30*/  LDL.LU.64 R110, [R1+0xc8] ;  /* 0x0000c800016e7983 */ /* 0x000f620000300a00 */
        /* <DEDUP_REMOVED lines=20> */
[----:B------:R-:W-:Y:S01]  /*12d80*/  STL [R1+0x38], R117 ;  /* 0x0000387501007387 */ /* 0x000fe20000100800 */
[----:B------:R-:W-:-:S02]  /*12d90*/  IMAD.MOV.U32 R143, RZ, RZ, R211 ;  /* 0x000000ffff8f7224 */ /* 0x000fc400078e00d3 */
[----:B------:R-:W-:Y:S01]  /*12da0*/  IMAD.MOV.U32 R204, RZ, RZ, R28 ;  /* 0x000000ffffcc7224 */ /* 0x000fe200078e001c */
[----:B------:R-:W-:Y:S01]  /*12db0*/  STL [R1+0x44], R120 ;  /* 0x0000447801007387 */ /* 0x000fe20000100800 */
        /* <DEDUP_REMOVED lines=16> */
[----:B------:R-:W-:Y:S02]  /*12ec0*/  IMAD.MOV.U32 R217, RZ, RZ, R17 ;  /* 0x000000ffffd97224 */ /* 0x000fe400078e0011 */
[----:B------:R-:W-:Y:S02]  /*12ed0*/  IMAD.MOV.U32 R218, RZ, RZ, R14 ;  /* 0x000000ffffda7224 */ /* 0x000fe400078e000e */
[----:B------:R-:W-:Y:S02]  /*12ee0*/  IMAD.MOV.U32 R220, RZ, RZ, R12 ;  /* 0x000000ffffdc7224 */ /* 0x000fe400078e000c */
[----:B------:R-:W-:Y:S02]  /*12ef0*/  IMAD.MOV.U32 R221, RZ, RZ, R13 ;  /* 0x000000ffffdd7224 */ /* 0x000fe400078e000d */
[----:B------:R-:W-:Y:S02]  /*12f00*/  IMAD.MOV.U32 R222, RZ, RZ, R10 ;  /* 0x000000ffffde7224 */ /* 0x000fe400078e000a */
        /* <DEDUP_REMOVED lines=22> */
[----:B---3--:R-:W-:Y:S01]  /*13070*/  IMAD.MOV.U32 R4, RZ, RZ, R67 ;  /* 0x000000ffff047224 */ /* 0x008fe200078e0043 */
[----:B------:R-:W-:Y:S04]  /*13080*/  STL [R1+0x5c], R66 ;  /* 0x00005c4201007387 */ /* 0x000fe80000100800 */
[----:B----4-:R-:W-:Y:S04]  /*13090*/  STL [R1+0x64], R74 ;  /* 0x0000644a01007387 */ /* 0x010fe80000100800 */
[----:B------:R1:W-:Y:S02]  /*130a0*/  STL [R1+0x58], R4 ;  /* 0x0000580401007387 */ /* 0x0003e40000100800 */
[----:B-1----:R-:W-:-:S05]  /*130b0*/  MOV R4, R75 ;  /* 0x0000004b00047202 */ /* 0x002fca0000000f00 */
[----:B------:R1:W-:Y:S04]  /*130c0*/  STL [R1+0x60], R4 ;  /* 0x0000600401007387 */ /* 0x0003e80000100800 */
[----:B--2---:R-:W-:Y:S01]  /*130d0*/  STL [R1+0x6c], R86 ;  /* 0x00006c5601007387 */ /* 0x004fe20000100800 */
[----:B-1----:R-:W-:-:S05]  /*130e0*/  IMAD.MOV.U32 R4, RZ, RZ, R87 ;  /* 0x000000ffff047224 */ /* 0x002fca00078e0057 */
[----:B------:R1:W-:Y:S04]  /*130f0*/  STL [R1+0x68], R4 ;  /* 0x0000680401007387 */ /* 0x0003e80000100800 */
[----:B------:R-:W-:Y:S01]  /*13100*/  STL [R1+0x74], R102 ;  /* 0x0000746601007387 */ /* 0x000fe20000100800 */
[----:B-1----:R-:W-:-:S05]  /*13110*/  MOV R4, R103 ;  /* 0x0000006700047202 */ /* 0x002fca0000000f00 */
[----:B------:R1:W-:Y:S01]  /*13120*/  STL [R1+0x70], R4 ;  /* 0x0000700401007387 */ /* 0x0003e20000100800 */
[----:B-----5:R-:W-:Y:S02]  /*13130*/  IMAD.MOV.U32 R54, RZ, RZ, R70 ;  /* 0x000000ffff367224 */ /* 0x020fe400078e0046 */
[----:B------:R-:W-:Y:S01]  /*13140*/  IMAD.MOV.U32 R55, RZ, RZ, R71 ;  /* 0x000000ffff377224 */ /* 0x000fe200078e0047 */
[----:B------:R-:W-:Y:S01]  /*13150*/  STL [R1+0x7c], R114 ;  /* 0x00007c7201007387 */ /* 0x000fe20000100800 */
[----:B------:R-:W-:Y:S02]  /*13160*/  IMAD.MOV.U32 R58, RZ, RZ, R78 ;  /* 0x000000ffff3a7224 */ /* 0x000fe400078e004e */
[----:B-1----:R-:W-:Y:S02]  /*13170*/  IMAD.MOV.U32 R4, RZ, RZ, R115 ;  /* 0x000000ffff047224 */ /* 0x002fe400078e0073 */
[----:B------:R-:W-:Y:S02]  /*13180*/  IMAD.MOV.U32 R59, RZ, RZ, R79 ;  /* 0x000000ffff3b7224 */ /* 0x000fe400078e004f */
[----:B------:R-:W-:Y:S01]  /*13190*/  IMAD.MOV.U32 R70, RZ, RZ, R94 ;  /* 0x000000ffff467224 */ /* 0x000fe200078e005e */
[----:B------:R1:W-:Y:S01]  /*131a0*/  STL [R1+0x78], R4 ;  /* 0x0000780401007387 */ /* 0x0003e20000100800 */
[----:B------:R-:W-:-:S02]  /*131b0*/  IMAD.MOV.U32 R71, RZ, RZ, R95 ;  /* 0x000000ffff477224 */ /* 0x000fc400078e005f */
[----:B------:R-:W-:Y:S02]  /*131c0*/  IMAD.MOV.U32 R78, RZ, RZ, R98 ;  /* 0x000000ffff4e7224 */ /* 0x000fe400078e0062 */
[----:B------:R-:W-:Y:S02]  /*131d0*/  IMAD.MOV.U32 R79, RZ, RZ, R99 ;  /* 0x000000ffff4f7224 */ /* 0x000fe400078e0063 */
[----:B------:R-:W-:Y:S02]  /*131e0*/  IMAD.MOV.U32 R98, RZ, RZ, R122 ;  /* 0x000000ffff627224 */ /* 0x000fe400078e007a */
[----:B------:R-:W-:Y:S02]  /*131f0*/  IMAD.MOV.U32 R99, RZ, RZ, R123 ;  /* 0x000000ffff637224 */ /* 0x000fe400078e007b */
[----:B------:R-:W-:Y:S01]  /*13200*/  IMAD.MOV.U32 R50, RZ, RZ, R62 ;  /* 0x000000ffff327224 */ /* 0x000fe200078e003e */
[----:B------:R2:W-:Y:S01]  /*13210*/  STL [R1+0x84], R130 ;  /* 0x0000848201007387 */ /* 0x0005e20000100800 */
[----:B------:R-:W-:Y:S01]  /*13220*/  IMAD.MOV.U32 R51, RZ, RZ, R63 ;  /* 0x000000ffff337224 */ /* 0x000fe200078e003f */
[----:B-1----:R-:W-:-:S02]  /*13230*/  MOV R4, R131 ;  /* 0x0000008300047202 */ /* 0x002fc40000000f00 */
[----:B------:R-:W3:Y:S01]  /*13240*/  LDL.LU.64 R94, [R1+0x100] ;  /* 0x00010000015e7983 */ /* 0x000ee20000300a00 */
[----:B------:R-:W-:-:S03]  /*13250*/  IMAD.MOV.U32 R62, RZ, RZ, R82 ;  /* 0x000000ffff3e7224 */ /* 0x000fc600078e0052 */
[----:B------:R-:W4:Y:S01]  /*13260*/  LDL.LU.64 R122, [R1+0xe0] ;  /* 0x0000e000017a7983 */ /* 0x000f220000300a00 */
[----:B------:R-:W-:Y:S02]  /*13270*/  IMAD.MOV.U32 R63, RZ, RZ, R83 ;  /* 0x000000ffff3f7224 */ /* 0x000fe400078e0053 */
        /* <DEDUP_REMOVED lines=8> */
[----:B------:R-:W-:-:S03]  /*13300*/  IMAD.MOV.U32 R87, RZ, RZ, R119 ;  /* 0x000000ffff577224 */ /* 0x000fc600078e0077 */
[----:B------:R-:W5:Y:S01]  /*13310*/  LDL.LU.64 R110, [R1+0x110] ;  /* 0x00011000016e7983 */ /* 0x000f620000300a00 */
[----:B------:R-:W-:Y:S02]  /*13320*/  IMAD.MOV.U32 R66, RZ, RZ, R90 ;  /* 0x000000ffff427224 */ /* 0x000fe400078e005a */
[----:B------:R-:W-:Y:S01]  /*13330*/  IMAD.MOV.U32 R67, RZ, RZ, R91 ;  /* 0x000000ffff437224 */ /* 0x000fe200078e005b */
[----:B------:R-:W5:Y:S01]  /*13340*/  LDL.LU.64 R118, [R1+0x118] ;  /* 0x0001180001767983 */ /* 0x000f620000300a00 */
[----:B------:R-:W-:Y:S02]  /*13350*/  IMAD.MOV.U32 R90, RZ, RZ, R126 ;  /* 0x000000ffff5a7224 */ /* 0x000fe400078e007e */
[----:B------:R-:W-:Y:S01]  /*13360*/  IMAD.MOV.U32 R91, RZ, RZ, R127 ;  /* 0x000000ffff5b7224 */ /* 0x000fe200078e007f */
[----:B------:R1:W-:Y:S04]  /*13370*/  STL [R1+0x80], R4 ;  /* 0x0000800401007387 */ /* 0x0003e80000100800 */
[----:B------:R-:W-:Y:S04]  /*13380*/  STL [R1+0x8c], R50 ;  /* 0x00008c3201007387 */ /* 0x000fe80000100800 */
[----:B------:R-:W5:Y:S04]  /*13390*/  LDL.LU.64 R126, [R1+0x120] ;  /* 0x00012000017e7983 */ /* 0x000f680000300a00 */
[----:B--2---:R-:W2:Y:S01]  /*133a0*/  LDL.LU.64 R130, [R1+0xe8] ;  /* 0x0000e80001827983 */ /* 0x004ea20000300a00 */
[----:B-1----:R-:W-:-:S03]  /*133b0*/  IMAD.MOV.U32 R4, RZ, RZ, R51 ;  /* 0x000000ffff047224 */ /* 0x002fc600078e0033 */
[----:B------:R-:W-:Y:S04]  /*133c0*/  STL [R1+0x94], R54 ;  /* 0x0000943601007387 */ /* 0x000fe80000100800 */
[----:B------:R1:W-:Y:S04]  /*133d0*/  STL [R1+0x88], R4 ;  /* 0x0000880401007387 */ /* 0x0003e80000100800 */
[----:B------:R-:W-:Y:S01]  /*133e0*/  STL [R1+0x9c], R58 ;  /* 0x00009c3a01007387 */ /* 0x000fe20000100800 */
[----:B-1----:R-:W-:-:S05]  /*133f0*/  IMAD.MOV.U32 R4, RZ, RZ, R55 ;  /* 0x000000ffff047224 */ /* 0x002fca00078e0037 */
        /* <DEDUP_REMOVED lines=18> */
[----:B------:R1:W-:Y:S02]  /*13520*/  STL [R1+0xc0], R4 ;  /* 0x0000c00401007387 */ /* 0x0003e40000100800 */
[----:B-1----:R-:W-:-:S05]  /*13530*/  IMAD.MOV.U32 R4, RZ, RZ, R87 ;  /* 0x000000ffff047224 */ /* 0x002fca00078e0057 */
[----:B------:R1:W-:Y:S04]  /*13540*/  STL [R1+0xc8], R4 ;  /* 0x0000c80401007387 */ /* 0x0003e80000100800 */
[----:B------:R-:W-:Y:S01]  /*13550*/  STL [R1+0xd4], R98 ;  /* 0x0000d46201007387 */ /* 0x000fe20000100800 */
[----:B-1----:R-:W-:-:S05]  /*13560*/  IMAD.MOV.U32 R4, RZ, RZ, R99 ;  /* 0x000000ffff047224 */ /* 0x002fca00078e0063 */
[----:B------:R4:W-:Y:S01]  /*13570*/  STL [R1+0xd0], R4 ;  /* 0x0000d00401007387 */ /* 0x0009e20000100800 */
[----:B------:R-:W-:Y:S02]  /*13580*/  IMAD.MOV.U32 R44, RZ, RZ, R74 ;  /* 0x000000ffff2c7224 */ /* 0x000fe400078e004a */
[----:B------:R-:W-:Y:S01]  /*13590*/  IMAD.MOV.U32 R45, RZ, RZ, R75 ;  /* 0x000000ffff2d7224 */ /* 0x000fe200078e004b */
[----:B------:R-:W-:Y:S01]  /*135a0*/  MOV R46, R90 ;  /* 0x0000005a002e7202 */ /* 0x000fe20000000f00 */
[----:B------:R-:W-:Y:S02]  /*135b0*/  IMAD.MOV.U32 R47, RZ, RZ, R91 ;  /* 0x000000ffff2f7224 */ /* 0x000fe400078e005b */
[----:B----4-:R-:W-:Y:S01]  /*135c0*/  IMAD.MOV.U32 R4, RZ, RZ, R123 ;  /* 0x000000ffff047224 */ /* 0x010fe200078e007b */
[----:B------:R-:W-:Y:S04]  /*135d0*/  STL [R1+0xdc], R122 ;  /* 0x0000dc7a01007387 */ /* 0x000fe80000100800 */
[----:B------:R1:W-:Y:S01]  /*135e0*/  STL [R1+0xd8], R4 ;  /* 0x0000d80401007387 */ /* 0x0003e20000100800 */
[----:B---3--:R-:W-:-:S02]  /*135f0*/  IMAD.MOV.U32 R48, RZ, RZ, R94 ;  /* 0x000000ffff307224 */ /* 0x008fc400078e005e */
[----:B------:R-:W-:Y:S02]  /*13600*/  IMAD.MOV.U32 R49, RZ, RZ, R95 ;  /* 0x000000ffff317224 */ /* 0x000fe400078e005f */
[----:B-----5:R-:W-:Y:S02]  /*13610*/  IMAD.MOV.U32 R50, RZ, RZ, R102 ;  /* 0x000000ffff327224 */ /* 0x020fe400078e0066 */
[----:B------:R-:W-:Y:S02]  /*13620*/  IMAD.MOV.U32 R51, RZ, RZ, R103 ;  /* 0x000000ffff337224 */ /* 0x000fe400078e0067 */
[----:B------:R-:W-:Y:S02]  /*13630*/  IMAD.MOV.U32 R54, RZ, RZ, R106 ;  /* 0x000000ffff367224 */ /* 0x000fe400078e006a */
[----:B------:R-:W-:Y:S02]  /*13640*/  IMAD.MOV.U32 R58, RZ, RZ, R110 ;  /* 0x000000ffff3a7224 */ /* 0x000fe400078e006e */
[----:B------:R-:W-:-:S02]  /*13650*/  IMAD.MOV.U32 R59, RZ, RZ, R111 ;  /* 0x000000ffff3b7224 */ /* 0x000fc400078e006f */
[----:B------:R-:W-:Y:S01]  /*13660*/  IMAD.MOV.U32 R55, RZ, RZ, R107 ;  /* 0x000000ffff377224 */ /* 0x000fe200078e006b */
[----:B------:R-:W-:Y:S01]  /*13670*/  MOV R63, R119 ;  /* 0x00000077003f7202 */ /* 0x000fe20000000f00 */
[----:B------:R-:W-:Y:S01]  /*13680*/  IMAD.MOV.U32 R62, RZ, RZ, R118 ;  /* 0x000000ffff3e7224 */ /* 0x000fe200078e0076 */
[----:B--2---:R2:W-:Y:S01]  /*13690*/  STL [R1+0xe4], R130 ;  /* 0x0000e48201007387 */ /* 0x0045e20000100800 */
[----:B-1----:R-:W-:-:S03]  /*136a0*/  IMAD.MOV.U32 R4, RZ, RZ, R131 ;  /* 0x000000ffff047224 */ /* 0x002fc600078e0083 */
[----:B------:R-:W3:Y:S04]  /*136b0*/  LDL.LU.64 R70, [R1+0x140] ;  /* 0x0001400001467983 */ /* 0x000ee80000300a00 */
[----:B------:R-:W4:Y:S04]  /*136c0*/  LDL.LU.64 R74, [R1+0x148] ;  /* 0x00014800014a7983 */ /* 0x000f280000300a00 */
[----:B------:R-:W5:Y:S04]  /*136d0*/  LDL.LU.64 R78, [R1+0x158] ;  /* 0x00015800014e7983 */ /* 0x000f680000300a00 */
[----:B------:R-:W5:Y:S04]  /*136e0*/  LDL.LU.64 R82, [R1+0x170] ;  /* 0x0001700001527983 */ /* 0x000f680000300a00 */
[----:B------:R-:W5:Y:S04]  /*136f0*/  LDL.LU.64 R86, [R1+0x150] ;  /* 0x0001500001567983 */ /* 0x000f680000300a00 */
[----:B------:R-:W5:Y:S04]  /*13700*/  LDL.LU.64 R90, [R1+0x178] ;  /* 0x00017800015a7983 */ /* 0x000f680000300a00 */
[----:B------:R-:W5:Y:S04]  /*13710*/  LDL.LU.64 R94, [R1+0x180] ;  /* 0x00018000015e7983 */ /* 0x000f680000300a00 */
[----:B------:R-:W5:Y:S04]  /*13720*/  LDL.LU.64 R98, [R1+0x1c0] ;  /* 0x0001c00001627983 */ /* 0x000f680000300a00 */
[----:B------:R1:W-:Y:S04]  /*13730*/  STL [R1+0xe0], R4 ;  /* 0x0000e00401007387 */ /* 0x0003e80000100800 */
[----:B------:R-:W5:Y:S04]  /*13740*/  LDL.LU.64 R110, [R1+0x160] ;  /* 0x00016000016e7983 */ /* 0x000f680000300a00 */
[----:B------:R-:W5:Y:S01]  /*13750*/  LDL.LU.64 R102, [R1+0x188] ;  /* 0x0001880001667983 */ /* 0x000f620000300a00 */
[----:B------:R-:W-:-:S03]  /*13760*/  IMAD.MOV.U32 R66, RZ, RZ, R126 ;  /* 0x000000ffff427224 */ /* 0x000fc600078e007e */
[----:B------:R-:W5:Y:S01]  /*13770*/  LDL.LU.64 R106, [R1+0x190] ;  /* 0x00019000016a7983 */ /* 0x000f620000300a00 */
[----:B------:R-:W-:-:S03]  /*13780*/  IMAD.MOV.U32 R67, RZ, RZ, R127 ;  /* 0x000000ffff437224 */ /* 0x000fc600078e007f */
[----:B------:R-:W-:Y:S04]  /*13790*/  STL [R1+0xec], R44 ;  /* 0x0000ec2c01007387 */ /* 0x000fe80000100800 */
[----:B------:R-:W5:Y:S04]  /*137a0*/  LDL.LU.64 R118, [R1+0x1c8] ;  /* 0x0001c80001767983 */ /* 0x000f680000300a00 */
[----:B------:R-:W5:Y:S04]  /*137b0*/  LDL.LU.64 R122, [R1+0x198] ;  /* 0x00019800017a7983 */ /* 0x000f680000300a00 */
        /* <DEDUP_REMOVED lines=14> */
[----:B-1----:R-:W-:-:S03]  /*138a0*/  IMAD.MOV.U32 R4, RZ, RZ, R59 ;  /* 0x000000ffff047224 */ /* 0x002fc600078e003b */
[----:B------:R-:W-:Y:S04]  /*138b0*/  STL [R1+0x114], R62 ;  /* 0x0001143e01007387 */ /* 0x000fe80000100800 */
[----:B------:R1:W-:Y:S04]  /*138c0*/  STL [R1+0x108], R4 ;  /* 0x0001080401007387 */ /* 0x0003e80000100800 */
[----:B------:R-:W-:Y:S01]  /*138d0*/  STL [R1+0x11c], R66 ;  /* 0x00011c4201007387 */ /* 0x000fe20000100800 */
[----:B-1----:R-:W-:-:S05]  /*138e0*/  MOV R4, R63 ;  /* 0x0000003f00047202 */ /* 0x002fca0000000f00 */
[----:B------:R1:W-:Y:S02]  /*138f0*/  STL [R1+0x110], R4 ;  /* 0x0001100401007387 */ /* 0x0003e40000100800 */
[----:B-1----:R-:W-:-:S05]  /*13900*/  IMAD.MOV.U32 R4, RZ, RZ, R67 ;  /* 0x000000ffff047224 */ /* 0x002fca00078e0043 */
[----:B------:R1:W-:Y:S01]  /*13910*/  STL [R1+0x118], R4 ;  /* 0x0001180401007387 */ /* 0x0003e20000100800 */
[----:B------:R-:W-:-:S03]  /*13920*/  IMAD.MOV.U32 R38, RZ, RZ, R54 ;  /* 0x000000ffff267224 */ /* 0x000fc600078e0036 */
[----:B------:R-:W-:Y:S01]  /*13930*/  STL [R1+0x124], R114 ;  /* 0x0001247201007387 */ /* 0x000fe20000100800 */
[----:B-1----:R-:W-:Y:S02]  /*13940*/  IMAD.MOV.U32 R4, RZ, RZ, R115 ;  /* 0x000000ffff047224 */ /* 0x002fe400078e0073 */
[----:B------:R-:W-:-:S03]  /*13950*/  IMAD.MOV.U32 R39, RZ, RZ, R55 ;  /* 0x000000ffff277224 */ /* 0x000fc600078e0037 */
[----:B------:R1:W-:Y:S01]  /*13960*/  STL [R1+0x120], R4 ;  /* 0x0001200401007387 */ /* 0x0003e20000100800 */
[----:B---3--:R-:W-:Y:S02]  /*13970*/  IMAD.MOV.U32 R40, RZ, RZ, R70 ;  /* 0x000000ffff287224 */ /* 0x008fe400078e0046 */
[----:B------:R-:W-:Y:S02]  /*13980*/  IMAD.MOV.U32 R41, RZ, RZ, R71 ;  /* 0x000000ffff297224 */ /* 0x000fe400078e0047 */
[----:B----4-:R-:W-:Y:S02]  /*13990*/  IMAD.MOV.U32 R44, RZ, RZ, R74 ;  /* 0x000000ffff2c7224 */ /* 0x010fe400078e004a */
[----:B------:R-:W-:Y:S02]  /*139a0*/  IMAD.MOV.U32 R45, RZ, RZ, R75 ;  /* 0x000000ffff2d7224 */ /* 0x000fe400078e004b */
[----:B-----5:R-:W-:Y:S02]  /*139b0*/  IMAD.MOV.U32 R46, RZ, RZ, R86 ;  /* 0x000000ffff2e7224 */ /* 0x020fe400078e0056 */
[----:B------:R-:W-:-:S02]  /*139c0*/  IMAD.MOV.U32 R47, RZ, RZ, R87 ;  /* 0x000000ffff2f7224 */ /* 0x000fc400078e0057 */
[----:B------:R-:W-:Y:S02]  /*139d0*/  IMAD.MOV.U32 R50, RZ, RZ, R90 ;  /* 0x000000ffff327224 */ /* 0x000fe400078e005a */
[----:B------:R-:W-:Y:S01]  /*139e0*/  IMAD.MOV.U32 R51, RZ, RZ, R91 ;  /* 0x000000ffff337224 */ /* 0x000fe200078e005b */
[----:B------:R-:W-:Y:S01]  /*139f0*/  MOV R54, R94 ;  /* 0x0000005e00367202 */ /* 0x000fe20000000f00 */
        /* <DEDUP_REMOVED lines=10> */
[----:B------:R-:W-:Y:S01]  /*13aa0*/  IMAD.MOV.U32 R67, RZ, RZ, R119 ;  /* 0x000000ffff437224 */ /* 0x000fe200078e0077 */
[----:B--2---:R2:W-:Y:S01]  /*13ab0*/  STL [R1+0x12c], R130 ;  /* 0x00012c8201007387 */ /* 0x0045e20000100800 */
[----:B-1----:R-:W-:-:S03]  /*13ac0*/  IMAD.MOV.U32 R4, RZ, RZ, R131 ;  /* 0x000000ffff047224 */ /* 0x002fc600078e0083 */
[----:B------:R-:W3:Y:S04]  /*13ad0*/  LDL.LU.64 R86, [R1+0x1d8] ;  /* 0x0001d80001567983 */ /* 0x000ee80000300a00 */
[----:B------:R-:W4:Y:S04]  /*13ae0*/  LDL.LU.64 R94, [R1+0x1a0] ;  /* 0x0001a000015e7983 */ /* 0x000f280000300a00 */
[----:B------:R-:W5:Y:S04]  /*13af0*/  LDL.LU.64 R90, [R1+0x1e0] ;  /* 0x0001e000015a7983 */ /* 0x000f680000300a00 */
[----:B------:R-:W4:Y:S04]  /*13b00*/  LDL.LU.64 R98, [R1+0x1e8] ;  /* 0x0001e80001627983 */ /* 0x000f280000300a00 */
[----:B------:R1:W-:Y:S04]  /*13b10*/  STL [R1+0x128], R4 ;  /* 0x0001280401007387 */ /* 0x0003e80000100800 */
[----:B------:R-:W4:Y:S01]  /*13b20*/  LDL.LU.64 R106, [R1+0x1a8] ;  /* 0x0001a800016a7983 */ /* 0x000f220000300a00 */
[----:B------:R-:W-:-:S03]  /*13b30*/  IMAD.MOV.U32 R82, RZ, RZ, R122 ;  /* 0x000000ffff527224 */ /* 0x000fc600078e007a */
[----:B------:R-:W4:Y:S01]  /*13b40*/  LDL.LU.64 R102, [R1+0x1f0] ;  /* 0x0001f00001667983 */ /* 0x000f220000300a00 */
[----:B------:R-:W-:-:S03]  /*13b50*/  MOV R83, R123 ;  /* 0x0000007b00537202 */ /* 0x000fc60000000f00 */
[----:B------:R-:W-:Y:S01]  /*13b60*/  STL [R1+0x134], R38 ;  /* 0x0001342601007387 */ /* 0x000fe20000100800 */
[----:B------:R-:W-:-:S03]  /*13b70*/  IMAD.MOV.U32 R74, RZ, RZ, R126 ;  /* 0x000000ffff4a7224 */ /* 0x000fc600078e007e */
[----:B------:R-:W4:Y:S01]  /*13b80*/  LDL.LU.64 R114, [R1+0x1f8] ;  /* 0x0001f80001727983 */ /* 0x000f220000300a00 */
[----:B------:R-:W-:-:S03]  /*13b90*/  IMAD.MOV.U32 R75, RZ, RZ, R127 ;  /* 0x000000ffff4b7224 */ /* 0x000fc600078e007f */
[----:B------:R-:W4:Y:S04]  /*13ba0*/  LDL.LU.64 R118, [R1+0x1b0] ;  /* 0x0001b00001767983 */ /* 0x000f280000300a00 */
[----:B------:R-:W4:Y:S04]  /*13bb0*/  LDL.LU.64 R122, [R1+0x200] ;  /* 0x00020000017a7983 */ /* 0x000f280000300a00 */
[----:B------:R-:W4:Y:S04]  /*13bc0*/  LDL.LU.64 R126, [R1+0x208] ;  /* 0x00020800017e7983 */ /* 0x000f280000300a00 */
[----:B--2---:R-:W2:Y:S01]  /*13bd0*/  LDL.LU.64 R130, [R1+0x168] ;  /* 0x0001680001827983 */ /* 0x004ea20000300a00 */
[----:B-1----:R-:W-:-:S03]  /*13be0*/  IMAD.MOV.U32 R4, RZ, RZ, R39 ;  /* 0x000000ffff047224 */ /* 0x002fc600078e0027 */
[----:B------:R-:W-:Y:S04]  /*13bf0*/  STL [R1+0x13c], R40 ;  /* 0x00013c2801007387 */ /* 0x000fe80000100800 */
        /* <DEDUP_REMOVED lines=12> */
[----:B------:R3:W-:Y:S01]  /*13cc0*/  STL [R1+0x15c], R110 ;  /* 0x00015c6e01007387 */ /* 0x0007e20000100800 */
[----:B-1----:R-:W-:-:S05]  /*13cd0*/  IMAD.MOV.U32 R4, RZ, RZ, R111 ;  /* 0x000000ffff047224 */ /* 0x002fca00078e006f */
[----:B------:R2:W-:Y:S01]  /*13ce0*/  STL [R1+0x158], R4 ;  /* 0x0001580401007387 */ /* 0x0005e20000100800 */
[----:B---3--:R-:W-:Y:S02]  /*13cf0*/  IMAD.MOV.U32 R78, RZ, RZ, R86 ;  /* 0x000000ffff4e7224 */ /* 0x008fe400078e0056 */
[----:B------:R-:W-:Y:S02]  /*13d00*/  IMAD.MOV.U32 R79, RZ, RZ, R87 ;  /* 0x000000ffff4f7224 */ /* 0x000fe400078e0057 */
[----:B-----5:R-:W-:Y:S01]  /*13d10*/  IMAD.MOV.U32 R86, RZ, RZ, R90 ;  /* 0x000000ffff567224 */ /* 0x020fe200078e005a */
[----:B------:R-:W-:Y:S01]  /*13d20*/  MOV R87, R91 ;  /* 0x0000005b00577202 */ /* 0x000fe20000000f00 */
[----:B----4-:R-:W-:Y:S02]  /*13d30*/  IMAD.MOV.U32 R90, RZ, RZ, R98 ;  /* 0x000000ffff5a7224 */ /* 0x010fe400078e0062 */
[----:B------:R-:W-:Y:S02]  /*13d40*/  IMAD.MOV.U32 R91, RZ, RZ, R99 ;  /* 0x000000ffff5b7224 */ /* 0x000fe400078e0063 */
[----:B------:R-:W-:-:S02]  /*13d50*/  IMAD.MOV.U32 R98, RZ, RZ, R102 ;  /* 0x000000ffff627224 */ /* 0x000fc400078e0066 */
[----:B------:R-:W-:Y:S02]  /*13d60*/  IMAD.MOV.U32 R99, RZ, RZ, R103 ;  /* 0x000000ffff637224 */ /* 0x000fe400078e0067 */
[----:B------:R-:W-:Y:S02]  /*13d70*/  IMAD.MOV.U32 R102, RZ, RZ, R114 ;  /* 0x000000ffff667224 */ /* 0x000fe400078e0072 */
[----:B------:R-:W-:Y:S02]  /*13d80*/  IMAD.MOV.U32 R103, RZ, RZ, R115 ;  /* 0x000000ffff677224 */ /* 0x000fe400078e0073 */
[----:B------:R-:W-:Y:S02]  /*13d90*/  IMAD.MOV.U32 R110, RZ, RZ, R122 ;  /* 0x000000ffff6e7224 */ /* 0x000fe400078e007a */
[----:B------:R-:W-:Y:S02]  /*13da0*/  IMAD.MOV.U32 R111, RZ, RZ, R123 ;  /* 0x000000ffff6f7224 */ /* 0x000fe400078e007b */
[----:B------:R-:W-:Y:S01]  /*13db0*/  IMAD.MOV.U32 R114, RZ, RZ, R126 ;  /* 0x000000ffff727224 */ /* 0x000fe200078e007e */
[----:B--2---:R-:W-:Y:S01]  /*13dc0*/  MOV R4, R131 ;  /* 0x0000008300047202 */ /* 0x004fe20000000f00 */
[----:B------:R1:W-:Y:S01]  /*13dd0*/  STL [R1+0x164], R130 ;  /* 0x0001648201007387 */ /* 0x0003e20000100800 */
[----:B------:R-:W-:-:S03]  /*13de0*/  IMAD.MOV.U32 R115, RZ, RZ, R127 ;  /* 0x000000ffff737224 */ /* 0x000fc600078e007f */
[----:B------:R-:W2:Y:S04]  /*13df0*/  LDL.LU.64 R122, [R1+0x248] ;  /* 0x00024800017a7983 */ /* 0x000ea80000300a00 */
[----:B------:R-:W3:Y:S04]  /*13e00*/  LDL.LU.64 R126, [R1+0x210] ;  /* 0x00021000017e7983 */ /* 0x000ee80000300a00 */
[----:B------:R4:W-:Y:S04]  /*13e10*/  STL [R1+0x160], R4 ;  /* 0x0001600401007387 */ /* 0x0009e80000100800 */
[----:B-1----:R-:W5:Y:S01]  /*13e20*/  LDL.LU.64 R130, [R1+0x1b8] ;  /* 0x0001b80001827983 */ /* 0x002f620000300a00 */
[----:B----4-:R-:W-:-:S03]  /*13e30*/  IMAD.MOV.U32 R4, RZ, RZ, R49 ;  /* 0x000000ffff047224 */ /* 0x010fc600078e0031 */
[----:B------:R-:W-:Y:S04]  /*13e40*/  STL [R1+0x16c], R48 ;  /* 0x00016c3001007387 */ /* 0x000fe80000100800 */
        /* <DEDUP_REMOVED lines=14> */
[----:B-1----:R-:W-:-:S05]  /*13f30*/  MOV R4, R83 ;  /* 0x0000005300047202 */ /* 0x002fca0000000f00 */
[----:B------:R1:W-:Y:S04]  /*13f40*/  STL [R1+0x190], R4 ;  /* 0x0001900401007387 */ /* 0x0003e80000100800 */
[----:B------:R-:W-:Y:S01]  /*13f50*/  STL [R1+0x19c], R94 ;  /* 0x00019c5e01007387 */ /* 0x000fe20000100800 */
[----:B-1----:R-:W-:-:S05]  /*13f60*/  IMAD.MOV.U32 R4, RZ, RZ, R95 ;  /* 0x000000ffff047224 */ /* 0x002fca00078e005f */
[----:B------:R1:W-:Y:S04]  /*13f70*/  STL [R1+0x198], R4 ;  /* 0x0001980401007387 */ /* 0x0003e80000100800 */
[----:B------:R-:W-:Y:S01]  /*13f80*/  STL [R1+0x1a4], R106 ;  /* 0x0001a46a01007387 */ /* 0x000fe20000100800 */
[----:B-1----:R-:W-:-:S05]  /*13f90*/  IMAD.MOV.U32 R4, RZ, RZ, R107 ;  /* 0x000000ffff047224 */ /* 0x002fca00078e006b */
[----:B------:R1:W-:Y:S01]  /*13fa0*/  STL [R1+0x1a0], R4 ;  /* 0x0001a00401007387 */ /* 0x0003e20000100800 */
[----:B------:R-:W-:Y:S02]  /*13fb0*/  IMAD.MOV.U32 R62, RZ, RZ, R66 ;  /* 0x000000ffff3e7224 */ /* 0x000fe400078e0042 */
        /* <DEDUP_REMOVED lines=15> */
[----:B------:R-:W-:Y:S01]  /*140b0*/  IMAD.MOV.U32 R79, RZ, RZ, R91 ;  /* 0x000000ffff4f7224 */ /* 0x000fe200078e005b */
[----:B------:R-:W-:Y:S01]  /*140c0*/  MOV R91, R111 ;  /* 0x0000006f005b7202 */ /* 0x000fe20000000f00 */
[----:B------:R-:W-:Y:S02]  /*140d0*/  IMAD.MOV.U32 R90, RZ, RZ, R110 ;  /* 0x000000ffff5a7224 */ /* 0x000fe400078e006e */
[----:B------:R-:W-:Y:S02]  /*140e0*/  IMAD.MOV.U32 R82, RZ, RZ, R98 ;  /* 0x000000ffff527224 */ /* 0x000fe400078e0062 */
[----:B------:R-:W-:Y:S01]  /*140f0*/  IMAD.MOV.U32 R83, RZ, RZ, R99 ;  /* 0x000000ffff537224 */ /* 0x000fe200078e0063 */
[----:B-----5:R4:W-:Y:S04]  /*14100*/  STL [R1+0x1b4], R130 ;  /* 0x0001b48201007387 */ /* 0x0209e80000100800 */
[----:B------:R-:W5:Y:S01]  /*14110*/  LDL.LU.64 R102, [R1+0x218] ;  /* 0x0002180001667983 */ /* 0x000f620000300a00 */
[----:B-1----:R-:W-:-:S03]  /*14120*/  IMAD.MOV.U32 R4, RZ, RZ, R131 ;  /* 0x000000ffff047224 */ /* 0x002fc600078e0083 */
[----:B------:R-:W2:Y:S04]  /*14130*/  LDL.LU.64 R114, [R1+0x220] ;  /* 0x0002200001727983 */ /* 0x000ea80000300a00 */
[----:B------:R-:W2:Y:S01]  /*14140*/  LDL.LU.64 R106, [R1+0x258] ;  /* 0x00025800016a7983 */ /* 0x000ea20000300a00 */
[----:B---3--:R-:W-:-:S03]  /*14150*/  IMAD.MOV.U32 R98, RZ, RZ, R126 ;  /* 0x000000ffff627224 */ /* 0x008fc600078e007e */
[----:B------:R-:W3:Y:S01]  /*14160*/  LDL.LU.64 R110, [R1+0x230] ;  /* 0x00023000016e7983 */ /* 0x000ee20000300a00 */
[----:B------:R-:W-:-:S03]  /*14170*/  IMAD.MOV.U32 R99, RZ, RZ, R127 ;  /* 0x000000ffff637224 */ /* 0x000fc600078e007f */
[----:B------:R1:W-:Y:S04]  /*14180*/  STL [R1+0x1b0], R4 ;  /* 0x0001b00401007387 */ /* 0x0003e80000100800 */
[----:B------:R-:W-:Y:S04]  /*14190*/  STL [R1+0x1bc], R58 ;  /* 0x0001bc3a01007387 */ /* 0x000fe80000100800 */
[----:B------:R-:W3:Y:S04]  /*141a0*/  LDL.LU.64 R118, [R1+0x268] ;  /* 0x0002680001767983 */ /* 0x000ee80000300a00 */
[----:B------:R-:W3:Y:S04]  /*141b0*/  LDL.LU.64 R126, [R1+0x238] ;  /* 0x00023800017e7983 */ /* 0x000ee80000300a00 */
[----:B----4-:R-:W4:Y:S01]  /*141c0*/  LDL.LU.64 R130, [R1+0x228] ;  /* 0x0002280001827983 */ /* 0x010f220000300a00 */
        /* <DEDUP_REMOVED lines=30> */
[----:B-1----:R-:W-:Y:S02]  /*143b0*/  IMAD.MOV.U32 R4, RZ, RZ, R99 ;  /* 0x000000ffff047224 */ /* 0x002fe400078e0063 */
[----:B-----5:R-:W-:Y:S04]  /*143c0*/  STL [R1+0x214], R102 ;  /* 0x0002146601007387 */ /* 0x020fe80000100800 */
[----:B------:R1:W-:Y:S02]  /*143d0*/  STL [R1+0x208], R4 ;  /* 0x0002080401007387 */ /* 0x0003e40000100800 */
[----:B-1----:R-:W-:-:S05]  /*143e0*/  IMAD.MOV.U32 R4, RZ, RZ, R103 ;  /* 0x000000ffff047224 */ /* 0x002fca00078e0067 */
[----:B------:R1:W-:Y:S04]  /*143f0*/  STL [R1+0x210], R4 ;  /* 0x0002100401007387 */ /* 0x0003e80000100800 */
[----:B--2---:R-:W-:Y:S01]  /*14400*/  STL [R1+0x21c], R114 ;  /* 0x00021c7201007387 */ /* 0x004fe20000100800 */
[----:B-1----:R-:W-:-:S05]  /*14410*/  IMAD.MOV.U32 R4, RZ, RZ, R115 ;  /* 0x000000ffff047224 */ /* 0x002fca00078e0073 */
[----:B------:R1:W-:Y:S04]  /*14420*/  STL [R1+0x218], R4 ;  /* 0x0002180401007387 */ /* 0x0003e80000100800 */
[----:B----4-:R2:W-:Y:S01]  /*14430*/  STL [R1+0x224], R130 ;  /* 0x0002248201007387 */ /* 0x0105e20000100800 */
[----:B---3--:R-:W-:-:S03]  /*14440*/  IMAD.MOV.U32 R36, RZ, RZ, R126 ;  /* 0x000000ffff247224 */ /* 0x008fc600078e007e */
[----:B------:R-:W3:Y:S01]  /*14450*/  LDL.LU.64 R78, [R1+0x358] ;  /* 0x00035800014e7983 */ /* 0x000ee20000300a00 */
[----:B-1----:R-:W-:-:S03]  /*14460*/  IMAD.MOV.U32 R4, RZ, RZ, R131 ;  /* 0x000000ffff047224 */ /* 0x002fc600078e0083 */
[----:B------:R-:W4:Y:S01]  /*14470*/  LDL.LU.64 R54, [R1+0x318] ;  /* 0x0003180001367983 */ /* 0x000f220000300a00 */
[----:B------:R-:W-:-:S03]  /*14480*/  IMAD.MOV.U32 R37, RZ, RZ, R127 ;  /* 0x000000ffff257224 */ /* 0x000fc600078e007f */
[----:B------:R-:W5:Y:S04]  /*14490*/  LDL.LU.64 R50, [R1+0x2e8] ;  /* 0x0002e80001327983 */ /* 0x000f680000300a00 */
[----:B------:R-:W3:Y:S04]  /*144a0*/  LDL.LU.64 R38, [R1+0x240] ;  /* 0x0002400001267983 */ /* 0x000ee80000300a00 */
[----:B------:R-:W4:Y:S04]  /*144b0*/  LDL.LU.64 R126, [R1+0x3a8] ;  /* 0x0003a800017e7983 */ /* 0x000f280000300a00 */
[----:B------:R1:W-:Y:S04]  /*144c0*/  STL [R1+0x220], R4 ;  /* 0x0002200401007387 */ /* 0x0003e80000100800 */
[----:B------:R-:W4:Y:S04]  /*144d0*/  LDL.LU.64 R40, [R1+0x288] ;  /* 0x0002880001287983 */ /* 0x000f280000300a00 */
[----:B------:R-:W4:Y:S04]  /*144e0*/  LDL.LU.64 R46, [R1+0x2a8] ;  /* 0x0002a800012e7983 */ /* 0x000f280000300a00 */
[----:B--2---:R-:W2:Y:S04]  /*144f0*/  LDL.LU.64 R130, [R1+0x368] ;  /* 0x0003680001827983 */ /* 0x004ea80000300a00 */
[----:B------:R-:W2:Y:S04]  /*14500*/  LDL.LU.64 R82, [R1+0x328] ;  /* 0x0003280001527983 */ /* 0x000ea80000300a00 */
[----:B------:R-:W2:Y:S04]  /*14510*/  LDL.LU.64 R62, [R1+0x2c8] ;  /* 0x0002c800013e7983 */ /* 0x000ea80000300a00 */
[----:B------:R-:W2:Y:S04]  /*14520*/  LDL.LU.64 R66, [R1+0x338] ;  /* 0x0003380001427983 */ /* 0x000ea80000300a00 */
[----:B------:R-:W2:Y:S04]  /*14530*/  LDL.LU.64 R86, [R1+0x3b8] ;  /* 0x0003b80001567983 */ /* 0x000ea80000300a00 */
[----:B------:R-:W2:Y:S04]  /*14540*/  LDL.LU.64 R94, [R1+0x3f8] ;  /* 0x0003f800015e7983 */ /* 0x000ea80000300a00 */
[----:B------:R-:W2:Y:S01]  /*14550*/  LDL.LU.64 R70, [R1+0x348] ;  /* 0x0003480001467983 */ /* 0x000ea20000300a00 */
[----:B------:R-:W-:-:S03]  /*14560*/  MOV R44, R118 ;  /* 0x00000076002c7202 */ /* 0x000fc60000000f00 */
[----:B------:R-:W2:Y:S01]  /*14570*/  LDL.LU.64 R74, [R1+0x2d8] ;  /* 0x0002d800014a7983 */ /* 0x000ea20000300a00 */
[----:B------:R-:W-:-:S03]  /*14580*/  IMAD.MOV.U32 R45, RZ, RZ, R119 ;  /* 0x000000ffff2d7224 */ /* 0x000fc600078e0077 */
[----:B------:R-:W2:Y:S04]  /*14590*/  LDL.LU.64 R90, [R1+0x3c8] ;  /* 0x0003c800015a7983 */ /* 0x000ea80000300a00 */
[----:B------:R-:W2:Y:S01]  /*145a0*/  LDL.LU.64 R98, [R1+0x378] ;  /* 0x0003780001627983 */ /* 0x000ea20000300a00 */
[----:B------:R-:W-:-:S03]  /*145b0*/  IMAD.MOV.U32 R34, RZ, RZ, R110 ;  /* 0x000000ffff227224 */ /* 0x000fc600078e006e */
[----:B------:R-:W2:Y:S01]  /*145c0*/  LDL.LU.64 R58, [R1+0x298] ;  /* 0x00029800013a7983 */ /* 0x000ea20000300a00 */
[----:B------:R-:W-:-:S03]  /*145d0*/  IMAD.MOV.U32 R35, RZ, RZ, R111 ;  /* 0x000000ffff237224 */ /* 0x000fc600078e006f */
[----:B------:R-:W2:Y:S01]  /*145e0*/  LDL.LU.64 R118, [R1+0x398] ;  /* 0x0003980001767983 */ /* 0x000ea20000300a00 */
[----:B------:R-:W-:-:S03]  /*145f0*/  IMAD.MOV.U32 R30, RZ, RZ, R106 ;  /* 0x000000ffff1e7224 */ /* 0x000fc600078e006a */
[----:B------:R-:W2:Y:S01]  /*14600*/  LDL.LU.64 R102, [R1+0x388] ;  /* 0x0003880001667983 */ /* 0x000ea20000300a00 */
[----:B------:R-:W-:-:S03]  /*14610*/  IMAD.MOV.U32 R31, RZ, RZ, R107 ;  /* 0x000000ffff1f7224 */ /* 0x000fc600078e006b */
[----:B------:R-:W2:Y:S04]  /*14620*/  LDL.LU.64 R114, [R1+0x308] ;  /* 0x0003080001727983 */ /* 0x000ea80000300a00 */
[----:B------:R-:W2:Y:S04]  /*14630*/  LDL.LU.64 R110, [R1+0x3d8] ;  /* 0x0003d800016e7983 */ /* 0x000ea80000300a00 */
[----:B------:R-:W2:Y:S04]  /*14640*/  LDL.LU.64 R106, [R1+0x3e8] ;  /* 0x0003e800016a7983 */ /* 0x000ea80000300a00 */
[----:B------:R-:W2:Y:S04]  /*14650*/  LDL.LU.64 R48, [R1+0x2f8] ;  /* 0x0002f80001307983 */ /* 0x000ea80000300a00 */
[----:B------:R-:W2:Y:S01]  /*14660*/  LDL.LU.64 R32, [R1+0x250] ;  /* 0x0002500001207983 */ /* 0x000ea20000300a00 */
[----:B-1----:R-:W-:-:S03]  /*14670*/  IMAD.MOV.U32 R4, RZ, RZ, R35 ;  /* 0x000000ffff047224 */ /* 0x002fc600078e0023 */
[----:B------:R-:W-:Y:S04]  /*14680*/  STL [R1+0x22c], R34 ;  /* 0x00022c2201007387 */ /* 0x000fe80000100800 */
[----:B------:R1:W-:Y:S04]  /*14690*/  STL [R1+0x228], R4 ;  /* 0x0002280401007387 */ /* 0x0003e80000100800 */
[----:B------:R-:W-:Y:S01]  /*146a0*/  STL [R1+0x234], R36 ;  /* 0x0002342401007387 */ /* 0x000fe20000100800 */
[----:B-1----:R-:W-:-:S05]  /*146b0*/  IMAD.MOV.U32 R4, RZ, RZ, R37 ;  /* 0x000000ffff047224 */ /* 0x002fca00078e0025 */
[----:B------:R3:W-:Y:S02]  /*146c0*/  STL [R1+0x230], R4 ;  /* 0x0002300401007387 */ /* 0x0007e40000100800 */
[----:B---3--:R-:W-:Y:S02]  /*146d0*/  IMAD.MOV.U32 R4, RZ, RZ, R39 ;  /* 0x000000ffff047224 */ /* 0x008fe400078e0027 */
[----:B------:R-:W-:Y:S04]  /*146e0*/  STL [R1+0x23c], R38 ;  /* 0x00023c2601007387 */ /* 0x000fe80000100800 */
[----:B------:R1:W-:Y:S04]  /*146f0*/  STL [R1+0x238], R4 ;  /* 0x0002380401007387 */ /* 0x0003e80000100800 */
[----:B------:R3:W-:Y:S04]  /*14700*/  STL [R1+0x244], R122 ;  /* 0x0002447a01007387 */ /* 0x0007e80000100800 */
[----:B------:R-:W5:Y:S01]  /*14710*/  LDL.LU.64 R34, [R1+0x278] ;  /* 0x0002780001227983 */ /* 0x000f620000300a00 */
[----:B-1----:R-:W-:-:S03]  /*14720*/  MOV R4, R123 ;  /* 0x0000007b00047202 */ /* 0x002fc60000000f00 */
[----:B--2---:R-:W-:Y:S04]  /*14730*/  STL [R1+0x24c], R32 ;  /* 0x00024c2001007387 */ /* 0x004fe80000100800 */
[----:B------:R1:W-:Y:S04]  /*14740*/  STL [R1+0x240], R4 ;  /* 0x0002400401007387 */ /* 0x0003e80000100800 */
[----:B---3--:R-:W2:Y:S04]  /*14750*/  LDL.64 R122, [R1+0x438] ;  /* 0x00043800017a7983 */ /* 0x008ea80000100a00 */
[----:B------:R-:W3:Y:S01]  /*14760*/  LDL.LU.64 R36, [R1+0x260] ;  /* 0x0002600001247983 */ /* 0x000ee20000300a00 */
[----:B-1----:R-:W-:-:S02]  /*14770*/  IMAD.MOV.U32 R4, RZ, RZ, R33 ;  /* 0x000000ffff047224 */ /* 0x002fc400078e0021 */
[----:B----4-:R-:W-:Y:S02]  /*14780*/  IMAD.MOV.U32 R38, RZ, RZ, R40 ;  /* 0x000000ffff267224 */ /* 0x010fe400078e0028 */
[----:B------:R-:W-:Y:S02]  /*14790*/  IMAD.MOV.U32 R39, RZ, RZ, R41 ;  /* 0x000000ffff277224 */ /* 0x000fe400078e0029 */
[----:B------:R-:W-:Y:S02]  /*147a0*/  IMAD.MOV.U32 R40, RZ, RZ, R46 ;  /* 0x000000ffff287224 */ /* 0x000fe400078e002e */
[----:B------:R-:W-:Y:S02]  /*147b0*/  IMAD.MOV.U32 R41, RZ, RZ, R47 ;  /* 0x000000ffff297224 */ /* 0x000fe400078e002f */
[----:B------:R-:W4:Y:S04]  /*147c0*/  LDL.LU.64 R46, [R1+0x280] ;  /* 0x00028000012e7983 */ /* 0x000f280000300a00 */
[----:B------:R1:W-:Y:S04]  /*147d0*/  STL [R1+0x248], R4 ;  /* 0x0002480401007387 */ /* 0x0003e80000100800 */
[----:B------:R-:W-:Y:S04]  /*147e0*/  STL [R1+0x254], R30 ;  /* 0x0002541e01007387 */ /* 0x000fe80000100800 */
[----:B------:R-:W2:Y:S01]  /*147f0*/  LDL.LU.64 R32, [R1+0x270] ;  /* 0x0002700001207983 */ /* 0x000ea20000300a00 */
[----:B-1----:R-:W-:-:S05]  /*14800*/  IMAD.MOV.U32 R4, RZ, RZ, R31 ;  /* 0x000000ffff047224 */ /* 0x002fca00078e001f */
[----:B------:R3:W-:Y:S02]  /*14810*/  STL [R1+0x250], R4 ;  /* 0x0002500401007387 */ /* 0x0007e40000100800 */
[----:B---3--:R-:W-:Y:S02]  /*14820*/  IMAD.MOV.U32 R4, RZ, RZ, R37 ;  /* 0x000000ffff047224 */ /* 0x008fe400078e0025 */
[----:B------:R-:W-:Y:S04]  /*14830*/  STL [R1+0x25c], R36 ;  /* 0x00025c2401007387 */ /* 0x000fe80000100800 */
[----:B------:R1:W-:Y:S04]  /*14840*/  STL [R1+0x258], R4 ;  /* 0x0002580401007387 */ /* 0x0003e80000100800 */
[----:B------:R3:W-:Y:S01]  /*14850*/  STL [R1+0x264], R44 ;  /* 0x0002642c01007387 */ /* 0x0007e20000100800 */
[----:B-1----:R-:W-:-:S05]  /*14860*/  IMAD.MOV.U32 R4, RZ, RZ, R45 ;  /* 0x000000ffff047224 */ /* 0x002fca00078e002d */
[----:B------:R2:W-:Y:S01]  /*14870*/  STL [R1+0x260], R4 ;  /* 0x0002600401007387 */ /* 0x0005e20000100800 */
[----:B---3--:R-:W-:Y:S02]  /*14880*/  IMAD.MOV.U32 R44, RZ, RZ, R48 ;  /* 0x000000ffff2c7224 */ /* 0x008fe400078e0030 */
[----:B------:R-:W-:Y:S02]  /*14890*/  IMAD.MOV.U32 R45, RZ, RZ, R49 ;  /* 0x000000ffff2d7224 */ /* 0x000fe400078e0031 */
[----:B------:R-:W3:Y:S01]  /*148a0*/  LDL.LU.64 R48, [R1+0x290] ;  /* 0x0002900001307983 */ /* 0x000ee20000300a00 */
[----:B------:R-:W-:Y:S02]  /*148b0*/  IMAD.MOV.U32 R36, RZ, RZ, R38 ;  /* 0x000000ffff247224 */ /* 0x000fe400078e0026 */
[----:B------:R-:W-:Y:S02]  /*148c0*/  IMAD.MOV.U32 R37, RZ, RZ, R39 ;  /* 0x000000ffff257224 */ /* 0x000fe400078e0027 */
[----:B------:R-:W3:Y:S01]  /*148d0*/  LDL.LU.64 R38, [R1+0x2a0] ;  /* 0x0002a00001267983 */ /* 0x000ee20000300a00 */
[----:B--2---:R-:W-:-:S03]  /*148e0*/  IMAD.MOV.U32 R4, RZ, RZ, R33 ;  /* 0x000000ffff047224 */ /* 0x004fc600078e0021 */
[----:B------:R-:W-:Y:S04]  /*148f0*/  STL [R1+0x26c], R32 ;  /* 0x00026c2001007387 */ /* 0x000fe80000100800 */
[----:B-----5:R-:W-:Y:S04]  /*14900*/  STL [R1+0x274], R34 ;  /* 0x0002742201007387 */ /* 0x020fe80000100800 */
[----:B------:R1:W-:Y:S02]  /*14910*/  STL [R1+0x268], R4 ;  /* 0x0002680401007387 */ /* 0x0003e40000100800 */
[----:B-1----:R-:W-:-:S05]  /*14920*/  IMAD.MOV.U32 R4, RZ, RZ, R35 ;  /* 0x000000ffff047224 */ /* 0x002fca00078e0023 */
[----:B------:R1:W-:Y:S04]  /*14930*/  STL [R1+0x270], R4 ;  /* 0x0002700401007387 */ /* 0x0003e80000100800 */
[----:B----4-:R2:W-:Y:S01]  /*14940*/  STL [R1+0x27c], R46 ;  /* 0x00027c2e01007387 */ /* 0x0105e20000100800 */
[----:B-1----:R-:W-:-:S05]  /*14950*/  IMAD.MOV.U32 R4, RZ, RZ, R47 ;  /* 0x000000ffff047224 */ /* 0x002fca00078e002f */
[----:B------:R1:W-:Y:S01]  /*14960*/  STL [R1+0x278], R4 ;  /* 0x0002780401007387 */ /* 0x0003e20000100800 */
[----:B--2---:R-:W-:Y:S01]  /*14970*/  MOV R46, R74 ;  /* 0x0000004a002e7202 */ /* 0x004fe20000000f00 */
[----:B------:R-:W-:Y:S02]  /*14980*/  IMAD.MOV.U32 R47, RZ, RZ, R75 ;  /* 0x000000ffff2f7224 */ /* 0x000fe400078e004b */
[----:B------:R-:W2:Y:S01]  /*14990*/  LDL.LU.64 R74, [R1+0x2b8] ;  /* 0x0002b800014a7983 */ /* 0x000ea20000300a00 */
[----:B-1----:R-:W-:-:S03]  /*149a0*/  IMAD.MOV.U32 R4, RZ, RZ, R37 ;  /* 0x000000ffff047224 */ /* 0x002fc600078e0025 */
[----:B------:R-:W-:Y:S04]  /*149b0*/  STL [R1+0x284], R36 ;  /* 0x0002842401007387 */ /* 0x000fe80000100800 */
[----:B------:R3:W-:Y:S02]  /*149c0*/  STL [R1+0x280], R4 ;  /* 0x0002800401007387 */ /* 0x0007e40000100800 */
[----:B---3--:R-:W-:Y:S02]  /*149d0*/  IMAD.MOV.U32 R4, RZ, RZ, R49 ;  /* 0x000000ffff047224 */ /* 0x008fe400078e0031 */
[----:B------:R-:W-:Y:S04]  /*149e0*/  STL [R1+0x28c], R48 ;  /* 0x00028c3001007387 */ /* 0x000fe80000100800 */
[----:B------:R-:W-:Y:S04]  /*149f0*/  STL [R1+0x294], R58 ;  /* 0x0002943a01007387 */ /* 0x000fe80000100800 */
[----:B------:R1:W-:Y:S02]  /*14a00*/  STL [R1+0x288], R4 ;  /* 0x0002880401007387 */ /* 0x0003e40000100800 */
[----:B-1----:R-:W-:-:S02]  /*14a10*/  IMAD.MOV.U32 R4, RZ, RZ, R59 ;  /* 0x000000ffff047224 */ /* 0x002fc400078e003b */
[----:B------:R-:W3:Y:S01]  /*14a20*/  LDL.LU.64 R58, [R1+0x2c0] ;  /* 0x0002c000013a7983 */ /* 0x000ee20000300a00 */
[----:B------:R-:W-:Y:S02]  /*14a30*/  IMAD.MOV.U32 R48, RZ, RZ, R50 ;  /* 0x000000ffff307224 */ /* 0x000fe400078e0032 */
[----:B------:R-:W-:Y:S01]  /*14a40*/  IMAD.MOV.U32 R49, RZ, RZ, R51 ;  /* 0x000000ffff317224 */ /* 0x000fe200078e0033 */
[----:B------:R1:W-:Y:S01]  /*14a50*/  STL [R1+0x290], R4 ;  /* 0x0002900401007387 */ /* 0x0003e20000100800 */
[----:B------:R-:W-:Y:S02]  /*14a60*/  IMAD.MOV.U32 R50, RZ, RZ, R66 ;  /* 0x000000ffff327224 */ /* 0x000fe400078e0042 */
[----:B------:R-:W-:Y:S01]  /*14a70*/  IMAD.MOV.U32 R51, RZ, RZ, R67 ;  /* 0x000000ffff337224 */ /* 0x000fe200078e0043 */
[----:B------:R-:W-:Y:S04]  /*14a80*/  STL [R1+0x29c], R38 ;  /* 0x00029c2601007387 */ /* 0x000fe80000100800 */
[----:B------:R-:W4:Y:S01]  /*14a90*/  LDL.LU.64 R66, [R1+0x2d0] ;  /* 0x0002d00001427983 */ /* 0x000f220000300a00 */
[----:B-1----:R-:W-:-:S05]  /*14aa0*/  IMAD.MOV.U32 R4, RZ, RZ, R39 ;  /* 0x000000ffff047224 */ /* 0x002fca00078e0027 */
[----:B------:R1:W-:Y:S04]  /*14ab0*/  STL [R1+0x298], R4 ;  /* 0x0002980401007387 */ /* 0x0003e80000100800 */
[----:B------:R-:W-:Y:S01]  /*14ac0*/  STL [R1+0x2a4], R40 ;  /* 0x0002a42801007387 */ /* 0x000fe20000100800 */
[----:B-1----:R-:W-:-:S03]  /*14ad0*/  IMAD.MOV.U32 R4, RZ, RZ, R41 ;  /* 0x000000ffff047224 */ /* 0x002fc600078e0029 */
[----:B--2---:R-:W-:Y:S04]  /*14ae0*/  STL [R1+0x2ac], R74 ;  /* 0x0002ac4a01007387 */ /* 0x004fe80000100800 */
[----:B------:R1:W-:Y:S02]  /*14af0*/  STL [R1+0x2a0], R4 ;  /* 0x0002a00401007387 */ /* 0x0003e40000100800 */
[----:B-1----:R-:W-:Y:S02]  /*14b00*/  IMAD.MOV.U32 R4, RZ, RZ, R75 ;  /* 0x000000ffff047224 */ /* 0x002fe400078e004b */
[----:B------:R-:W2:Y:S04]  /*14b10*/  LDL.LU.64 R74, [R1+0x2e0] ;  /* 0x0002e000014a7983 */ /* 0x000ea80000300a00 */
[----:B------:R1:W-:Y:S04]  /*14b20*/  STL [R1+0x2a8], R4 ;  /* 0x0002a80401007387 */ /* 0x0003e80000100800 */
[----:B------:R-:W-:Y:S01]  /*14b30*/  STL [R1+0x2b8], R44 ;  /* 0x0002b82c01007387 */ /* 0x000fe20000100800 */
[----:B-1----:R-:W-:-:S05]  /*14b40*/  MOV R4, R45 ;  /* 0x0000002d00047202 */ /* 0x002fca0000000f00 */
[----:B------:R3:W-:Y:S02]  /*14b50*/  STL [R1+0x2b0], R4 ;  /* 0x0002b00401007387 */ /* 0x0007e40000100800 */
[----:B---3--:R-:W-:Y:S02]  /*14b60*/  IMAD.MOV.U32 R4, RZ, RZ, R59 ;  /* 0x000000ffff047224 */ /* 0x008fe400078e003b */
[----:B------:R1:W-:Y:S04]  /*14b70*/  STL [R1+0x2c0], R58 ;  /* 0x0002c03a01007387 */ /* 0x0003e80000100800 */
[----:B------:R3:W-:Y:S04]  /*14b80*/  STL [R1+0x2bc], R4 ;  /* 0x0002bc0401007387 */ /* 0x0007e80000100800 */
[----:B-1----:R-:W5:Y:S01]  /*14b90*/  LDL.LU.64 R58, [R1+0x2f0] ;  /* 0x0002f000013a7983 */ /* 0x002f620000300a00 */
[----:B---3--:R-:W-:-:S03]  /*14ba0*/  IMAD.MOV.U32 R4, RZ, RZ, R63 ;  /* 0x000000ffff047224 */ /* 0x008fc600078e003f */
[----:B------:R1:W-:Y:S04]  /*14bb0*/  STL [R1+0x2c8], R62 ;  /* 0x0002c83e01007387 */ /* 0x0003e80000100800 */
[----:B------:R4:W-:Y:S04]  /*14bc0*/  STL [R1+0x2c4], R4 ;  /* 0x0002c40401007387 */ /* 0x0009e80000100800 */
[----:B-1----:R-:W3:Y:S01]  /*14bd0*/  LDL.LU.64 R62, [R1+0x300] ;  /* 0x00030000013e7983 */ /* 0x002ee20000300a00 */
[----:B----4-:R-:W-:-:S03]  /*14be0*/  IMAD.MOV.U32 R4, RZ, RZ, R67 ;  /* 0x000000ffff047224 */ /* 0x010fc600078e0043 */
[----:B------:R1:W-:Y:S04]  /*14bf0*/  STL [R1+0x2d0], R66 ;  /* 0x0002d04201007387 */ /* 0x0003e80000100800 */
[----:B------:R-:W-:Y:S04]  /*14c00*/  STL [R1+0x2d8], R46 ;  /* 0x0002d82e01007387 */ /* 0x000fe80000100800 */
[----:B------:R4:W-:Y:S01]  /*14c10*/  STL [R1+0x2cc], R4 ;  /* 0x0002cc0401007387 */ /* 0x0009e20000100800 */
[----:B-1----:R-:W-:Y:S02]  /*14c20*/  IMAD.MOV.U32 R66, RZ, RZ, R70 ;  /* 0x000000ffff427224 */ /* 0x002fe400078e0046 */
[----:B------:R-:W-:-:S02]  /*14c30*/  IMAD.MOV.U32 R67, RZ, RZ, R71 ;  /* 0x000000ffff437224 */ /* 0x000fc400078e0047 */
[----:B------:R-:W3:Y:S01]  /*14c40*/  LDL.LU.64 R70, [R1+0x310] ;  /* 0x0003100001467983 */ /* 0x000ee20000300a00 */
[----:B----4-:R-:W-:-:S05]  /*14c50*/  IMAD.MOV.U32 R4, RZ, RZ, R47 ;  /* 0x000000ffff047224 */ /* 0x010fca00078e002f */
[----:B------:R1:W-:Y:S04]  /*14c60*/  STL [R1+0x2d4], R4 ;  /* 0x0002d40401007387 */ /* 0x0003e80000100800 */
[----:B--2---:R2:W-:Y:S01]  /*14c70*/  STL [R1+0x2e0], R74 ;  /* 0x0002e04a01007387 */ /* 0x0045e20000100800 */
[----:B-1----:R-:W-:-:S05]  /*14c80*/  IMAD.MOV.U32 R4, RZ, RZ, R75 ;  /* 0x000000ffff047224 */ /* 0x002fca00078e004b */
[----:B------:R1:W-:Y:S01]  /*14c90*/  STL [R1+0x2dc], R4 ;  /* 0x0002dc0401007387 */ /* 0x0003e20000100800 */
[----:B--2---:R-:W-:Y:S02]  /*14ca0*/  IMAD.MOV.U32 R74, RZ, RZ, R78 ;  /* 0x000000ffff4a7224 */ /* 0x004fe400078e004e */
[----:B------:R-:W-:Y:S01]  /*14cb0*/  IMAD.MOV.U32 R75, RZ, RZ, R79 ;  /* 0x000000ffff4b7224 */ /* 0x000fe200078e004f */
[----:B------:R-:W-:Y:S04]  /*14cc0*/  STL [R1+0x2e8], R48 ;  /* 0x0002e83001007387 */ /* 0x000fe80000100800 */
[----:B------:R-:W2:Y:S01]  /*14cd0*/  LDL.LU.64 R78, [R1+0x320] ;  /* 0x00032000014e7983 */ /* 0x000ea20000300a00 */
[----:B-1----:R-:W-:-:S05]  /*14ce0*/  IMAD.MOV.U32 R4, RZ, RZ, R49 ;  /* 0x000000ffff047224 */ /* 0x002fca00078e0031 */
[----:B------:R5:W-:Y:S02]  /*14cf0*/  STL [R1+0x2e4], R4 ;  /* 0x0002e40401007387 */ /* 0x000be40000100800 */
[----:B-----5:R-:W-:Y:S02]  /*14d00*/  IMAD.MOV.U32 R4, RZ, RZ, R59 ;  /* 0x000000ffff047224 */ /* 0x020fe400078e003b */
[----:B------:R1:W-:Y:S04]  /*14d10*/  STL [R1+0x2f0], R58 ;  /* 0x0002f03a01007387 */ /* 0x0003e80000100800 */
[----:B------:R4:W-:Y:S04]  /*14d20*/  STL [R1+0x2ec], R4 ;  /* 0x0002ec0401007387 */ /* 0x0009e80000100800 */
[----:B------:R-:W-:Y:S04]  /*14d30*/  STL [R1+0x2f8], R50 ;  /* 0x0002f83201007387 */ /* 0x000fe80000100800 */
[----:B-1----:R-:W5:Y:S01]  /*14d40*/  LDL.LU.64 R58, [R1+0x330] ;  /* 0x00033000013a7983 */ /* 0x002f620000300a00 */
[----:B----4-:R-:W-:-:S05]  /*14d50*/  MOV R4, R51 ;  /* 0x0000003300047202 */ /* 0x010fca0000000f00 */
[----:B------:R1:W-:Y:S04]  /*14d60*/  STL [R1+0x2f4], R4 ;  /* 0x0002f40401007387 */ /* 0x0003e80000100800 */
[----:B---3--:R3:W-:Y:S01]  /*14d70*/  STL [R1+0x300], R62 ;  /* 0x0003003e01007387 */ /* 0x0087e20000100800 */
[----:B-1----:R-:W-:-:S03]  /*14d80*/  IMAD.MOV.U32 R4, RZ, RZ, R63 ;  /* 0x000000ffff047224 */ /* 0x002fc600078e003f */
[----:B---3--:R-:W3:Y:S04]  /*14d90*/  LDL.LU.64 R62, [R1+0x340] ;  /* 0x00034000013e7983 */ /* 0x008ee80000300a00 */
[----:B------:R1:W-:Y:S04]  /*14da0*/  STL [R1+0x2fc], R4 ;  /* 0x0002fc0401007387 */ /* 0x0003e80000100800 */
[----:B------:R4:W-:Y:S01]  /*14db0*/  STL [R1+0x308], R114 ;  /* 0x0003087201007387 */ /* 0x0009e20000100800 */
[----:B-1----:R-:W-:-:S05]  /*14dc0*/  IMAD.MOV.U32 R4, RZ, RZ, R115 ;  /* 0x000000ffff047224 */ /* 0x002fca00078e0073 */
[----:B------:R1:W-:Y:S01]  /*14dd0*/  STL [R1+0x304], R4 ;  /* 0x0003040401007387 */ /* 0x0003e20000100800 */
[----:B----4-:R-:W-:Y:S02]  /*14de0*/  IMAD.MOV.U32 R114, RZ, RZ, R122 ;  /* 0x000000ffff727224 */ /* 0x010fe400078e007a */
[----:B------:R-:W-:Y:S01]  /*14df0*/  IMAD.MOV.U32 R115, RZ, RZ, R123 ;  /* 0x000000ffff737224 */ /* 0x000fe200078e007b */
[----:B------:R4:W-:Y:S04]  /*14e00*/  STL [R1+0x310], R70 ;  /* 0x0003104601007387 */ /* 0x0009e80000100800 */
[----:B------:R-:W3:Y:S01]  /*14e10*/  LDL.LU.64 R122, [R1+0x350] ;  /* 0x00035000017a7983 */ /* 0x000ee20000300a00 */
[----:B-1----:R-:W-:-:S03]  /*14e20*/  IMAD.MOV.U32 R4, RZ, RZ, R71 ;  /* 0x000000ffff047224 */ /* 0x002fc600078e0047 */
[----:B------:R-:W-:Y:S04]  /*14e30*/  STL [R1+0x318], R54 ;  /* 0x0003183601007387 */ /* 0x000fe80000100800 */
[----:B------:R1:W-:Y:S01]  /*14e40*/  STL [R1+0x30c], R4 ;  /* 0x00030c0401007387 */ /* 0x0003e20000100800 */
[----:B----4-:R-:W-:Y:S02]  /*14e50*/  IMAD.MOV.U32 R70, RZ, RZ, R74 ;  /* 0x000000ffff467224 */ /* 0x010fe400078e004a */
[----:B------:R-:W-:Y:S02]  /*14e60*/  IMAD.MOV.U32 R71, RZ, RZ, R75 ;  /* 0x000000ffff477224 */ /* 0x000fe400078e004b */
[----:B------:R-:W4:Y:S01]  /*14e70*/  LDL.LU.64 R74, [R1+0x360] ;  /* 0x00036000014a7983 */ /* 0x000f220000300a00 */
[----:B-1----:R-:W-:-:S05]  /*14e80*/  IMAD.MOV.U32 R4, RZ, RZ, R55 ;  /* 0x000000ffff047224 */ /* 0x002fca00078e0037 */
[----:B------:R1:W-:Y:S04]  /*14e90*/  STL [R1+0x314], R4 ;  /* 0x0003140401007387 */ /* 0x0003e80000100800 */
[----:B--2---:R2:W-:Y:S01]  /*14ea0*/  STL [R1+0x320], R78 ;  /* 0x0003204e01007387 */ /* 0x0045e20000100800 */
[----:B-1----:R-:W-:-:S03]  /*14eb0*/  IMAD.MOV.U32 R4, RZ, RZ, R79 ;  /* 0x000000ffff047224 */ /* 0x002fc600078e004f */
[----:B------:R-:W-:Y:S04]  /*14ec0*/  STL [R1+0x328], R82 ;  /* 0x0003285201007387 */ /* 0x000fe80000100800 */
[----:B------:R1:W-:Y:S04]  /*14ed0*/  STL [R1+0x31c], R4 ;  /* 0x00031c0401007387 */ /* 0x0003e80000100800 */
[----:B--2---:R-:W2:Y:S01]  /*14ee0*/  LDL.LU.64 R78, [R1+0x370] ;  /* 0x00037000014e7983 */ /* 0x004ea20000300a00 */
[----:B-1----:R-:W-:Y:S01]  /*14ef0*/  IMAD.MOV.U32 R4, RZ, RZ, R83 ;  /* 0x000000ffff047224 */ /* 0x002fe200078e0053 */
[----:B------:R-:W-:Y:S01]  /*14f00*/  MOV R83, R95 ;  /* 0x0000005f00537202 */ /* 0x000fe20000000f00 */
[----:B------:R-:W-:-:S03]  /*14f10*/  IMAD.MOV.U32 R82, RZ, RZ, R94 ;  /* 0x000000ffff527224 */ /* 0x000fc600078e005e */
[----:B------:R1:W-:Y:S04]  /*14f20*/  STL [R1+0x324], R4 ;  /* 0x0003240401007387 */ /* 0x0003e80000100800 */
[----:B-----5:R-:W-:Y:S04]  /*14f30*/  STL [R1+0x330], R58 ;  /* 0x0003303a01007387 */ /* 0x020fe80000100800 */
[----:B------:R-:W5:Y:S01]  /*14f40*/  LDL.LU.64 R94, [R1+0x380] ;  /* 0x00038000015e7983 */ /* 0x000f620000300a00 */
[----:B-1----:R-:W-:-:S05]  /*14f50*/  IMAD.MOV.U32 R4, RZ, RZ, R59 ;  /* 0x000000ffff047224 */ /* 0x002fca00078e003b */
[----:B------:R1:W-:Y:S04]  /*14f60*/  STL [R1+0x32c], R4 ;  /* 0x00032c0401007387 */ /* 0x0003e80000100800 */
[----:B------:R3:W-:Y:S01]  /*14f70*/  STL [R1+0x338], R98 ;  /* 0x0003386201007387 */ /* 0x0007e20000100800 */
[----:B-1----:R-:W-:-:S05]  /*14f80*/  IMAD.MOV.U32 R4, RZ, RZ, R99 ;  /* 0x000000ffff047224 */ /* 0x002fca00078e0063 */
[----:B------:R1:W-:Y:S01]  /*14f90*/  STL [R1+0x334], R4 ;  /* 0x0003340401007387 */ /* 0x0003e20000100800 */
[----:B---3--:R-:W-:Y:S02]  /*14fa0*/  IMAD.MOV.U32 R98, RZ, RZ, R110 ;  /* 0x000000ffff627224 */ /* 0x008fe400078e006e */
[----:B------:R-:W-:Y:S01]  /*14fb0*/  IMAD.MOV.U32 R99, RZ, RZ, R111 ;  /* 0x000000ffff637224 */ /* 0x000fe200078e006f */
[----:B------:R-:W-:Y:S04]  /*14fc0*/  STL [R1+0x340], R62 ;  /* 0x0003403e01007387 */ /* 0x000fe80000100800 */
[----:B------:R-:W3:Y:S01]  /*14fd0*/  LDL.LU.64 R110, [R1+0x390] ;  /* 0x00039000016e7983 */ /* 0x000ee20000300a00 */
[----:B-1----:R-:W-:-:S05]  /*14fe0*/  IMAD.MOV.U32 R4, RZ, RZ, R63 ;  /* 0x000000ffff047224 */ /* 0x002fca00078e003f */
[----:B------:R1:W-:Y:S04]  /*14ff0*/  STL [R1+0x33c], R4 ;  /* 0x00033c0401007387 */ /* 0x0003e80000100800 */
[----:B------:R-:W-:Y:S01]  /*15000*/  STL [R1+0x348], R66 ;  /* 0x0003484201007387 */ /* 0x000fe20000100800 */
[----:B-1----:R-:W-:-:S05]  /*15010*/  IMAD.MOV.U32 R4, RZ, RZ, R67 ;  /* 0x000000ffff047224 */ /* 0x002fca00078e0043 */
[----:B------:R1:W-:Y:S04]  /*15020*/  STL [R1+0x344], R4 ;  /* 0x0003440401007387 */ /* 0x0003e80000100800 */
[----:B------:R4:W-:Y:S01]  /*15030*/  STL [R1+0x350], R122 ;  /* 0x0003507a01007387 */ /* 0x0009e20000100800 */
[----:B-1----:R-:W-:-:S03]  /*15040*/  IMAD.MOV.U32 R4, RZ, RZ, R123 ;  /* 0x000000ffff047224 */ /* 0x002fc600078e007b */
[----:B----4-:R-:W4:Y:S04]  /*15050*/  LDL.LU.64 R122, [R1+0x3a0] ;  /* 0x0003a000017a7983 */ /* 0x010f280000300a00 */
[----:B------:R1:W-:Y:S04]  /*15060*/  STL [R1+0x34c], R4 ;  /* 0x00034c0401007387 */ /* 0x0003e80000100800 */
[----:B------:R-:W-:Y:S01]  /*15070*/  STL [R1+0x358], R70 ;  /* 0x0003584601007387 */ /* 0x000fe20000100800 */
[----:B-1----:R-:W-:-:S03]  /*15080*/  IMAD.MOV.U32 R4, RZ, RZ, R71 ;  /* 0x000000ffff047224 */ /* 0x002fc600078e0047 */
[----:B------:R-:W-:Y:S04]  /*15090*/  STL [R1+0x360], R74 ;  /* 0x0003604a01007387 */ /* 0x000fe80000100800 */
[----:B------:R1:W-:Y:S04]  /*150a0*/  STL [R1+0x354], R4 ;  /* 0x0003540401007387 */ /* 0x0003e80000100800 */
[----:B------:R-:W-:Y:S01]  /*150b0*/  STL [R1+0x368], R130 ;  /* 0x0003688201007387 */ /* 0x000fe20000100800 */
[----:B-1----:R-:W-:-:S05]  /*150c0*/  IMAD.MOV.U32 R4, RZ, RZ, R75 ;  /* 0x000000ffff047224 */ /* 0x002fca00078e004b */
[----:B------:R1:W-:Y:S02]  /*150d0*/  STL [R1+0x35c], R4 ;  /* 0x00035c0401007387 */ /* 0x0003e40000100800 */
[----:B-1----:R-:W-:Y:S02]  /*150e0*/  IMAD.MOV.U32 R4, RZ, RZ, R131 ;  /* 0x000000ffff047224 */ /* 0x002fe400078e0083 */
[----:B------:R-:W4:Y:S04]  /*150f0*/  LDL.LU.64 R130, [R1+0x3b0] ;  /* 0x0003b00001827983 */ /* 0x000f280000300a00 */
[----:B------:R1:W-:Y:S04]  /*15100*/  STL [R1+0x364], R4 ;  /* 0x0003640401007387 */ /* 0x0003e80000100800 */
[----:B--2---:R-:W-:Y:S01]  /*15110*/  STL [R1+0x370], R78 ;  /* 0x0003704e01007387 */ /* 0x004fe20000100800 */
[----:B-1----:R-:W-:-:S03]  /*15120*/  IMAD.MOV.U32 R4, RZ, RZ, R79 ;  /* 0x000000ffff047224 */ /* 0x002fc600078e004f */
[----:B------:R-:W-:Y:S04]  /*15130*/  STL [R1+0x378], R86 ;  /* 0x0003785601007387 */ /* 0x000fe80000100800 */
[----:B------:R1:W-:Y:S04]  /*15140*/  STL [R1+0x36c], R4 ;  /* 0x00036c0401007387 */ /* 0x0003e80000100800 */
[----:B------:R-:W2:Y:S01]  /*15150*/  LDL.LU.64 R74, [R1+0x3c0] ;  /* 0x0003c000014a7983 */ /* 0x000ea20000300a00 */
[----:B-1----:R-:W-:Y:S01]  /*15160*/  IMAD.MOV.U32 R4, RZ, RZ, R87 ;  /* 0x000000ffff047224 */ /* 0x002fe200078e0057 */
[----:B------:R-:W-:Y:S01]  /*15170*/  MOV R70, R82 ;  /* 0x0000005200467202 */ /* 0x000fe20000000f00 */
[----:B------:R-:W-:-:S03]  /*15180*/  IMAD.MOV.U32 R71, RZ, RZ, R83 ;  /* 0x000000ffff477224 */ /* 0x000fc600078e0053 */
[----:B------:R1:W-:Y:S01]  /*15190*/  STL [R1+0x374], R4 ;  /* 0x0003740401007387 */ /* 0x0003e20000100800 */
[----:B------:R-:W-:Y:S02]  /*151a0*/  IMAD.MOV.U32 R78, RZ, RZ, R90 ;  /* 0x000000ffff4e7224 */ /* 0x000fe400078e005a */
[----:B------:R-:W-:Y:S02]  /*151b0*/  IMAD.MOV.U32 R79, RZ, RZ, R91 ;  /* 0x000000ffff4f7224 */ /* 0x000fe400078e005b */
[----:B------:R-:W-:Y:S02]  /*151c0*/  IMAD.MOV.U32 R86, RZ, RZ, R98 ;  /* 0x000000ffff567224 */ /* 0x000fe400078e0062 */
[----:B------:R-:W-:Y:S01]  /*151d0*/  IMAD.MOV.U32 R87, RZ, RZ, R99 ;  /* 0x000000ffff577224 */ /* 0x000fe200078e0063 */
[----:B-----5:R-:W-:Y:S04]  /*151e0*/  STL [R1+0x380], R94 ;  /* 0x0003805e01007387 */ /* 0x020fe80000100800 */
[----:B------:R-:W5:Y:S01]  /*151f0*/  LDL.LU.64 R82, [R1+0x3d0] ;  /* 0x0003d00001527983 */ /* 0x000f620000300a00 */
[----:B-1----:R-:W-:-:S05]  /*15200*/  IMAD.MOV.U32 R4, RZ, RZ, R95 ;  /* 0x000000ffff047224 */ /* 0x002fca00078e005f */
[----:B------:R1:W-:Y:S04]  /*15210*/  STL [R1+0x37c], R4 ;  /* 0x00037c0401007387 */ /* 0x0003e80000100800 */
[----:B------:R-:W-:Y:S04]  /*15220*/  STL [R1+0x388], R102 ;  /* 0x0003886601007387 */ /* 0x000fe80000100800 */
[----:B------:R-:W5:Y:S01]  /*15230*/  LDL.LU.64 R90, [R1+0x3e0] ;  /* 0x0003e000015a7983 */ /* 0x000f620000300a00 */
[----:B-1----:R-:W-:-:S05]  /*15240*/  IMAD.MOV.U32 R4, RZ, RZ, R103 ;  /* 0x000000ffff047224 */ /* 0x002fca00078e0067 */
[----:B------:R1:W-:Y:S04]  /*15250*/  STL [R1+0x384], R4 ;  /* 0x0003840401007387 */ /* 0x0003e80000100800 */
[----:B---3--:R-:W-:Y:S04]  /*15260*/  STL [R1+0x390], R110 ;  /* 0x0003906e01007387 */ /* 0x008fe80000100800 */
[----:B------:R-:W3:Y:S01]  /*15270*/  LDL.LU.64 R98, [R1+0x3f0] ;  /* 0x0003f00001627983 */ /* 0x000ee20000300a00 */
[----:B-1----:R-:W-:Y:S02]  /*15280*/  IMAD.MOV.U32 R4, RZ, RZ, R111 ;  /* 0x000000ffff047224 */ /* 0x002fe400078e006f */
[----:B------:R-:W-:-:S02]  /*15290*/  IMAD.MOV.U32 R94, RZ, RZ, R106 ;  /* 0x000000ffff5e7224 */ /* 0x000fc400078e006a */
[----:B------:R-:W-:Y:S01]  /*152a0*/  IMAD.MOV.U32 R95, RZ, RZ, R107 ;  /* 0x000000ffff5f7224 */ /* 0x000fe200078e006b */
[----:B------:R1:W-:Y:S04]  /*152b0*/  STL [R1+0x38c], R4 ;  /* 0x00038c0401007387 */ /* 0x0003e80000100800 */
[----:B------:R-:W-:Y:S04]  /*152c0*/  STL [R1+0x398], R118 ;  /* 0x0003987601007387 */ /* 0x000fe80000100800 */
[----:B------:R-:W3:Y:S01]  /*152d0*/  LDL.LU.64 R106, [R1+0x400] ;  /* 0x00040000016a7983 */ /* 0x000ee20000300a00 */
[----:B-1----:R-:W-:-:S05]  /*152e0*/  IMAD.MOV.U32 R4, RZ, RZ, R119 ;  /* 0x000000ffff047224 */ /* 0x002fca00078e0077 */
[----:B------:R1:W-:Y:S01]  /*152f0*/  STL [R1+0x394], R4 ;  /* 0x0003940401007387 */ /* 0x0003e20000100800 */
[----:B------:R-:W-:Y:S01]  /*15300*/  MOV R102, R114 ;  /* 0x0000007200667202 */ /* 0x000fe20000000f00 */
[----:B------:R-:W-:Y:S02]  /*15310*/  IMAD.MOV.U32 R103, RZ, RZ, R115 ;  /* 0x000000ffff677224 */ /* 0x000fe400078e0073 */
[----:B----4-:R-:W-:Y:S04]  /*15320*/  STL [R1+0x3a0], R122 ;  /* 0x0003a07a01007387 */ /* 0x010fe80000100800 */
[----:B------:R-:W4:Y:S01]  /*15330*/  LDL.LU.64 R110, [R1+0x408] ;  /* 0x00040800016e7983 */ /* 0x000f220000300a00 */
[----:B-1----:R-:W-:-:S03]  /*15340*/  IMAD.MOV.U32 R4, RZ, RZ, R123 ;  /* 0x000000ffff047224 */ /* 0x002fc600078e007b */
[----:B------:R-:W4:Y:S04]  /*15350*/  LDL.LU.64 R114, [R1+0x410] ;  /* 0x0004100001727983 */ /* 0x000f280000300a00 */
[----:B------:R1:W-:Y:S04]  /*15360*/  STL [R1+0x39c], R4 ;  /* 0x00039c0401007387 */ /* 0x0003e80000100800 */
[----:B------:R1:W-:Y:S04]  /*15370*/  STL [R1+0x3a8], R126 ;  /* 0x0003a87e01007387 */ /* 0x0003e80000100800 */
        /* <DEDUP_REMOVED lines=9> */
[----:B------:R-:W-:Y:S01]  /*15410*/  STL [R1+0x3b8], R70 ;  /* 0x0003b84601007387 */ /* 0x000fe20000100800 */
[----:B-1----:R-:W-:-:S03]  /*15420*/  IMAD.MOV.U32 R4, RZ, RZ, R71 ;  /* 0x000000ffff047224 */ /* 0x002fc600078e0047 */
[----:B--2---:R-:W-:Y:S04]  /*15430*/  STL [R1+0x3c0], R74 ;  /* 0x0003c04a01007387 */ /* 0x004fe80000100800 */
[----:B------:R1:W-:Y:S04]  /*15440*/  STL [R1+0x3b4], R4 ;  /* 0x0003b40401007387 */ /* 0x0003e80000100800 */
[----:B------:R-:W-:Y:S01]  /*15450*/  STL [R1+0x3c8], R78 ;  /* 0x0003c84e01007387 */ /* 0x000fe20000100800 */
[----:B-1----:R-:W-:-:S05]  /*15460*/  IMAD.MOV.U32 R4, RZ, RZ, R75 ;  /* 0x000000ffff047224 */ /* 0x002fca00078e004b */
[----:B------:R1:W-:Y:S02]  /*15470*/  STL [R1+0x3bc], R4 ;  /* 0x0003bc0401007387 */ /* 0x0003e40000100800 */
[----:B-1----:R-:W-:Y:S02]  /*15480*/  IMAD.MOV.U32 R4, RZ, RZ, R79 ;  /* 0x000000ffff047224 */ /* 0x002fe400078e004f */
[----:B------:R-:W-:Y:S01]  /*15490*/  IMAD.MOV.U32 R250, RZ, RZ, RZ ;  /* 0x000000fffffa7224 */ /* 0x000fe200078e00ff */
[----:B------:R-:W-:Y:S01]  /*154a0*/  UMOV UR13, 0x1 ;  /* 0x00000001000d7882 */ /* 0x000fe20000000000 */
[----:B------:R-:W-:Y:S01]  /*154b0*/  UMOV UR14, 0x2 ;  /* 0x00000002000e7882 */ /* 0x000fe20000000000 */
[----:B------:R-:W-:Y:S01]  /*154c0*/  UMOV UR7, URZ ;  /* 0x000000ff00077c82 */ /* 0x000fe20008000000 */
[----:B------:R-:W-:Y:S01]  /*154d0*/  UMOV UR8, URZ ;  /* 0x000000ff00087c82 */ /* 0x000fe20008000000 */
[----:B------:R-:W-:Y:S01]  /*154e0*/  UMOV UR5, URZ ;  /* 0x000000ff00057c82 */ /* 0x000fe20008000000 */
[----:B-----5:R-:W-:Y:S04]  /*154f0*/  STL [R1+0x3d0], R82 ;  /* 0x0003d05201007387 */ /* 0x020fe80000100800 */
        /* <DEDUP_REMOVED lines=10> */
[----:B---3--:R-:W-:Y:S01]  /*155a0*/  STL [R1+0x3f0], R98 ;  /* 0x0003f06201007387 */ /* 0x008fe20000100800 */
        /* <DEDUP_REMOVED lines=8> */
[----:B----4-:R-:W-:Y:S01]  /*15630*/  STL [R1+0x408], R110 ;  /* 0x0004086e01007387 */ /* 0x010fe20000100800 */
        /* <DEDUP_REMOVED lines=13> */
[----:B------:R1:W-:Y:S01]  /*15710*/  STL [R1+0x41c], R4 ;  /* 0x00041c0401007387 */ /* 0x0003e20000100800 */
[----:B------:R-:W-:-:S03]  /*15720*/  IMAD.MOV.U32 R5, RZ, RZ, R131 ;  /* 0x000000ffff057224 */ /* 0x000fc600078e0083 */
[----:B------:R-:W-:Y:S01]  /*15730*/  STL [R1+0x430], R130 ;  /* 0x0004308201007387 */ /* 0x000fe20000100800 */
[----:B-1----:R-:W-:-:S05]  /*15740*/  IMAD.MOV.U32 R4, RZ, RZ, R127 ;  /* 0x000000ffff047224 */ /* 0x002fca00078e007f */
[----:B------:R1:W-:Y:S04]  /*15750*/  STL [R1+0x424], R4 ;  /* 0x0004240401007387 */ /* 0x0003e80000100800 */
[----:B------:R2:W-:Y:S01]  /*15760*/  STL [R1+0x42c], R5 ;  /* 0x00042c0501007387 */ /* 0x0005e20000100800 */
[----:B-1----:R-:W-:-:S04]  /*15770*/  SHF.R.S32.HI R4, RZ, 0x7, R249 ;  /* 0x00000007ff047819 */ /* 0x002fc800000114f9 */
[----:B--2---:R-:W-:-:S05]  /*15780*/  VIMNMX R5, PT, PT, R4, 0x2, !PT ;  /* 0x0000000204057848 */ /* 0x004fca0007fe0100 */
[----:B------:R-:W-:-:S05]  /*15790*/  VIADD R5, R5, 0xfffffffe ;  /* 0xfffffffe05057836 */ /* 0x000fca0000000000 */
[----:B------:R1:W-:Y:S01]  /*157a0*/  STL [R1+0x434], R5 ;  /* 0x0004340501007387 */ /* 0x0003e20000100800 */
[----:B------:R-:W-:Y:S02]  /*157b0*/  VIADD R6, R4, 0xfffffffd ;  /* 0xfffffffd04067836 */ /* 0x000fe40000000000 */
[----:B------:R-:W-:-:S07]  /*157c0*/  HFMA2 R4, -RZ, RZ, 0, 0 ;  /* 0x00000000ff047431 */ /* 0x000fce00000001ff */
.L_x_11:
[----:B------:R-:W-:Y:S01]  /*157d0*/  IMAD.U32 R4, R4, -0x80000000, RZ ;  /* 0x8000000004047824 */ /* 0x000fe200078e00ff */
[----:B------:R-:W-:-:S03]  /*157e0*/  UIADD3 UR8, UPT, UPT, UR8, 0x1, URZ ;  /* 0x0000000108087890 */ /* 0x000fc6000fffe0ff */
[----:B------:R-:W2:Y:S01]  /*157f0*/  SYNCS.PHASECHK.TRANS64.TRYWAIT P1, [UR4], R4 ;  /* 0x00000004ff0075a7 */ /* 0x000ea20008021104 */
[----:B------:R-:W-:-:S04]  /*15800*/  UISETP.GT.AND UP1, UPT, UR8, 0x1, UPT ;  /* 0x000000010800788c */ /* 0x000fc8000bf24270 */
[----:B------:R-:W-:-:S04]  /*15810*/  USEL UR8, UR8, URZ, !UP1 ;  /* 0x000000ff08087287 */ /* 0x000fc8000c800000 */
[----:B------:R-:W-:Y:S01]  /*15820*/  ULEA UR6, UR8, UR9, 0x10 ;  /* 0x0000000908067291 */ /* 0x000fe2000f8e80ff */
[----:B--2---:R-:W-:Y:S11]  /*15830*/  @!P1 BRA `(.L_x_9) ;  /* 0x000000a400e89947 */ /* 0x004ff60003800000 */
.L_x_17:
[----:B------:R-:W-:-:S04]  /*15840*/  DEPBAR.LE SB0, 0x2 ;  /* 0x000080800000791a */ /* 0x000fc80000000000 */
[----:B------:R-:W-:Y:S01]  /*15850*/  LEA R249, R0, UR6, 0x9 ;  /* 0x0000000600f97c11 */ /* 0x000fe2000f8e48ff */
[----:B------:R-:W-:Y:S01]  /*15860*/  BAR.SYNC.DEFER_BLOCKING 0x0 ;  /* 0x0000000000007b1d */ /* 0x000fe20000010000 */
[----:B------:R-:W-:Y:S02]  /*15870*/  UIADD3 UR7, UPT, UPT, UR7, 0x1, URZ ;  /* 0x0000000107077890 */ /* 0x000fe4000fffe0ff */
[----:B------:R-:W-:Y:S02]  /*15880*/  ULEA UR4, UR13, UR9, 0x3 ;  /* 0x000000090d047291 */ /* 0x000fe4000f8e18ff */
[----:B------:R-:W-:Y:S02]  /*15890*/  UISETP.GT.AND UP1, UPT, UR7, 0x2, UPT ;  /* 0x000000020700788c */ /* 0x000fe4000bf24270 */
[----:B------:R-:W-:Y:S02]  /*158a0*/  UIADD3 UR4, UPT, UPT, UR4, 0x38000, URZ ;  /* 0x0003800004047890 */ /* 0x000fe4000fffe0ff */
[----:B------:R-:W-:Y:S01]  /*158b0*/  USEL UR7, UR7, URZ, !UP1 ;  /* 0x000000ff07077287 */ /* 0x000fe2000c800000 */
[----:B------:R-:W-:Y:S01]  /*158c0*/  UMOV UR6, UR5 ;  /* 0x0000000500067c82 */ /* 0x000fe20008000000 */
[----:B-1----:R-:W-:Y:S04]  /*158d0*/  LDS.128 R4, [R249] ;  /* 0x00000000f9047984 */ /* 0x002fe80000000c00 */
        /* <DEDUP_REMOVED lines=31> */
[----:B-1----:R1:W-:Y:S01]  /*15ad0*/  STTM.x128 tmem[UR11+0x40], R4 ;  /* 0x00004004000079ed */ /* 0x0023e200083c000b */
[----:B------:R-:W2:Y:S02]  /*15ae0*/  FENCE.VIEW.ASYNC.T ;  /* 0x00000000000073c6 */ /* 0x000ea40000000200 */
[----:B--2---:R-:W-:Y:S06]  /*15af0*/  BAR.SYNC.DEFER_BLOCKING 0x0 ;  /* 0x0000000000007b1d */ /* 0x004fec0000010000 */
[----:B------:R-:W-:Y:S05]  /*15b00*/  @P0 BRA `(.L_x_10) ;  /* 0x0000000400740947 */ /* 0x000fea0003800000 */
[----:B------:R-:W-:Y:S01]  /*15b10*/  ULEA UR21, UR7, UR9, 0xf ;  /* 0x0000000907157291 */ /* 0x000fe2000f8e78ff */
[----:B------:R-:W-:Y:S01]  /*15b20*/  UMOV UR28, URZ ;  /* 0x000000ff001c7c82 */ /* 0x000fe20008000000 */
[----:B------:R-:W-:Y:S02]  /*15b30*/  UIADD3 UR47, UPT, UPT, UR10, 0x48, URZ ;  /* 0x000000480a2f7890 */ /* 0x000fe4000fffe0ff */
[----:B------:R-:W-:Y:S02]  /*15b40*/  UIADD3 UR24, UPT, UPT, UR21, 0x20000, URZ ;  /* 0x0002000015187890 */ /* 0x000fe4000fffe0ff */
[----:B------:R-:W-:Y:S02]  /*15b50*/  UIADD3 UR73, UPT, UPT, UR10, 0x50, URZ ;  /* 0x000000500a497890 */ /* 0x000fe4000fffe0ff */
[----:B------:R-:W-:Y:S02]  /*15b60*/  USHF.R.U32.HI UR24, URZ, 0x4, UR24 ;  /* 0x00000004ff187899 */ /* 0x000fe40008011618 */
[----:B------:R-:W-:-:S02]  /*15b70*/  UIADD3 UR5, UPT, UPT, UR10, 0x58, URZ ;  /* 0x000000580a057890 */ /* 0x000fc4000fffe0ff */
[----:B------:R-:W-:Y:S02]  /*15b80*/  USGXT.U32 UR52, UR24, 0xe ;  /* 0x0000000e1834789a */ /* 0x000fe40008000000 */
[----:B------:R-:W-:Y:S02]  /*15b90*/  UIADD3 UR15, UPT, UPT, UR10, 0x60, URZ ;  /* 0x000000600a0f7890 */ /* 0x000fe4000fffe0ff */
[----:B------:R-:W-:Y:S02]  /*15ba0*/  UIADD3 UR56, UP1, UPT, UR52, 0x2, URZ ;  /* 0x0000000234387890 */ /* 0x000fe4000ff3e0ff */
[----:B------:R-:W-:Y:S02]  /*15bb0*/  UIADD3 UR16, UPT, UPT, UR10, 0x68, URZ ;  /* 0x000000680a107890 */ /* 0x000fe4000fffe0ff */
[----:B------:R-:W-:Y:S02]  /*15bc0*/  UIADD3.X UR57, UPT, UPT, UR28, 0x40004040, URZ, UP1, !UPT ;  /* 0x400040401c397890 */ /* 0x000fe40008ffe4ff */
[----:B------:R-:W-:-:S02]  /*15bd0*/  UIADD3 UR62, UP3, UPT, UR56, 0x2, URZ ;  /* 0x00000002383e7890 */ /* 0x000fc4000ff7e0ff */
[----:B------:R-:W-:Y:S02]  /*15be0*/  UIADD3 UR58, UP4, UPT, UR56, 0x4, URZ ;  /* 0x00000004383a7890 */ /* 0x000fe4000ff9e0ff */
[----:B------:R-:W-:Y:S02]  /*15bf0*/  UIADD3 UR32, UP5, UPT, UR56, 0x1fe, URZ ;  /* 0x000001fe38207890 */ /* 0x000fe4000ffbe0ff */
[----:B------:R-:W-:Y:S02]  /*15c00*/  UIADD3 UR34, UP6, UPT, UR56, 0x200, URZ ;  /* 0x0000020038227890 */ /* 0x000fe4000ffde0ff */
[----:B------:R-:W-:Y:S02]  /*15c10*/  UIADD3 UR36, UP1, UPT, UR56, 0x202, URZ ;  /* 0x0000020238247890 */ /* 0x000fe4000ff3e0ff */
[----:B------:R-:W-:Y:S02]  /*15c20*/  UIADD3.X UR63, UPT, UPT, UR57, URZ, URZ, UP3, !UPT ;  /* 0x000000ff393f7290 */ /* 0x000fe40009ffe4ff */
[----:B------:R-:W-:-:S02]  /*15c30*/  UIADD3 UR38, UP2, UPT, UR56, 0x204, URZ ;  /* 0x0000020438267890 */ /* 0x000fc4000ff5e0ff */
[----:B------:R-:W-:Y:S02]  /*15c40*/  UIADD3.X UR59, UPT, UPT, UR57, URZ, URZ, UP4, !UPT ;  /* 0x000000ff393b7290 */ /* 0x000fe4000a7fe4ff */
[----:B------:R-:W-:Y:S02]  /*15c50*/  UIADD3 UR40, UP3, UPT, UR56, 0x3fe, URZ ;  /* 0x000003fe38287890 */ /* 0x000fe4000ff7e0ff */
[----:B------:R-:W-:Y:S02]  /*15c60*/  UIADD3.X UR33, UPT, UPT, UR57, URZ, URZ, UP5, !UPT ;  /* 0x000000ff39217290 */ /* 0x000fe4000affe4ff */
[----:B------:R-:W-:Y:S02]  /*15c70*/  UIADD3 UR42, UP4, UPT, UR56, 0x400, URZ ;  /* 0x00000400382a7890 */ /* 0x000fe4000ff9e0ff */
[----:B------:R-:W-:Y:S02]  /*15c80*/  UIADD3.X UR35, UPT, UPT, UR57, URZ, URZ, UP6, !UPT ;  /* 0x000000ff39237290 */ /* 0x000fe4000b7fe4ff */
[----:B------:R-:W-:-:S02]  /*15c90*/  UIADD3 UR17, UPT, UPT, UR10, 0x70, URZ ;  /* 0x000000700a117890 */ /* 0x000fc4000fffe0ff */
[----:B------:R-:W-:Y:S02]  /*15ca0*/  UIADD3 UR44, UP5, UPT, UR56, 0x402, URZ ;  /* 0x00000402382c7890 */ /* 0x000fe4000ffbe0ff */
[----:B------:R-:W-:Y:S01]  /*15cb0*/  UIADD3.X UR37, UPT, UPT, UR57, URZ, URZ, UP1, !UPT ;  /* 0x000000ff39257290 */ /* 0x000fe20008ffe4ff */
[----:B------:R-:W-:Y:S01]  /*15cc0*/  UMOV UR64, 0x0 ;  /* 0x0000000000407882 */ /* 0x000fe20000000000 */
[----:B------:R-:W-:Y:S01]  /*15cd0*/  UMOV UR65, 0x8100910 ;  /* 0x0810091000417882 */ /* 0x000fe20000000000 */
[----:B------:R-:W-:Y:S01]  /*15ce0*/  UIADD3 UR18, UPT, UPT, UR10, 0x78, URZ ;  /* 0x000000780a127890 */ /* 0x000fe2000fffe0ff */
[----:B------:R-:W-:Y:S01]  /*15cf0*/  UMOV UR53, 0x40004040 ;  /* 0x4000404000357882 */ /* 0x000fe20000000000 */
[----:B------:R-:W-:Y:S01]  /*15d00*/  UIADD3 UR46, UP6, UPT, UR56, 0x404, URZ ;  /* 0x00000404382e7890 */ /* 0x000fe2000ffde0ff */
[----:B------:R2:W-:Y:S01]  /*15d10*/  UTCHMMA tmem[UR12], gdesc[UR52], tmem[UR10], tmem[UR64], idesc[UR65], UPT ;  /* 0x00ff40340c0079ea */ /* 0x0005e2000b80000a */
[----:B------:R-:W-:Y:S01]  /*15d20*/  UIADD3.X UR39, UPT, UPT, UR57, URZ, URZ, UP2, !UPT ;  /* 0x000000ff39277290 */ /* 0x000fe200097fe4ff */
[----:B------:R-:W-:Y:S01]  /*15d30*/  UMOV UR68, 0x0 ;  /* 0x0000000000447882 */ /* 0x000fe20000000000 */
[----:B------:R-:W-:Y:S01]  /*15d40*/  UMOV UR69, 0x8100910 ;  /* 0x0810091000457882 */ /* 0x000fe20000000000 */
[----:B------:R-:W-:-:S02]  /*15d50*/  UIADD3 UR19, UPT, UPT, UR10, 0x80, URZ ;  /* 0x000000800a137890 */ /* 0x000fc4000fffe0ff */
[----:B------:R3:W-:Y:S01]  /*15d60*/  UTCHMMA tmem[UR47], gdesc[UR56], tmem[UR10], tmem[UR68], idesc[UR69], UPT ;  /* 0x00ff44382f0079ea */ /* 0x0007e2000b80000a */
[----:B------:R-:W-:Y:S02]  /*15d70*/  UIADD3 UR48, UP1, UPT, UR56, 0x5fe, URZ ;  /* 0x000005fe38307890 */ /* 0x000fe4000ff3e0ff */
[----:B------:R-:W-:Y:S01]  /*15d80*/  UIADD3.X UR41, UPT, UPT, UR57, URZ, URZ, UP3, !UPT ;  /* 0x000000ff39297290 */ /* 0x000fe20009ffe4ff */
[----:B------:R-:W-:Y:S01]  /*15d90*/  UMOV UR60, 0x0 ;  /* 0x00000000003c7882 */ /* 0x000fe20000000000 */
[----:B------:R-:W-:Y:S01]  /*15da0*/  UMOV UR61, 0x8100910 ;  /* 0x08100910003d7882 */ /* 0x000fe20000000000 */
[----:B------:R-:W-:Y:S02]  /*15db0*/  UIADD3 UR20, UPT, UPT, UR10, 0x88, URZ ;  /* 0x000000880a147890 */ /* 0x000fe4000fffe0ff */
[----:B------:R4:W-:Y:S01]  /*15dc0*/  UTCHMMA tmem[UR73], gdesc[UR62], tmem[UR10], tmem[UR60], idesc[UR61], UPT ;  /* 0x00ff3c3e490079ea */ /* 0x0009e2000b80000a */
[----:B------:R-:W-:Y:S02]  /*15dd0*/  UIADD3 UR50, UP2, UPT, UR56, 0x600, URZ ;  /* 0x0000060038327890 */ /* 0x000fe4000ff5e0ff */
[----:B------:R-:W-:Y:S01]  /*15de0*/  UIADD3.X UR43, UPT, UPT, UR57, URZ, URZ, UP4, !UPT ;  /* 0x000000ff392b7290 */ /* 0x000fe2000a7fe4ff */
[----:B------:R-:W-:Y:S01]  /*15df0*/  UMOV UR54, 0x0 ;  /* 0x0000000000367882 */ /* 0x000fe20000000000 */
[----:B------:R-:W-:Y:S01]  /*15e00*/  UMOV UR55, 0x8100910 ;  /* 0x0810091000377882 */ /* 0x000fe20000000000 */
[----:B------:R-:W-:-:S02]  /*15e10*/  UIADD3 UR21, UPT, UPT, UR10, 0x90, URZ ;  /* 0x000000900a157890 */ /* 0x000fc4000fffe0ff */
[----:B------:R5:W-:Y:S01]  /*15e20*/  UTCHMMA tmem[UR5], gdesc[UR58], tmem[UR10], tmem[UR54], idesc[UR55], UPT ;  /* 0x00ff363a050079ea */ /* 0x000be2000b80000a */
[----:B--2---:R-:W-:Y:S01]  /*15e30*/  UIADD3 UR52, UP3, UPT, UR56, 0x602, URZ ;  /* 0x0000060238347890 */ /* 0x004fe2000ff7e0ff */
[----:B------:R2:W-:Y:S01]  /*15e40*/  UTCHMMA tmem[UR15], gdesc[UR32], tmem[UR10], tmem[UR60], idesc[UR61], UPT ;  /* 0x00ff3c200f0079ea */ /* 0x0005e2000b80000a */
[----:B------:R-:W-:Y:S01]  /*15e50*/  UIADD3.X UR45, UPT, UPT, UR57, URZ, URZ, UP5, !UPT ;  /* 0x000000ff392d7290 */ /* 0x000fe2000affe4ff */
[----:B------:R2:W-:Y:S01]  /*15e60*/  UTCHMMA tmem[UR16], gdesc[UR34], tmem[UR10], tmem[UR68], idesc[UR69], UPT ;  /* 0x00ff4422100079ea */ /* 0x0005e2000b80000a */
[----:B------:R-:W-:Y:S02]  /*15e70*/  UIADD3 UR66, UPT, UPT, UR10, 0x98, URZ ;  /* 0x000000980a427890 */ /* 0x000fe4000fffe0ff */
[----:B------:R2:W-:Y:S01]  /*15e80*/  UTCHMMA tmem[UR17], gdesc[UR36], tmem[UR10], tmem[UR54], idesc[UR55], UPT ;  /* 0x00ff3624110079ea */ /* 0x0005e2000b80000a */
[----:B------:R-:W-:Y:S02]  /*15e90*/  UIADD3 UR64, UP4, UPT, UR56, 0x604, URZ ;  /* 0x0000060438407890 */ /* 0x000fe4000ff9e0ff */
[----:B---3--:R-:W-:-:S02]  /*15ea0*/  UIADD3.X UR47, UPT, UPT, UR57, URZ, URZ, UP6, !UPT ;  /* 0x000000ff392f7290 */ /* 0x008fc4000b7fe4ff */
[----:B------:R-:W-:Y:S02]  /*15eb0*/  UIADD3 UR67, UPT, UPT, UR10, 0xa0, URZ ;  /* 0x000000a00a437890 */ /* 0x000fe4000fffe0ff */
[----:B------:R-:W-:Y:S02]  /*15ec0*/  UIADD3.X UR49, UPT, UPT, UR57, URZ, URZ, UP1, !UPT ;  /* 0x000000ff39317290 */ /* 0x000fe40008ffe4ff */
[----:B------:R-:W-:Y:S02]  /*15ed0*/  UIADD3 UR70, UPT, UPT, UR10, 0xa8, URZ ;  /* 0x000000a80a467890 */ /* 0x000fe4000fffe0ff */
[----:B------:R-:W-:Y:S02]  /*15ee0*/  UIADD3.X UR51, UPT, UPT, UR57, URZ, URZ, UP2, !UPT ;  /* 0x000000ff39337290 */ /* 0x000fe400097fe4ff */
[----:B------:R-:W-:Y:S02]  /*15ef0*/  UIADD3 UR71, UPT, UPT, UR10, 0xb0, URZ ;  /* 0x000000b00a477890 */ /* 0x000fe4000fffe0ff */
[----:B------:R-:W-:Y:S01]  /*15f00*/  UIADD3.X UR53, UPT, UPT, UR57, URZ, URZ, UP3, !UPT ;  /* 0x000000ff39357290 */ /* 0x000fe20009ffe4ff */
[----:B----4-:R-:W-:Y:S01]  /*15f10*/  UMOV UR62, 0x0 ;  /* 0x00000000003e7882 */ /* 0x010fe20000000000 */
[----:B------:R-:W-:Y:S01]  /*15f20*/  UMOV UR63, 0x8100910 ;  /* 0x08100910003f7882 */ /* 0x000fe20000000000 */
[----:B------:R-:W-:-:S02]  /*15f30*/  UIADD3 UR72, UPT, UPT, UR10, 0xb8, URZ ;  /* 0x000000b80a487890 */ /* 0x000fc4000fffe0ff */
[----:B------:R2:W-:Y:S01]  /*15f40*/  UTCHMMA tmem[UR18], gdesc[UR38], tmem[UR10], tmem[UR62], idesc[UR63], UPT ;  /* 0x00ff3e26120079ea */ /* 0x0005e2000b80000a */
[----:B------:R-:W-:Y:S01]  /*15f50*/  UIADD3.X UR65, UPT, UPT, UR57, URZ, URZ, UP4, !UPT ;  /* 0x000000ff39417290 */ /* 0x000fe2000a7fe4ff */
[----:B------:R2:W-:Y:S01]  /*15f60*/  UTCHMMA tmem[UR19], gdesc[UR40], tmem[UR10], tmem[UR60], idesc[UR61], UPT ;  /* 0x00ff3c28130079ea */ /* 0x0005e2000b80000a */
        /* <DEDUP_REMOVED lines=13> */
[----:B-----5:R-:W-:Y:S01]  /*16040*/  UMOV UR5, URZ ;  /* 0x000000ff00057c82 */ /* 0x020fe20008000000 */
[----:B------:R2:W-:Y:S01]  /*16050*/  UTCHMMA tmem[UR67], gdesc[UR48], tmem[UR10], tmem[UR24], idesc[UR25], UPT ;  /* 0x00ff1830430079ea */ /* 0x0005e2000b80000a */
[----:B------:R-:W-:Y:S01]  /*16060*/  UMOV UR30, 0x0 ;  /* 0x00000000001e7882 */ /* 0x000fe20000000000 */
[----:B------:R-:W-:Y:S01]  /*16070*/  UMOV UR31, 0x8100910 ;  /* 0x08100910001f7882 */ /* 0x000fe20000000000 */
[----:B------:R2:W-:Y:S01]  /*16080*/  UTCHMMA tmem[UR70], gdesc[UR50], tmem[UR10], tmem[UR26], idesc[UR27], UPT ;  /* 0x00ff1a32460079ea */ /* 0x0005e2000b80000a */
[----:B------:R-:W-:Y:S01]  /*16090*/  UMOV UR56, UR4 ;  /* 0x0000000400387c82 */ /* 0x000fe20008000000 */
[----:B------:R2:W-:Y:S01]  /*160a0*/  UTCHMMA tmem[UR71], gdesc[UR52], tmem[UR10], tmem[UR28], idesc[UR29], UPT ;  /* 0x00ff1c34470079ea */ /* 0x0005e2000b80000a */
[----:B------:R2:W-:Y:S01]  /*160b0*/  UTCHMMA tmem[UR72], gdesc[UR64], tmem[UR10], tmem[UR30], idesc[UR31], UPT ;  /* 0x00ff1e40480079ea */ /* 0x0005e2000b80000a */
[----:B------:R2:W-:Y:S01]  /*160c0*/  UTCBAR [UR56], URZ ;  /* 0x000000ff380073e9 */ /* 0x0005e200080000ff */
[----:B------:R-:W-:Y:S01]  /*160d0*/  NOP ;  /* 0x0000000000007918 */ /* 0x000fe20000000000 */
.L_x_10:
[----:B-1----:R-:W1:Y:S01]  /*160e0*/  LDC R6, c[0x0][0x3a0] ;  /* 0x0000e800ff067b82 */ /* 0x002e620000000800 */
[----:B------:R-:W3:Y:S07]  /*160f0*/  LDL.LU R15, [R1] ;  /* 0x00000000010f7983 */ /* 0x000eee0000300800 */
[----:B------:R-:W4:Y:S01]  /*16100*/  LDC R4, c[0x0][0x3a0] ;  /* 0x0000e800ff047b82 */ /* 0x000f220000000800 */
[----:B------:R-:W-:Y:S01]  /*16110*/  IADD3 R135, P4, PT, R135, R3, RZ ;  /* 0x0000000387877210 */ /* 0x000fe20007f9e0ff */
[----:B------:R-:W5:Y:S01]  /*16120*/  LDL.LU R12, [R1+0x4] ;  /* 0x00000400010c7983 */ /* 0x000f620000300800 */
[----:B-1----:R-:W-:-:S03]  /*16130*/  VIADD R6, R6, 0x7f ;  /* 0x0000007f06067836 */ /* 0x002fc60000000000 */
[----:B--2---:R-:W2:Y:S02]  /*16140*/  LDL.LU R11, [R1+0x8] ;  /* 0x00000800010b7983 */ /* 0x004ea40000300800 */
[----:B------:R-:W-:Y:S01]  /*16150*/  SHF.R.S32.HI R5, RZ, 0x1f, R6 ;  /* 0x0000001fff057819 */ /* 0x000fe20000011406 */
[----:B----4-:R-:W-:-:S03]  /*16160*/  VIADD R4, R4, 0xfffffe80 ;  /* 0xfffffe8004047836 */ /* 0x010fc60000000000 */
[----:B------:R-:W-:Y:S01]  /*16170*/  LEA.HI R5, R5, R6, RZ, 0x7 ;  /* 0x0000000605057211 */ /* 0x000fe200078f38ff */
[----:B------:R-:W-:Y:S01]  /*16180*/  IMAD.X R136, R136, 0x1, R132, P4 ;  /* 0x0000000188887824 */ /* 0x000fe200020e0684 */
[----:B------:R-:W4:Y:S01]  /*16190*/  LDL.LU R9, [R1+0xc] ;  /* 0x00000c0001097983 */ /* 0x000f220000300800 */
[----:B------:R-:W-:Y:S01]  /*161a0*/  IMAD R4, R250, -0x80, R4 ;  /* 0xffffff80fa047824 */ /* 0x000fe200078e0204 */
[----:B------:R-:W-:Y:S01]  /*161b0*/  SHF.R.S32.HI R5, RZ, 0x7, R5 ;  /* 0x00000007ff057819 */ /* 0x000fe20000011405 */
[----:B------:R-:W-:Y:S01]  /*161c0*/  IMAD.MOV.U32 R6, RZ, RZ, R135 ;  /* 0x000000ffff067224 */ /* 0x000fe200078e0087 */
[----:B------:R-:W-:Y:S01]  /*161d0*/  IADD3 R251, P4, PT, R251, R3, RZ ;  /* 0x00000003fbfb7210 */ /* 0x000fe20007f9e0ff */
[----:B------:R-:W-:Y:S01]  /*161e0*/  IMAD.MOV.U32 R7, RZ, RZ, R136 ;  /* 0x000000ffff077224 */ /* 0x000fe200078e0088 */
[----:B------:R-:W-:Y:S01]  /*161f0*/  ISETP.GT.AND P3, PT, R4, RZ, PT ;  /* 0x000000ff0400720c */ /* 0x000fe20003f64270 */
[----:B------:R-:W-:Y:S01]  /*16200*/  VIADD R5, R5, 0xfffffffd ;  /* 0xfffffffd05057836 */ /* 0x000fe20000000000 */
[----:B------:R-:W2:Y:S04]  /*16210*/  LDL.LU R14, [R1+0x10] ;  /* 0x00001000010e7983 */ /* 0x000ea80000300800 */
[----:B------:R-:W-:Y:S01]  /*16220*/  ISETP.GE.AND P1, PT, R250, R5, PT ;  /* 0x00000005fa00720c */ /* 0x000fe20003f26270 */
[----:B------:R-:W-:Y:S01]  /*16230*/  IMAD.X R137, R137, 0x1, R132, P4 ;  /* 0x0000000189897824 */ /* 0x000fe200020e0684 */
[----:B------:R-:W-:Y:S01]  /*16240*/  SEL R5, RZ, 0x4, !P3 ;  /* 0x00000004ff057807 */ /* 0x000fe20005800000 */
[----:B------:R-:W2:Y:S03]  /*16250*/  LDL.LU R13, [R1+0x14] ;  /* 0x00001400010d7983 */ /* 0x000ea60000300800 */
[----:B------:R-:W-:Y:S01]  /*16260*/  SEL R5, R5, RZ, !P1 ;  /* 0x000000ff05057207 */ /* 0x000fe20004800000 */
[----:B------:R-:W2:Y:S03]  /*16270*/  LDL.LU R10, [R1+0x18] ;  /* 0x00001800010a7983 */ /* 0x000ea60000300800 */
[----:B------:R-:W-:Y:S01]  /*16280*/  ISETP.NE.U32.AND P3, PT, R5, RZ, PT ;  /* 0x000000ff0500720c */ /* 0x000fe20003f65070 */
[----:B------:R-:W-:Y:S01]  /*16290*/  BAR.SYNC.DEFER_BLOCKING 0x0 ;  /* 0x0000000000007b1d */ /* 0x000fe20000010000 */
[----:B------:R-:W-:-:S05]  /*162a0*/  IADD3 R138, P4, PT, R138, R3, RZ ;  /* 0x000000038a8a7210 */ /* 0x000fca0007f9e0ff */
[----:B------:R-:W2:Y:S06]  /*162b0*/  LDL.LU R8, [R1+0x1c] ;  /* 0x00001c0001087983 */ /* 0x000eac0000300800 */
[----:B------:R-:W-:Y:S01]  /*162c0*/  @!PT LDS RZ, [RZ] ;  /* 0x00000000fffff984 */ /* 0x000fe20000000800 */
[----:B------:R-:W-:Y:S01]  /*162d0*/  @!PT LDS RZ, [RZ] ;  /* 0x00000000fffff984 */ /* 0x000fe20000000800 */
[----:B------:R-:W-:Y:S01]  /*162e0*/  @!PT LDS RZ, [RZ] ;  /* 0x00000000fffff984 */ /* 0x000fe20000000800 */
[----:B------:R1:W-:Y:S01]  /*162f0*/  LDGSTS.E [R249], desc[UR22][R6.64], P3 ;  /* 0x0000000006f97fae */ /* 0x0003e200099a1016 */
[----:B------:R-:W-:-:S04]  /*16300*/  ISETP.GT.AND P3, PT, R4, 0x1, PT ;  /* 0x000000010400780c */ /* 0x000fc80003f64270 */
[----:B------:R-:W-:-:S04]  /*16310*/  SEL R5, RZ, 0x4, !P3 ;  /* 0x00000004ff057807 */ /* 0x000fc80005800000 */
[----:B------:R-:W-:-:S04]  /*16320*/  SEL R5, R5, RZ, !P1 ;  /* 0x000000ff05057207 */ /* 0x000fc80004800000 */
[----:B------:R-:W-:Y:S01]  /*16330*/  ISETP.NE.U32.AND P3, PT, R5, RZ, PT ;  /* 0x000000ff0500720c */ /* 0x000fe20003f65070 */
[----:B-1----:R-:W-:Y:S02]  /*16340*/  IMAD.MOV.U32 R6, RZ, RZ, R251 ;  /* 0x000000ffff067224 */ /* 0x002fe400078e00fb */
[----:B------:R-:W-:-:S10]  /*16350*/  IMAD.MOV.U32 R7, RZ, RZ, R137 ;  /* 0x000000ffff077224 */ /* 0x000fd400078e0089 */
[----:B------:R1:W-:Y:S01]  /*16360*/  LDGSTS.E [R249+0x4], desc[UR22][R6.64], P3 ;  /* 0x0000400006f97fae */ /* 0x0003e200099a1016 */
[----:B------:R-:W-:-:S04]  /*16370*/  ISETP.GT.AND P3, PT, R4, 0x2, PT ;  /* 0x000000020400780c */ /* 0x000fc80003f64270 */
[----:B------:R-:W-:-:S04]  /*16380*/  SEL R5, RZ, 0x4, !P3 ;  /* 0x00000004ff057807 */ /* 0x000fc80005800000 */
[----:B------:R-:W-:-:S04]  /*16390*/  SEL R5, R5, RZ, !P1 ;  /* 0x000000ff05057207 */ /* 0x000fc80004800000 */
[----:B------:R-:W-:Y:S02]  /*163a0*/  ISETP.NE.U32.AND P3, PT, R5, RZ, PT ;  /* 0x000000ff0500720c */ /* 0x000fe40003f65070 */
[----:B------:R-:W-:Y:S01]  /*163b0*/  IADD3.X R139, PT, PT, R139, R132, RZ, P4, !PT ;  /* 0x000000848b8b7210 */ /* 0x000fe200027fe4ff */
[----:B-1----:R-:W-:-:S04]  /*163c0*/  IMAD.MOV.U32 R6, RZ, RZ, R138 ;  /* 0x000000ffff067224 */ /* 0x002fc800078e008a */
[----:B------:R-:W-:-:S06]  /*163d0*/  IMAD.MOV.U32 R7, RZ, RZ, R139 ;  /* 0x000000ffff077224 */ /* 0x000fcc00078e008b */
[----:B------:R1:W-:Y:S01]  /*163e0*/  LDGSTS.E [R249+0x8], desc[UR22][R6.64], P3 ;  /* 0x0000800006f97fae */ /* 0x0003e200099a1016 */
[----:B------:R-:W-:-:S04]  /*163f0*/  ISETP.GT.AND P3, PT, R4, 0x3, PT ;  /* 0x000000030400780c */ /* 0x000fc80003f64270 */
[----:B------:R-:W-:-:S04]  /*16400*/  SEL R5, RZ, 0x4, !P3 ;  /* 0x00000004ff057807 */ /* 0x000fc80005800000 */
[----:B------:R-:W-:Y:S02]  /*16410*/  SEL R5, R5, RZ, !P1 ;  /* 0x000000ff05057207 */ /* 0x000fe40004800000 */
[----:B------:R-:W-:Y:S02]  /*16420*/  IADD3 R140, P4, PT, R140, R3, RZ ;  /* 0x000000038c8c7210 */ /* 0x000fe40007f9e0ff */
[----:B------:R-:W-:-:S03]  /*16430*/  ISETP.NE.U32.AND P3, PT, R5, RZ, PT ;  /* 0x000000ff0500720c */ /* 0x000fc60003f65070 */
[----:B------:R-:W-:Y:S02]  /*16440*/  IMAD.X R141, R141, 0x1, R132, P4 ;  /* 0x000000018d8d7824 */ /* 0x000fe400020e0684 */
[----:B-1----:R-:W-:Y:S02]  /*16450*/  IMAD.MOV.U32 R6, RZ, RZ, R140 ;  /* 0x000000ffff067224 */ /* 0x002fe400078e008c */
        /* <DEDUP_REMOVED lines=491> */
[-C--:B-----5:R-:W-:Y:S02]  /*18310*/  IADD3 R12, P4, PT, R12, R3.reuse, RZ ;  /* 0x000000030c0c7210 */ /* 0x0a0fe40007f9e0ff */
[----:B------:R-:W-:Y:S02]  /*18320*/  ISETP.NE.U32.AND P3, PT, R5, RZ, PT ;  /* 0x000000ff0500720c */ /* 0x000fe40003f65070 */
[----:B---3--:R-:W-:Y:S02]  /*18330*/  IADD3.X R15, PT, PT, R15, R132, RZ, P4, !PT ;  /* 0x000000840f0f7210 */ /* 0x008fe400027fe4ff */
[----:B----4-:R-:W-:Y:S01]  /*18340*/  IADD3 R9, P4, PT, R9, R3, RZ ;  /* 0x0000000309097210 */ /* 0x010fe20007f9e0ff */
[----:B------:R-:W-:Y:S01]  /*18350*/  STL [R1+0x4], R12 ;  /* 0x0000040c01007387 */ /* 0x000fe20000100800 */
[----:B-1----:R-:W-:-:S02]  /*18360*/  IMAD.MOV.U32 R6, RZ, RZ, R12 ;  /* 0x000000ffff067224 */ /* 0x002fc400078e000c */
[----:B------:R-:W-:Y:S01]  /*18370*/  IMAD.MOV.U32 R7, RZ, RZ, R15 ;  /* 0x000000ffff077224 */ /* 0x000fe200078e000f */
[----:B------:R1:W-:Y:S01]  /*18380*/  STL [R1], R15 ;  /* 0x0000000f01007387 */ /* 0x0003e20000100800 */
[----:B--2---:R-:W-:-:S03]  /*18390*/  IMAD.X R11, R11, 0x1, R132, P4 ;  /* 0x000000010b0b7824 */ /* 0x004fc600020e0684 */
[----:B------:R2:W-:Y:S04]  /*183a0*/  LDGSTS.E [R249+0xe8], desc[UR22][R6.64], P3 ;  /* 0x000e800006f97fae */ /* 0x0005e800099a1016 */
[----:B-1----:R-:W3:Y:S04]  /*183b0*/  LDL.LU R15, [R1+0x20] ;  /* 0x00002000010f7983 */ /* 0x002ee80000300800 */
[----:B------:R-:W4:Y:S01]  /*183c0*/  LDL.LU R12, [R1+0x24] ;  /* 0x00002400010c7983 */ /* 0x000f220000300800 */
[----:B--2---:R-:W-:-:S03]  /*183d0*/  IMAD.MOV.U32 R7, RZ, RZ, R11 ;  /* 0x000000ffff077224 */ /* 0x004fc600078e000b */
[----:B------:R-:W-:Y:S01]  /*183e0*/  STL [R1+0xc], R9 ;  /* 0x00000c0901007387 */ /* 0x000fe20000100800 */
[----:B------:R-:W-:-:S03]  /*183f0*/  IMAD.MOV.U32 R6, RZ, RZ, R9 ;  /* 0x000000ffff067224 */ /* 0x000fc600078e0009 */
[----:B------:R1:W-:Y:S04]  /*18400*/  STL [R1+0x8], R11 ;  /* 0x0000080b01007387 */ /* 0x0003e80000100800 */
[----:B-1----:R-:W2:Y:S04]  /*18410*/  LDL.LU R11, [R1+0x28] ;  /* 0x00002800010b7983 */ /* 0x002ea80000300800 */
[----:B------:R-:W5:Y:S01]  /*18420*/  LDL.LU R9, [R1+0x2c] ;  /* 0x00002c0001097983 */ /* 0x000f620000300800 */
[----:B------:R-:W-:-:S04]  /*18430*/  ISETP.GT.AND P3, PT, R4, 0x3b, PT ;  /* 0x0000003b0400780c */ /* 0x000fc80003f64270 */
[----:B------:R-:W-:-:S04]  /*18440*/  SEL R5, RZ, 0x4, !P3 ;  /* 0x00000004ff057807 */ /* 0x000fc80005800000 */
[----:B------:R-:W-:-:S04]  /*18450*/  SEL R5, R5, RZ, !P1 ;  /* 0x000000ff05057207 */ /* 0x000fc80004800000 */
[----:B------:R-:W-:Y:S02]  /*18460*/  ISETP.NE.U32.AND P3, PT, R5, RZ, PT ;  /* 0x000000ff0500720c */ /* 0x000fe40003f65070 */
[----:B------:R-:W-:-:S11]  /*18470*/  IADD3 R13, P4, PT, R13, R3, RZ ;  /* 0x000000030d0d7210 */ /* 0x000fd60007f9e0ff */
[----:B------:R1:W-:Y:S01]  /*18480*/  LDGSTS.E [R249+0xec], desc[UR22][R6.64], P3 ;  /* 0x000ec00006f97fae */ /* 0x0003e200099a1016 */
[----:B------:R-:W-:-:S04]  /*18490*/  ISETP.GT.AND P3, PT, R4, 0x3c, PT ;  /* 0x0000003c0400780c */ /* 0x000fc80003f64270 */
[----:B------:R-:W-:-:S04]  /*184a0*/  SEL R5, RZ, 0x4, !P3 ;  /* 0x00000004ff057807 */ /* 0x000fc80005800000 */
[----:B------:R-:W-:Y:S01]  /*184b0*/  SEL R5, R5, RZ, !P1 ;  /* 0x000000ff05057207 */ /* 0x000fe20004800000 */
[----:B------:R-:W-:-:S03]  /*184c0*/  IMAD.X R14, R14, 0x1, R132, P4 ;  /* 0x000000010e0e7824 */ /* 0x000fc600020e0684 */
[----:B------:R-:W-:Y:S02]  /*184d0*/  ISETP.NE.U32.AND P3, PT, R5, RZ, PT ;  /* 0x000000ff0500720c */ /* 0x000fe40003f65070 */
[----:B------:R-:W-:Y:S01]  /*184e0*/  IADD3 R8, P4, PT, R8, R3, RZ ;  /* 0x0000000308087210 */ /* 0x000fe20007f9e0ff */
[----:B------:R-:W-:Y:S01]  /*184f0*/  STL [R1+0x14], R13 ;  /* 0x0000140d01007387 */ /* 0x000fe20000100800 */
[----:B-1----:R-:W-:Y:S02]  /*18500*/  IMAD.MOV.U32 R6, RZ, RZ, R13 ;  /* 0x000000ffff067224 */ /* 0x002fe400078e000d */
[----:B------:R-:W-:Y:S01]  /*18510*/  IMAD.MOV.U32 R7, RZ, RZ, R14 ;  /* 0x000000ffff077224 */ /* 0x000fe200078e000e */
[----:B------:R1:W-:Y:S01]  /*18520*/  STL [R1+0x10], R14 ;  /* 0x0000100e01007387 */ /* 0x0003e20000100800 */
[----:B------:R-:W-:-:S05]  /*18530*/  IMAD.X R10, R10, 0x1, R132, P4 ;  /* 0x000000010a0a7824 */ /* 0x000fca00020e0684 */
[----:B------:R1:W-:Y:S04]  /*18540*/  LDGSTS.E [R249+0xf0], desc[UR22][R6.64], P3 ;  /* 0x000f000006f97fae */ /* 0x0003e800099a1016 */
[----:B-1----:R-:W2:Y:S04]  /*18550*/  LDL.LU R14, [R1+0x30] ;  /* 0x00003000010e7983 */ /* 0x002ea80000300800 */
[----:B------:R-:W2:Y:S04]  /*18560*/  LDL.LU R13, [R1+0x34] ;  /* 0x00003400010d7983 */ /* 0x000ea80000300800 */
[----:B------:R-:W-:Y:S01]  /*18570*/  STL [R1+0x1c], R8 ;  /* 0x00001c0801007387 */ /* 0x000fe20000100800 */
[----:B------:R-:W-:-:S02]  /*18580*/  IMAD.MOV.U32 R7, RZ, RZ, R10 ;  /* 0x000000ffff077224 */ /* 0x000fc400078e000a */
[----:B------:R-:W-:Y:S01]  /*18590*/  IMAD.MOV.U32 R6, RZ, RZ, R8 ;  /* 0x000000ffff067224 */ /* 0x000fe200078e0008 */
[----:B------:R1:W-:Y:S01]  /*185a0*/  STL [R1+0x18], R10 ;  /* 0x0000180a01007387 */ /* 0x0003e20000100800 */
[----:B------:R-:W-:-:S03]  /*185b0*/  ISETP.GT.AND P3, PT, R4, 0x3d, PT ;  /* 0x0000003d0400780c */ /* 0x000fc60003f64270 */
[----:B-1----:R-:W2:Y:S04]  /*185c0*/  LDL.LU R10, [R1+0x38] ;  /* 0x00003800010a7983 */ /* 0x002ea80000300800 */
[----:B------:R-:W2:Y:S01]  /*185d0*/  LDL.LU R8, [R1+0x3c] ;  /* 0x00003c0001087983 */ /* 0x000ea20000300800 */
[----:B------:R-:W-:-:S04]  /*185e0*/  SEL R5, RZ, 0x4, !P3 ;  /* 0x00000004ff057807 */ /* 0x000fc80005800000 */
[----:B------:R-:W-:-:S04]  /*185f0*/  SEL R5, R5, RZ, !P1 ;  /* 0x000000ff05057207 */ /* 0x000fc80004800000 */
[----:B------:R-:W-:-:S13]  /*18600*/  ISETP.NE.U32.AND P3, PT, R5, RZ, PT ;  /* 0x000000ff0500720c */ /* 0x000fda0003f65070 */
[----:B------:R1:W-:Y:S01]  /*18610*/  LDGSTS.E [R249+0xf4], desc[UR22][R6.64], P3 ;  /* 0x000f400006f97fae */ /* 0x0003e200099a1016 */
[----:B------:R-:W-:-:S04]  /*18620*/  ISETP.GT.AND P3, PT, R4, 0x3e, PT ;  /* 0x0000003e0400780c */ /* 0x000fc80003f64270 */
[----:B------:R-:W-:-:S04]  /*18630*/  SEL R5, RZ, 0x4, !P3 ;  /* 0x00000004ff057807 */ /* 0x000fc80005800000 */
[----:B------:R-:W-:-:S04]  /*18640*/  SEL R5, R5, RZ, !P1 ;  /* 0x000000ff05057207 */ /* 0x000fc80004800000 */
[----:B------:R-:W-:Y:S02]  /*18650*/  ISETP.NE.U32.AND P3, PT, R5, RZ, PT ;  /* 0x000000ff0500720c */ /* 0x000fe40003f65070 */
[----:B----4-:R-:W-:-:S04]  /*18660*/  IADD3 R12, P4, PT, R12, R3, RZ ;  /* 0x000000030c0c7210 */ /* 0x010fc80007f9e0ff */
[----:B---3--:R-:W-:Y:S01]  /*18670*/  IADD3.X R15, PT, PT, R15, R132, RZ, P4, !PT ;  /* 0x000000840f0f7210 */ /* 0x008fe200027fe4ff */
[----:B------:R-:W-:Y:S01]  /*18680*/  STL [R1+0x24], R12 ;  /* 0x0000240c01007387 */ /* 0x000fe20000100800 */
[----:B-1----:R-:W-:-:S03]  /*18690*/  IMAD.MOV.U32 R6, RZ, RZ, R12 ;  /* 0x000000ffff067224 */ /* 0x002fc600078e000c */
[----:B------:R-:W-:Y:S01]  /*186a0*/  IMAD.MOV.U32 R7, RZ, RZ, R15 ;  /* 0x000000ffff077224 */ /* 0x000fe200078e000f */
[----:B------:R1:W-:Y:S04]  /*186b0*/  STL [R1+0x20], R15 ;  /* 0x0000200f01007387 */ /* 0x0003e80000100800 */
[----:B------:R3:W-:Y:S04]  /*186c0*/  LDGSTS.E [R249+0xf8], desc[UR22][R6.64], P3 ;  /* 0x000f800006f97fae */ /* 0x0007e800099a1016 */
[----:B-1----:R-:W4:Y:S01]  /*186d0*/  LDL.LU R15, [R1+0x40] ;  /* 0x00004000010f7983 */ /* 0x002f220000300800 */
[----:B-----5:R-:W-:-:S03]  /*186e0*/  IADD3 R9, P4, PT, R9, R3, RZ ;  /* 0x0000000309097210 */ /* 0x020fc60007f9e0ff */
[----:B------:R-:W5:Y:S02]  /*186f0*/  LDL.LU R12, [R1+0x44] ;  /* 0x00004400010c7983 */ /* 0x000f640000300800 */
[----:B--2---:R-:W-:Y:S02]  /*18700*/  IMAD.X R11, R11, 0x1, R132, P4 ;  /* 0x000000010b0b7824 */ /* 0x004fe400020e0684 */
[----:B------:R-:W-:Y:S01]  /*18710*/  STL [R1+0x2c], R9 ;  /* 0x00002c0901007387 */ /* 0x000fe20000100800 */
[----:B---3--:R-:W-:Y:S02]  /*18720*/  IMAD.MOV.U32 R6, RZ, RZ, R9 ;  /* 0x000000ffff067224 */ /* 0x008fe400078e0009 */
[----:B------:R-:W-:Y:S01]  /*18730*/  IMAD.MOV.U32 R7, RZ, RZ, R11 ;  /* 0x000000ffff077224 */ /* 0x000fe200078e000b */
[----:B------:R1:W-:Y:S04]  /*18740*/  STL [R1+0x28], R11 ;  /* 0x0000280b01007387 */ /* 0x0003e80000100800 */
[----:B-1----:R-:W2:Y:S04]  /*18750*/  LDL.LU R11, [R1+0x48] ;  /* 0x00004800010b7983 */ /* 0x002ea80000300800 */
[----:B------:R-:W3:Y:S01]  /*18760*/  LDL.LU R9, [R1+0x4c] ;  /* 0x00004c0001097983 */ /* 0x000ee20000300800 */
[----:B------:R-:W-:-:S04]  /*18770*/  ISETP.GT.AND P3, PT, R4, 0x3f, PT ;  /* 0x0000003f0400780c */ /* 0x000fc80003f64270 */
[----:B------:R-:W-:-:S04]  /*18780*/  SEL R5, RZ, 0x4, !P3 ;  /* 0x00000004ff057807 */ /* 0x000fc80005800000 */
[----:B------:R-:W-:-:S04]  /*18790*/  SEL R5, R5, RZ, !P1 ;  /* 0x000000ff05057207 */ /* 0x000fc80004800000 */
[----:B------:R-:W-:-:S13]  /*187a0*/  ISETP.NE.U32.AND P3, PT, R5, RZ, PT ;  /* 0x000000ff0500720c */ /* 0x000fda0003f65070 */
[----:B------:R1:W-:Y:S01]  /*187b0*/  LDGSTS.E [R249+0xfc], desc[UR22][R6.64], P3 ;  /* 0x000fc00006f97fae */ /* 0x0003e200099a1016 */
[----:B------:R-:W-:-:S04]  /*187c0*/  ISETP.GT.AND P3, PT, R4, 0x40, PT ;  /* 0x000000400400780c */ /* 0x000fc80003f64270 */
[----:B------:R-:W-:-:S04]  /*187d0*/  SEL R5, RZ, 0x4, !P3 ;  /* 0x00000004ff057807 */ /* 0x000fc80005800000 */
[----:B------:R-:W-:Y:S02]  /*187e0*/  SEL R5, R5, RZ, !P1 ;  /* 0x000000ff05057207 */ /* 0x000fe40004800000 */
[----:B------:R-:W-:Y:S02]  /*187f0*/  IADD3 R13, P4, PT, R13, R3, RZ ;  /* 0x000000030d0d7210 */ /* 0x000fe40007f9e0ff */
[----:B------:R-:W-:-:S03]  /*18800*/  ISETP.NE.U32.AND P3, PT, R5, RZ, PT ;  /* 0x000000ff0500720c */ /* 0x000fc60003f65070 */
[----:B------:R-:W-:Y:S01]  /*18810*/  IMAD.X R14, R14, 0x1, R132, P4 ;  /* 0x000000010e0e7824 */ /* 0x000fe200020e0684 */
[----:B------:R-:W-:Y:S01]  /*18820*/  STL [R1+0x34], R13 ;  /* 0x0000340d01007387 */ /* 0x000fe20000100800 */
[----:B-1----:R-:W-:Y:S02]  /*18830*/  IMAD.MOV.U32 R6, RZ, RZ, R13 ;  /* 0x000000ffff067224 */ /* 0x002fe400078e000d */
[----:B------:R-:W-:Y:S01]  /*18840*/  IMAD.MOV.U32 R7, RZ, RZ, R14 ;  /* 0x000000ffff077224 */ /* 0x000fe200078e000e */
[----:B------:R1:W-:Y:S05]  /*18850*/  STL [R1+0x30], R14 ;  /* 0x0000300e01007387 */ /* 0x0003ea0000100800 */
[----:B------:R1:W-:Y:S04]  /*18860*/  LDGSTS.E [R249+0x100], desc[UR22][R6.64], P3 ;  /* 0x0010000006f97fae */ /* 0x0003e800099a1016 */
[----:B-1----:R-:W2:Y:S01]  /*18870*/  LDL.LU R14, [R1+0x50] ;  /* 0x00005000010e7983 */ /* 0x002ea20000300800 */
[----:B------:R-:W-:-:S03]  /*18880*/  IADD3 R8, P4, PT, R8, R3, RZ ;  /* 0x0000000308087210 */ /* 0x000fc60007f9e0ff */
[----:B------:R-:W2:Y:S02]  /*18890*/  LDL.LU R13, [R1+0x54] ;  /* 0x00005400010d7983 */ /* 0x000ea40000300800 */
[----:B------:R-:W-:Y:S02]  /*188a0*/  IMAD.X R10, R10, 0x1, R132, P4 ;  /* 0x000000010a0a7824 */ /* 0x000fe400020e0684 */
[----:B------:R-:W-:Y:S01]  /*188b0*/  STL [R1+0x3c], R8 ;  /* 0x00003c0801007387 */ /* 0x000fe20000100800 */
[----:B------:R-:W-:Y:S02]  /*188c0*/  IMAD.MOV.U32 R6, RZ, RZ, R8 ;  /* 0x000000ffff067224 */ /* 0x000fe400078e0008 */
        /* <DEDUP_REMOVED lines=13> */
[----:B-----5:R-:W-:-:S04]  /*189a0*/  IADD3 R12, P4, PT, R12, R3, RZ ;  /* 0x000000030c0c7210 */ /* 0x020fc80007f9e0ff */
[----:B----4-:R-:W-:Y:S01]  /*189b0*/  IADD3.X R15, PT, PT, R15, R132, RZ, P4, !PT ;  /* 0x000000840f0f7210 */ /* 0x010fe200027fe4ff */
[----:B------:R-:W-:Y:S01]  /*189c0*/  STL [R1+0x44], R12 ;  /* 0x0000440c01007387 */ /* 0x000fe20000100800 */
[----:B-1----:R-:W-:-:S03]  /*189d0*/  IMAD.MOV.U32 R6, RZ, RZ, R12 ;  /* 0x000000ffff067224 */ /* 0x002fc600078e000c */
[----:B------:R-:W-:Y:S01]  /*189e0*/  IMAD.MOV.U32 R7, RZ, RZ, R15 ;  /* 0x000000ffff077224 */ /* 0x000fe200078e000f */
[----:B------:R1:W-:Y:S04]  /*189f0*/  STL [R1+0x40], R15 ;  /* 0x0000400f01007387 */ /* 0x0003e80000100800 */
[----:B------:R4:W-:Y:S04]  /*18a00*/  LDGSTS.E [R249+0x108], desc[UR22][R6.64], P3 ;  /* 0x0010800006f97fae */ /* 0x0009e800099a1016 */
[----:B-1----:R-:W5:Y:S01]  /*18a10*/  LDL.LU R15, [R1+0x60] ;  /* 0x00006000010f7983 */ /* 0x002f620000300800 */
[----:B---3--:R-:W-:-:S03]  /*18a20*/  IADD3 R9, P4, PT, R9, R3, RZ ;  /* 0x0000000309097210 */ /* 0x008fc60007f9e0ff */
[----:B------:R-:W3:Y:S02]  /*18a30*/  LDL.LU R12, [R1+0x64] ;  /* 0x00006400010c7983 */ /* 0x000ee40000300800 */
[----:B--2---:R-:W-:Y:S02]  /*18a40*/  IMAD.X R11, R11, 0x1, R132, P4 ;  /* 0x000000010b0b7824 */ /* 0x004fe400020e0684 */
[----:B------:R-:W-:Y:S01]  /*18a50*/  STL [R1+0x4c], R9 ;  /* 0x00004c0901007387 */ /* 0x000fe20000100800 */
[----:B----4-:R-:W-:Y:S02]  /*18a60*/  IMAD.MOV.U32 R6, RZ, RZ, R9 ;  /* 0x000000ffff067224 */ /* 0x010fe400078e0009 */
[----:B------:R-:W-:Y:S01]  /*18a70*/  IMAD.MOV.U32 R7, RZ, RZ, R11 ;  /* 0x000000ffff077224 */ /* 0x000fe200078e000b */
[----:B------:R1:W-:Y:S04]  /*18a80*/  STL [R1+0x48], R11 ;  /* 0x0000480b01007387 */ /* 0x0003e80000100800 */
[----:B-1----:R-:W2:Y:S04]  /*18a90*/  LDL.LU R11, [R1+0x68] ;  /* 0x00006800010b7983 */ /* 0x002ea80000300800 */
[----:B------:R-:W4:Y:S01]  /*18aa0*/  LDL.LU R9, [R1+0x6c] ;  /* 0x00006c0001097983 */ /* 0x000f220000300800 */
        /* <DEDUP_REMOVED lines=35> */
[----:B---3--:R-:W-:-:S04]  /*18ce0*/  IADD3 R12, P4, PT, R12, R3, RZ ;  /* 0x000000030c0c7210 */ /* 0x008fc80007f9e0ff */
[----:B-----5:R-:W-:Y:S01]  /*18cf0*/  IADD3.X R15, PT, PT, R15, R132, RZ, P4, !PT ;  /* 0x000000840f0f7210 */ /* 0x020fe200027fe4ff */
[----:B------:R-:W-:Y:S01]  /*18d00*/  STL [R1+0x64], R12 ;  /* 0x0000640c01007387 */ /* 0x000fe20000100800 */
[----:B-1----:R-:W-:-:S03]  /*18d10*/  IMAD.MOV.U32 R6, RZ, RZ, R12 ;  /* 0x000000ffff067224 */ /* 0x002fc600078e000c */
[----:B------:R-:W-:Y:S01]  /*18d20*/  IMAD.MOV.U32 R7, RZ, RZ, R15 ;  /* 0x000000ffff077224 */ /* 0x000fe200078e000f */
[----:B------:R1:W-:Y:S04]  /*18d30*/  STL [R1+0x60], R15 ;  /* 0x0000600f01007387 */ /* 0x0003e80000100800 */
[----:B------:R3:W-:Y:S04]  /*18d40*/  LDGSTS.E [R249+0x118], desc[UR22][R6.64], P3 ;  /* 0x0011800006f97fae */ /* 0x0007e800099a1016 */
[----:B-1----:R-:W5:Y:S01]  /*18d50*/  LDL.LU R15, [R1+0x80] ;  /* 0x00008000010f7983 */ /* 0x002f620000300800 */
[----:B----4-:R-:W-:-:S03]  /*18d60*/  IADD3 R9, P4, PT, R9, R3, RZ ;  /* 0x0000000309097210 */ /* 0x010fc60007f9e0ff */
[----:B------:R-:W4:Y:S02]  /*18d70*/  LDL.LU R12, [R1+0x84] ;  /* 0x00008400010c7983 */ /* 0x000f240000300800 */
        /* <DEDUP_REMOVED lines=43> */
[----:B-----5:R-:W-:Y:S01]  /*19030*/  IADD3.X R15, PT, PT, R15, R132, RZ, P4, !PT ;  /* 0x000000840f0f7210 */ /* 0x020fe200027fe4ff */
        /* <DEDUP_REMOVED lines=645> */
[----:B------:R-:W-:Y:S02]  /*1b890*/  SEL R5, RZ, 0x4, !P3 ;  /* 0x00000004ff057807 */ /* 0x000fe40005800000 */
[----:B------:R-:W-:Y:S02]  /*1b8a0*/  IADD3 R13, P4, PT, R13, R3, RZ ;  /* 0x000000030d0d7210 */ /* 0x000fe40007f9e0ff */
[----:B------:R-:W-:-:S03]  /*1b8b0*/  SEL R5, R5, RZ, !P1 ;  /* 0x000000ff05057207 */ /* 0x000fc60004800000 */
[----:B------:R-:W-:Y:S01]  /*1b8c0*/  IMAD.X R14, R14, 0x1, R132, P4 ;  /* 0x000000010e0e7824 */ /* 0x000fe200020e0684 */
[----:B------:R-:W-:Y:S01]  /*1b8d0*/  ISETP.NE.U32.AND P3, PT, R5, RZ, PT ;  /* 0x000000ff0500720c */ /* 0x000fe20003f65070 */
[----:B------:R-:W-:Y:S01]  /*1b8e0*/  STL [R1+0x214], R13 ;  /* 0x0002140d01007387 */ /* 0x000fe20000100800 */
[----:B-1----:R-:W-:Y:S02]  /*1b8f0*/  IMAD.MOV.U32 R6, RZ, RZ, R13 ;  /* 0x000000ffff067224 */ /* 0x002fe400078e000d */
[----:B------:R-:W-:Y:S01]  /*1b900*/  IMAD.MOV.U32 R7, RZ, RZ, R14 ;  /* 0x000000ffff077224 */ /* 0x000fe200078e000e */
[----:B------:R1:W-:Y:S08]  /*1b910*/  STL [R1+0x210], R14 ;  /* 0x0002100e01007387 */ /* 0x0003f00000100800 */
[----:B------:R1:W-:Y:S01]  /*1b920*/  LDGSTS.E [R249+0x1f0], desc[UR22][R6.64], P3 ;  /* 0x001f000006f97fae */ /* 0x0003e200099a1016 */
[----:B------:R-:W-:-:S05]  /*1b930*/  IADD3 R8, P4, PT, R8, R3, RZ ;  /* 0x0000000308087210 */ /* 0x000fca0007f9e0ff */
[----:B------:R-:W-:Y:S01]  /*1b940*/  IMAD.X R10, R10, 0x1, R132, P4 ;  /* 0x000000010a0a7824 */ /* 0x000fe200020e0684 */
[----:B------:R-:W-:Y:S04]  /*1b950*/  STL [R1+0x21c], R8 ;  /* 0x00021c0801007387 */ /* 0x000fe80000100800 */
[----:B------:R1:W-:Y:S04]  /*1b960*/  STL [R1+0x218], R10 ;  /* 0x0002180a01007387 */ /* 0x0003e80000100800 */
[----:B-1----:R-:W2:Y:S01]  /*1b970*/  LDL.LU R14, [R1+0x230] ;  /* 0x00023000010e7983 */ /* 0x002ea20000300800 */
[----:B------:R-:W-:-:S03]  /*1b980*/  ISETP.GT.AND P3, PT, R4, 0x7d, PT ;  /* 0x0000007d0400780c */ /* 0x000fc60003f64270 */
[----:B------:R-:W2:Y:S01]  /*1b990*/  LDL.LU R13, [R1+0x234] ;  /* 0x00023400010d7983 */ /* 0x000ea20000300800 */
[----:B------:R-:W-:Y:S02]  /*1b9a0*/  IMAD.MOV.U32 R7, RZ, RZ, R10 ;  /* 0x000000ffff077224 */ /* 0x000fe400078e000a */
[----:B------:R-:W-:Y:S01]  /*1b9b0*/  IMAD.MOV.U32 R6, RZ, RZ, R8 ;  /* 0x000000ffff067224 */ /* 0x000fe200078e0008 */
[----:B------:R-:W2:Y:S01]  /*1b9c0*/  LDL.LU R10, [R1+0x270] ;  /* 0x00027000010a7983 */ /* 0x000ea20000300800 */
[----:B------:R-:W-:-:S03]  /*1b9d0*/  SEL R5, RZ, 0x4, !P3 ;  /* 0x00000004ff057807 */ /* 0x000fc60005800000 */
[----:B------:R-:W2:Y:S01]  /*1b9e0*/  LDL.LU R8, [R1+0x274] ;  /* 0x0002740001087983 */ /* 0x000ea20000300800 */
        /* <DEDUP_REMOVED lines=9> */
[----:B-1----:R-:W-:Y:S01]  /*1ba80*/  IMAD.MOV.U32 R6, RZ, RZ, R12 ;  /* 0x000000ffff067224 */ /* 0x002fe200078e000c */
[----:B------:R-:W-:Y:S03]  /*1ba90*/  STL [R1+0x224], R12 ;  /* 0x0002240c01007387 */ /* 0x000fe60000100800 */
[----:B------:R-:W-:Y:S01]  /*1baa0*/  IMAD.MOV.U32 R7, RZ, RZ, R15 ;  /* 0x000000ffff077224 */ /* 0x000fe200078e000f */
[----:B------:R-:W-:Y:S04]  /*1bab0*/  STL [R1+0x220], R15 ;  /* 0x0002200f01007387 */ /* 0x000fe80000100800 */
[----:B------:R1:W-:Y:S01]  /*1bac0*/  LDGSTS.E [R249+0x1f8], desc[UR22][R6.64], P3 ;  /* 0x001f800006f97fae */ /* 0x0003e200099a1016 */
[----:B----4-:R-:W-:-:S05]  /*1bad0*/  IADD3 R9, P4, PT, R9, R3, RZ ;  /* 0x0000000309097210 */ /* 0x010fca0007f9e0ff */
[----:B--2---:R-:W-:Y:S01]  /*1bae0*/  IMAD.X R11, R11, 0x1, R132, P4 ;  /* 0x000000010b0b7824 */ /* 0x004fe200020e0684 */
[----:B------:R2:W-:Y:S01]  /*1baf0*/  STL [R1+0x22c], R9 ;  /* 0x00022c0901007387 */ /* 0x0005e20000100800 */
[----:B-1----:R-:W-:-:S03]  /*1bb00*/  IMAD.MOV.U32 R6, RZ, RZ, R9 ;  /* 0x000000ffff067224 */ /* 0x002fc600078e0009 */
[----:B------:R1:W-:Y:S04]  /*1bb10*/  STL [R1+0x228], R11 ;  /* 0x0002280b01007387 */ /* 0x0003e80000100800 */
[----:B------:R-:W3:Y:S04]  /*1bb20*/  LDL.LU R16, [R1+0x2b0] ;  /* 0x0002b00001107983 */ /* 0x000ee80000300800 */
[----:B--2---:R-:W2:Y:S04]  /*1bb30*/  LDL.LU R9, [R1+0x2b8] ;  /* 0x0002b80001097983 */ /* 0x004ea80000300800 */
[----:B------:R-:W4:Y:S04]  /*1bb40*/  LDL.LU R20, [R1+0x2f4] ;  /* 0x0002f40001147983 */ /* 0x000f280000300800 */
[----:B------:R-:W5:Y:S04]  /*1bb50*/  LDL.LU R19, [R1+0x2f8] ;  /* 0x0002f80001137983 */ /* 0x000f680000300800 */
[----:B------:R-:W4:Y:S04]  /*1bb60*/  LDL.LU R18, [R1+0x334] ;  /* 0x0003340001127983 */ /* 0x000f280000300800 */
[----:B------:R-:W4:Y:S01]  /*1bb70*/  LDL.LU R17, [R1+0x338] ;  /* 0x0003380001117983 */ /* 0x000f220000300800 */
[----:B------:R-:W-:Y:S01]  /*1bb80*/  ISETP.GT.AND P3, PT, R4, 0x7f, PT ;  /* 0x0000007f0400780c */ /* 0x000fe20003f64270 */
[----:B------:R-:W-:-:S02]  /*1bb90*/  IMAD.MOV.U32 R7, RZ, RZ, R11 ;  /* 0x000000ffff077224 */ /* 0x000fc400078e000b */
[----:B------:R-:W4:Y:S01]  /*1bba0*/  LDL.LU R15, [R1+0x374] ;  /* 0x00037400010f7983 */ /* 0x000f220000300800 */
[----:B------:R-:W1:Y:S01]  /*1bbb0*/  S2R R21, SR_TID.X ;  /* 0x0000000000157919 */ /* 0x000e620000002100 */
[----:B------:R-:W1:Y:S01]  /*1bbc0*/  S2R R12, SR_TID.X ;  /* 0x00000000000c7919 */ /* 0x000e620000002100 */
[----:B------:R-:W-:Y:S01]  /*1bbd0*/  SEL R5, RZ, 0x4, !P3 ;  /* 0x00000004ff057807 */ /* 0x000fe20005800000 */
[----:B-1----:R-:W4:Y:S03]  /*1bbe0*/  LDL.LU R11, [R1+0x378] ;  /* 0x00037800010b7983 */ /* 0x002f260000300800 */
[----:B------:R-:W-:-:S04]  /*1bbf0*/  SEL R5, R5, RZ, !P1 ;  /* 0x000000ff05057207 */ /* 0x000fc80004800000 */
[----:B------:R-:W-:Y:S01]  /*1bc00*/  ISETP.NE.U32.AND P3, PT, R5, RZ, PT ;  /* 0x000000ff0500720c */ /* 0x000fe20003f65070 */
[----:B------:R-:W-:-:S04]  /*1bc10*/  UIADD3 UR14, UPT, UPT, UR14, 0x1, URZ ;  /* 0x000000010e0e7890 */ /* 0x000fc8000fffe0ff */
[----:B------:R-:W-:-:S08]  /*1bc20*/  UISETP.GT.AND UP1, UPT, UR14, 0x2, UPT ;  /* 0x000000020e00788c */ /* 0x000fd0000bf24270 */
[----:B------:R1:W-:Y:S01]  /*1bc30*/  LDGSTS.E [R249+0x1fc], desc[UR22][R6.64], P3 ;  /* 0x001fc00006f97fae */ /* 0x0003e200099a1016 */
[----:B------:R-:W-:Y:S01]  /*1bc40*/  ISETP.GE.AND P3, PT, R0, R4, PT ;  /* 0x000000040000720c */ /* 0x000fe20003f66270 */
[----:B------:R-:W-:Y:S02]  /*1bc50*/  USEL UR14, UR14, URZ, !UP1 ;  /* 0x000000ff0e0e7287 */ /* 0x000fe4000c800000 */
[----:B------:R-:W0:Y:S01]  /*1bc60*/  LDGDEPBAR ;  /* 0x00000000000079af */ /* 0x000e220000000000 */
[----:B------:R-:W-:Y:S01]  /*1bc70*/  SEL R4, RZ, 0x4, P3 ;  /* 0x00000004ff047807 */ /* 0x000fe20001800000 */
[----:B------:R-:W-:Y:S01]  /*1bc80*/  IMAD.SHL.U32 R21, R21, 0x4, RZ ;  /* 0x0000000415157824 */ /* 0x000fe200078e00ff */
[----:B------:R-:W-:Y:S01]  /*1bc90*/  IADD3 R13, P3, PT, R13, R134, RZ ;  /* 0x000000860d0d7210 */ /* 0x000fe20007f7e0ff */
[----:B------:R-:W-:Y:S01]  /*1bca0*/  IMAD.SHL.U32 R12, R12, 0x100, RZ ;  /* 0x000001000c0c7824 */ /* 0x000fe200078e00ff */
[----:B------:R-:W-:-:S03]  /*1bcb0*/  ULEA UR5, UR14, UR9, 0xf ;  /* 0x000000090e057291 */ /* 0x000fc6000f8e78ff */
[----:B------:R-:W-:Y:S01]  /*1bcc0*/  IMAD.X R14, R14, 0x1, R133, P3 ;  /* 0x000000010e0e7824 */ /* 0x000fe200018e0685 */
[----:B------:R-:W-:Y:S02]  /*1bcd0*/  LOP3.LUT R12, R12, 0x607c, R21, 0xc8, !PT ;  /* 0x0000607c0c0c7812 */ /* 0x000fe400078ec815 */
[----:B------:R-:W-:Y:S01]  /*1bce0*/  IADD3 R8, P4, PT, R8, R134, RZ ;  /* 0x0000008608087210 */ /* 0x000fe20007f9e0ff */
[----:B------:R-:W-:Y:S02]  /*1bcf0*/  STL [R1+0x234], R13 ;  /* 0x0002340d01007387 */ /* 0x000fe40000100800 */
[----:B-1----:R-:W-:Y:S02]  /*1bd00*/  VIADD R6, R12, UR5 ;  /* 0x000000050c067c36 */ /* 0x002fe40008000000 */
[----:B------:R-:W-:Y:S01]  /*1bd10*/  IMAD.X R10, R10, 0x1, R133, P4 ;  /* 0x000000010a0a7824 */ /* 0x000fe200020e0685 */
[----:B------:R1:W-:Y:S04]  /*1bd20*/  STL [R1+0x230], R14 ;  /* 0x0002300e01007387 */ /* 0x0003e80000100800 */
[----:B------:R-:W-:Y:S04]  /*1bd30*/  STL [R1+0x274], R8 ;  /* 0x0002740801007387 */ /* 0x000fe80000100800 */
[----:B------:R-:W4:Y:S01]  /*1bd40*/  LDL.LU R12, [R1+0x3b8] ;  /* 0x0003b800010c7983 */ /* 0x000f220000300800 */
[----:B------:R-:W-:-:S02]  /*1bd50*/  SEL R4, R4, RZ, !P1 ;  /* 0x000000ff04047207 */ /* 0x000fc40004800000 */
[----:B------:R-:W-:Y:S01]  /*1bd60*/  MOV R5, R14 ;  /* 0x0000000e00057202 */ /* 0x000fe20000000f00 */
[----:B------:R1:W-:Y:S04]  /*1bd70*/  STL [R1+0x270], R10 ;  /* 0x0002700a01007387 */ /* 0x0003e80000100800 */
[----:B------:R-:W4:Y:S01]  /*1bd80*/  LDL.LU R7, [R1+0x3f8] ;  /* 0x0003f80001077983 */ /* 0x000f220000300800 */
[----:B------:R-:W-:-:S03]  /*1bd90*/  ISETP.NE.U32.AND P1, PT, R4, RZ, PT ;  /* 0x000000ff0400720c */ /* 0x000fc60003f25070 */
[----:B-1----:R-:W4:Y:S01]  /*1bda0*/  LDL.LU R14, [R1+0x3b4] ;  /* 0x0003b400010e7983 */ /* 0x002f220000300800 */
[----:B------:R-:W-:-:S03]  /*1bdb0*/  IMAD.MOV.U32 R4, RZ, RZ, R13 ;  /* 0x000000ffff047224 */ /* 0x000fc600078e000d */
[----:B------:R-:W4:Y:S06]  /*1bdc0*/  LDL.LU R13, [R1+0x3f4] ;  /* 0x0003f400010d7983 */ /* 0x000f2c0000300800 */
[----:B------:R1:W-:Y:S02]  /*1bdd0*/  LDGSTS.E [R6+0x20000], desc[UR22][R4.64], P1 ;  /* 0x2000000004067fae */ /* 0x0003e400089a1016 */
[----:B-1----:R-:W-:Y:S02]  /*1bde0*/  IMAD.MOV.U32 R4, RZ, RZ, R8 ;  /* 0x000000ffff047224 */ /* 0x002fe400078e0008 */
[----:B------:R-:W-:-:S02]  /*1bdf0*/  IMAD.MOV.U32 R5, RZ, RZ, R10 ;  /* 0x000000ffff057224 */ /* 0x000fc400078e000a */
[----:B------:R-:W4:Y:S04]  /*1be00*/  LDL.LU R10, [R1+0x23c] ;  /* 0x00023c00010a7983 */ /* 0x000f280000300800 */
[----:B------:R-:W4:Y:S04]  /*1be10*/  LDL.LU R8, [R1+0x27c] ;  /* 0x00027c0001087983 */ /* 0x000f280000300800 */
[----:B------:R1:W-:Y:S01]  /*1be20*/  LDGSTS.E [R6+0x20400], desc[UR22][R4.64], P1 ;  /* 0x2040000004067fae */ /* 0x0003e200089a1016 */
[----:B--2---:R-:W-:-:S05]  /*1be30*/  IADD3 R9, P3, PT, R9, R134, RZ ;  /* 0x0000008609097210 */ /* 0x004fca0007f7e0ff */
[--C-:B---3--:R-:W-:Y:S01]  /*1be40*/  IMAD.X R16, R16, 0x1, R133.reuse, P3 ;  /* 0x0000000110107824 */ /* 0x108fe200018e0685 */
[----:B-----5:R-:W-:Y:S01]  /*1be50*/  IADD3 R19, P4, PT, R19, R134, RZ ;  /* 0x0000008613137210 */ /* 0x020fe20007f9e0ff */
[----:B------:R-:W-:Y:S02]  /*1be60*/  STL [R1+0x2b8], R9 ;  /* 0x0002b80901007387 */ /* 0x000fe40000100800 */
[----:B-1----:R-:W-:Y:S02]  /*1be70*/  IMAD.MOV.U32 R5, RZ, RZ, R16 ;  /* 0x000000ffff057224 */ /* 0x002fe400078e0010 */
[----:B------:R1:W-:Y:S01]  /*1be80*/  STL [R1+0x2b0], R16 ;  /* 0x0002b01001007387 */ /* 0x0003e20000100800 */
[----:B----4-:R-:W-:-:S03]  /*1be90*/  IMAD.X R20, R20, 0x1, R133, P4 ;  /* 0x0000000114147824 */ /* 0x010fc600020e0685 */
[----:B------:R-:W-:Y:S01]  /*1bea0*/  STL [R1+0x2f8], R19 ;  /* 0x0002f81301007387 */ /* 0x000fe20000100800 */
[----:B------:R-:W-:-:S03]  /*1beb0*/  IMAD.MOV.U32 R4, RZ, RZ, R9 ;  /* 0x000000ffff047224 */ /* 0x000fc600078e0009 */
[----:B-1----:R-:W2:Y:S04]  /*1bec0*/  LDL.LU R16, [R1+0x238] ;  /* 0x0002380001107983 */ /* 0x002ea80000300800 */
[----:B------:R-:W-:Y:S04]  /*1bed0*/  STL [R1+0x2f4], R20 ;  /* 0x0002f41401007387 */ /* 0x000fe80000100800 */
[----:B------:R-:W3:Y:S01]  /*1bee0*/  LDL.LU R9, [R1+0x278] ;  /* 0x0002780001097983 */ /* 0x000ee20000300800 */
[----:B------:R-:W-:-:S03]  /*1bef0*/  IADD3 R17, P3, PT, R17, R134, RZ ;  /* 0x0000008611117210 */ /* 0x000fc60007f7e0ff */
[----:B------:R1:W-:Y:S01]  /*1bf00*/  LDGSTS.E [R6+0x20800], desc[UR22][R4.64], P1 ;  /* 0x2080000004067fae */ /* 0x0003e200089a1016 */
[----:B------:R-:W-:Y:S01]  /*1bf10*/  IADD3 R11, P4, PT, R11, R134, RZ ;  /* 0x000000860b0b7210 */ /* 0x000fe20007f9e0ff */
[----:B------:R-:W-:Y:S02]  /*1bf20*/  IMAD.X R18, R18, 0x1, R133, P3 ;  /* 0x0000000112127824 */ /* 0x000fe400018e0685 */
[----:B-1----:R-:W-:Y:S02]  /*1bf30*/  IMAD.MOV.U32 R4, RZ, RZ, R19 ;  /* 0x000000ffff047224 */ /* 0x002fe400078e0013 */
[----:B------:R-:W-:Y:S02]  /*1bf40*/  IMAD.MOV.U32 R5, RZ, RZ, R20 ;  /* 0x000000ffff057224 */ /* 0x000fe400078e0014 */
[----:B------:R-:W-:-:S03]  /*1bf50*/  IMAD.X R15, R15, 0x1, R133, P4 ;  /* 0x000000010f0f7824 */ /* 0x000fc600020e0685 */
[----:B------:R1:W-:Y:S04]  /*1bf60*/  LDGSTS.E [R6+0x20c00], desc[UR22][R4.64], P1 ;  /* 0x20c0000004067fae */ /* 0x0003e800089a1016 */
[----:B------:R-:W-:Y:S04]  /*1bf70*/  STL [R1+0x338], R17 ;  /* 0x0003381101007387 */ /* 0x000fe80000100800 */
[----:B------:R-:W-:Y:S01]  /*1bf80*/  STL [R1+0x334], R18 ;  /* 0x0003341201007387 */ /* 0x000fe20000100800 */
[----:B-1----:R-:W-:Y:S01]  /*1bf90*/  MOV R4, R17 ;  /* 0x0000001100047202 */ /* 0x002fe20000000f00 */
[----:B------:R-:W-:-:S02]  /*1bfa0*/  IMAD.MOV.U32 R5, RZ, RZ, R18 ;  /* 0x000000ffff057224 */ /* 0x000fc400078e0012 */
[----:B------:R-:W-:Y:S04]  /*1bfb0*/  STL [R1+0x378], R11 ;  /* 0x0003780b01007387 */ /* 0x000fe80000100800 */
[----:B------:R1:W-:Y:S04]  /*1bfc0*/  LDGSTS.E [R6+0x21000], desc[UR22][R4.64], P1 ;  /* 0x2100000004067fae */ /* 0x0003e800089a1016 */
[----:B------:R4:W-:Y:S01]  /*1bfd0*/  STL [R1+0x374], R15 ;  /* 0x0003740f01007387 */ /* 0x0009e20000100800 */
[----:B-1----:R-:W-:Y:S02]  /*1bfe0*/  IMAD.MOV.U32 R5, RZ, RZ, R15 ;  /* 0x000000ffff057224 */ /* 0x002fe400078e000f */
[----:B------:R-:W-:Y:S01]  /*1bff0*/  IMAD.MOV.U32 R4, RZ, RZ, R11 ;  /* 0x000000ffff047224 */ /* 0x000fe200078e000b */
[----:B----4-:R-:W4:Y:S04]  /*1c000*/  LDL.LU R15, [R1+0x2bc] ;  /* 0x0002bc00010f7983 */ /* 0x010f280000300800 */
[----:B------:R-:W5:Y:S04]  /*1c010*/  LDL.LU R11, [R1+0x2c0] ;  /* 0x0002c000010b7983 */ /* 0x000f680000300800 */
[----:B------:R-:W4:Y:S04]  /*1c020*/  LDL.LU R20, [R1+0x2fc] ;  /* 0x0002fc0001147983 */ /* 0x000f280000300800 */
[----:B------:R-:W4:Y:S01]  /*1c030*/  LDL.LU R19, [R1+0x300] ;  /* 0x0003000001137983 */ /* 0x000f220000300800 */
[----:B------:R-:W-:-:S02]  /*1c040*/  IADD3 R12, P3, PT, R12, R134, RZ ;  /* 0x000000860c0c7210 */ /* 0x000fc40007f7e0ff */
[----:B------:R-:W-:Y:S01]  /*1c050*/  IADD3 R7, P4, PT, R7, R134, RZ ;  /* 0x0000008607077210 */ /* 0x000fe20007f9e0ff */
[----:B------:R1:W-:Y:S02]  /*1c060*/  LDGSTS.E [R6+0x21400], desc[UR22][R4.64], P1 ;  /* 0x2140000004067fae */ /* 0x0003e400089a1016 */
[--C-:B------:R-:W-:Y:S02]  /*1c070*/  IMAD.X R14, R14, 0x1, R133.reuse, P3 ;  /* 0x000000010e0e7824 */ /* 0x100fe400018e0685 */
[----:B------:R1:W-:Y:S01]  /*1c080*/  STL [R1+0x3b8], R12 ;  /* 0x0003b80c01007387 */ /* 0x0003e20000100800 */
[----:B------:R-:W-:-:S03]  /*1c090*/  IMAD.X R13, R13, 0x1, R133, P4 ;  /* 0x000000010d0d7824 */ /* 0x000fc600020e0685 */
[----:B------:R1:W-:Y:S04]  /*1c0a0*/  STL [R1+0x3b4], R14 ;  /* 0x0003b40e01007387 */ /* 0x0003e80000100800 */
[----:B------:R1:W-:Y:S02]  /*1c0b0*/  STL [R1+0x3f8], R7 ;  /* 0x0003f80701007387 */ /* 0x0003e40000100800 */
[----:B-1----:R-:W-:Y:S02]  /*1c0c0*/  IMAD.MOV.U32 R4, RZ, RZ, R12 ;  /* 0x000000ffff047224 */ /* 0x002fe400078e000c */
[----:B------:R-:W4:Y:S01]  /*1c0d0*/  LDL.LU R17, [R1+0x340] ;  /* 0x0003400001117983 */ /* 0x000f220000300800 */
[----:B------:R-:W-:-:S03]  /*1c0e0*/  IMAD.MOV.U32 R5, RZ, RZ, R14 ;  /* 0x000000ffff057224 */ /* 0x000fc600078e000e */
[----:B------:R1:W-:Y:S04]  /*1c0f0*/  STL [R1+0x3f4], R13 ;  /* 0x0003f40d01007387 */ /* 0x0003e80000100800 */
[----:B------:R-:W4:Y:S04]  /*1c100*/  LDL.LU R12, [R1+0x380] ;  /* 0x00038000010c7983 */ /* 0x000f280000300800 */
[----:B------:R-:W4:Y:S04]  /*1c110*/  LDL.LU R18, [R1+0x33c] ;  /* 0x00033c0001127983 */ /* 0x000f280000300800 */
[----:B------:R1:W-:Y:S01]  /*1c120*/  LDGSTS.E [R6+0x21800], desc[UR22][R4.64], P1 ;  /* 0x2180000004067fae */ /* 0x0003e200089a1016 */
[----:B------:R-:W1:Y:S02]  /*1c130*/  S2R R14, SR_TID.X ;  /* 0x00000000000e7919 */ /* 0x000e640000002100 */
[----:B-1----:R-:W-:-:S02]  /*1c140*/  IMAD.MOV.U32 R4, RZ, RZ, R7 ;  /* 0x000000ffff047224 */ /* 0x002fc400078e0007 */
[----:B------:R-:W-:Y:S01]  /*1c150*/  IMAD.MOV.U32 R5, RZ, RZ, R13 ;  /* 0x000000ffff057224 */ /* 0x000fe200078e000d */
[----:B------:R-:W1:Y:S01]  /*1c160*/  S2R R7, SR_TID.X ;  /* 0x0000000000077919 */ /* 0x000e620000002100 */
[----:B------:R-:W4:Y:S01]  /*1c170*/  LDL.LU R13, [R1+0x37c] ;  /* 0x00037c00010d7983 */ /* 0x000f220000300800 */
[-C--:B------:R-:W-:Y:S02]  /*1c180*/  IADD3 R10, P3, PT, R10, R134.reuse, RZ ;  /* 0x000000860a0a7210 */ /* 0x080fe40007f7e0ff */
[----:B------:R-:W-:Y:S01]  /*1c190*/  IADD3 R8, P4, PT, R8, R134, RZ ;  /* 0x0000008608087210 */ /* 0x000fe20007f9e0ff */
[----:B------:R1:W-:Y:S04]  /*1c1a0*/  LDGSTS.E [R6+0x21c00], desc[UR22][R4.64], P1 ;  /* 0x21c0000004067fae */ /* 0x0003e800089a1016 */
[----:B------:R-:W-:Y:S01]  /*1c1b0*/  STL [R1+0x23c], R10 ;  /* 0x00023c0a01007387 */ /* 0x000fe20000100800 */
[----:B------:R-:W-:Y:S01]  /*1c1c0*/  IMAD.SHL.U32 R14, R14, 0x4, RZ ;  /* 0x000000040e0e7824 */ /* 0x000fe200078e00ff */
[----:B-1----:R-:W-:-:S04]  /*1c1d0*/  SHF.L.U32 R7, R7, 0x8, RZ ;  /* 0x0000000807077819 */ /* 0x002fc800000006ff */
[----:B------:R-:W-:-:S04]  /*1c1e0*/  LOP3.LUT R7, R7, 0x607c, R14, 0xc8, !PT ;  /* 0x0000607c07077812 */ /* 0x000fc800078ec80e */
[----:B------:R-:W-:-:S05]  /*1c1f0*/  LOP3.LUT R7, R7, 0x10, RZ, 0x3c, !PT ;  /* 0x0000001007077812 */ /* 0x000fca00078e3cff */
[----:B------:R-:W-:Y:S02]  /*1c200*/  VIADD R6, R7, UR5 ;  /* 0x0000000507067c36 */ /* 0x000fe40008000000 */
[----:B------:R-:W-:Y:S02]  /*1c210*/  IMAD.MOV.U32 R4, RZ, RZ, R10 ;  /* 0x000000ffff047224 */ /* 0x000fe400078e000a */
[----:B--2---:R-:W-:-:S05]  /*1c220*/  IMAD.X R16, R16, 0x1, R133, P3 ;  /* 0x0000000110107824 */ /* 0x004fca00018e0685 */
[----:B------:R1:W-:Y:S01]  /*1c230*/  STL [R1+0x238], R16 ;  /* 0x0002381001007387 */ /* 0x0003e20000100800 */
[----:B---3--:R-:W-:-:S03]  /*1c240*/  IMAD.X R9, R9, 0x1, R133, P4 ;  /* 0x0000000109097824 */ /* 0x008fc600020e0685 */
[----:B------:R-:W-:Y:S04]  /*1c250*/  STL [R1+0x27c], R8 ;  /* 0x00027c0801007387 */ /* 0x000fe80000100800 */
[----:B------:R-:W2:Y:S01]  /*1c260*/  LDL.LU R14, [R1+0x3c0] ;  /* 0x0003c000010e7983 */ /* 0x000ea20000300800 */
[----:B------:R-:W-:-:S03]  /*1c270*/  IMAD.MOV.U32 R5, RZ, RZ, R16 ;  /* 0x000000ffff057224 */ /* 0x000fc600078e0010 */
[----:B------:R3:W-:Y:S04]  /*1c280*/  STL [R1+0x278], R9 ;  /* 0x0002780901007387 */ /* 0x0007e80000100800 */
[----:B------:R-:W2:Y:S04]  /*1c290*/  LDL.LU R7, [R1+0x400] ;  /* 0x0004000001077983 */ /* 0x000ea80000300800 */
[----:B-1----:R-:W2:Y:S04]  /*1c2a0*/  LDL.LU R16, [R1+0x3bc] ;  /* 0x0003bc0001107983 */ /* 0x002ea80000300800 */
[----:B------:R-:W2:Y:S04]  /*1c2b0*/  LDL.LU R10, [R1+0x3fc] ;  /* 0x0003fc00010a7983 */ /* 0x000ea80000300800 */
[----:B------:R1:W-:Y:S02]  /*1c2c0*/  LDGSTS.E [R6+0x20080], desc[UR22][R4.64], P1 ;  /* 0x2008000004067fae */ /* 0x0003e400089a1016 */
[----:B-1----:R-:W-:-:S02]  /*1c2d0*/  IMAD.MOV.U32 R4, RZ, RZ, R8 ;  /* 0x000000ffff047224 */ /* 0x002fc400078e0008 */
[----:B------:R-:W-:Y:S02]  /*1c2e0*/  IMAD.MOV.U32 R5, RZ, RZ, R9 ;  /* 0x000000ffff057224 */ /* 0x000fe400078e0009 */
[----:B---3--:R-:W3:Y:S04]  /*1c2f0*/  LDL.LU R9, [R1+0x244] ;  /* 0x0002440001097983 */ /* 0x008ee80000300800 */
[----:B------:R-:W3:Y:S04]  /*1c300*/  LDL.LU R8, [R1+0x284] ;  /* 0x0002840001087983 */ /* 0x000ee80000300800 */
[----:B------:R1:W-:Y:S01]  /*1c310*/  LDGSTS.E [R6+0x20480], desc[UR22][R4.64], P1 ;  /* 0x2048000004067fae */ /* 0x0003e200089a1016 */
[----:B-----5:R-:W-:-:S05]  /*1c320*/  IADD3 R11, P3, PT, R11, R134, RZ ;  /* 0x000000860b0b7210 */ /* 0x020fca0007f7e0ff */
[--C-:B----4-:R-:W-:Y:S01]  /*1c330*/  IMAD.X R15, R15, 0x1, R133.reuse, P3 ;  /* 0x000000010f0f7824 */ /* 0x110fe200018e0685 */
[----:B------:R-:W-:Y:S01]  /*1c340*/  IADD3 R19, P4, PT, R19, R134, RZ ;  /* 0x0000008613137210 */ /* 0x000fe20007f9e0ff */
[----:B------:R-:W-:Y:S03]  /*1c350*/  STL [R1+0x2c0], R11 ;  /* 0x0002c00b01007387 */ /* 0x000fe60000100800 */
[----:B-1----:R-:W-:Y:S01]  /*1c360*/  MOV R5, R15 ;  /* 0x0000000f00057202 */ /* 0x002fe20000000f00 */
[----:B------:R1:W-:Y:S01]  /*1c370*/  STL [R1+0x2bc], R15 ;  /* 0x0002bc0f01007387 */ /* 0x0003e20000100800 */
[----:B------:R-:W-:-:S03]  /*1c380*/  IMAD.X R20, R20, 0x1, R133, P4 ;  /* 0x0000000114147824 */ /* 0x000fc600020e0685 */
[----:B------:R-:W-:Y:S01]  /*1c390*/  STL [R1+0x300], R19 ;  /* 0x0003001301007387 */ /* 0x000fe20000100800 */
[----:B------:R-:W-:-:S03]  /*1c3a0*/  IMAD.MOV.U32 R4, RZ, RZ, R11 ;  /* 0x000000ffff047224 */ /* 0x000fc600078e000b */
[----:B-1----:R-:W4:Y:S04]  /*1c3b0*/  LDL.LU R15, [R1+0x240] ;  /* 0x00024000010f7983 */ /* 0x002f280000300800 */
[----:B------:R-:W-:Y:S04]  /*1c3c0*/  STL [R1+0x2fc], R20 ;  /* 0x0002fc1401007387 */ /* 0x000fe80000100800 */
[----:B------:R-:W5:Y:S01]  /*1c3d0*/  LDL.LU R11, [R1+0x280] ;  /* 0x00028000010b7983 */ /* 0x000f620000300800 */
[----:B------:R-:W-:-:S03]  /*1c3e0*/  IADD3 R17, P3, PT, R17, R134, RZ ;  /* 0x0000008611117210 */ /* 0x000fc60007f7e0ff */
[----:B------:R1:W-:Y:S01]  /*1c3f0*/  LDGSTS.E [R6+0x20880], desc[UR22][R4.64], P1 ;  /* 0x2088000004067fae */ /* 0x0003e200089a1016 */
[----:B------:R-:W-:Y:S01]  /*1c400*/  IADD3 R12, P4, PT, R12, R134, RZ ;  /* 0x000000860c0c7210 */ /* 0x000fe20007f9e0ff */
[----:B------:R-:W-:Y:S02]  /*1c410*/  IMAD.X R18, R18, 0x1, R133, P3 ;  /* 0x0000000112127824 */ /* 0x000fe400018e0685 */
[----:B-1----:R-:W-:Y:S02]  /*1c420*/  IMAD.MOV.U32 R4, RZ, RZ, R19 ;  /* 0x000000ffff047224 */ /* 0x002fe400078e0013 */
[----:B------:R-:W-:Y:S01]  /*1c430*/  IMAD.MOV.U32 R5, RZ, RZ, R20 ;  /* 0x000000ffff057224 */ /* 0x000fe200078e0014 */
[----:B------:R-:W-:Y:S04]  /*1c440*/  STL [R1+0x340], R17 ;  /* 0x0003401101007387 */ /* 0x000fe80000100800 */
[----:B------:R1:W-:Y:S04]  /*1c450*/  LDGSTS.E [R6+0x20c80], desc[UR22][R4.64], P1 ;  /* 0x20c8000004067fae */ /* 0x0003e800089a1016 */
[----:B------:R-:W-:Y:S01]  /*1c460*/  STL [R1+0x33c], R18 ;  /* 0x00033c1201007387 */ /* 0x000fe20000100800 */
[----:B------:R-:W-:-:S02]  /*1c470*/  IMAD.X R13, R13, 0x1, R133, P4 ;  /* 0x000000010d0d7824 */ /* 0x000fc400020e0685 */
[----:B-1----:R-:W-:Y:S02]  /*1c480*/  IMAD.MOV.U32 R4, RZ, RZ, R17 ;  /* 0x000000ffff047224 */ /* 0x002fe400078e0011 */
[----:B------:R-:W-:Y:S01]  /*1c490*/  IMAD.MOV.U32 R5, RZ, RZ, R18 ;  /* 0x000000ffff057224 */ /* 0x000fe200078e0012 */
[----:B------:R-:W-:Y:S04]  /*1c4a0*/  STL [R1+0x380], R12 ;  /* 0x0003800c01007387 */ /* 0x000fe80000100800 */
[----:B------:R1:W-:Y:S04]  /*1c4b0*/  LDGSTS.E [R6+0x21080], desc[UR22][R4.64], P1 ;  /* 0x2108000004067fae */ /* 0x0003e800089a1016 */
[----:B------:R1:W-:Y:S02]  /*1c4c0*/  STL [R1+0x37c], R13 ;  /* 0x00037c0d01007387 */ /* 0x0003e40000100800 */
[----:B-1----:R-:W-:-:S02]  /*1c4d0*/  IMAD.MOV.U32 R5, RZ, RZ, R13 ;  /* 0x000000ffff057224 */ /* 0x002fc400078e000d */
[----:B------:R-:W-:Y:S01]  /*1c4e0*/  IMAD.MOV.U32 R4, RZ, RZ, R12 ;  /* 0x000000ffff047224 */ /* 0x000fe200078e000c */
[----:B------:R-:W5:Y:S04]  /*1c4f0*/  LDL.LU R13, [R1+0x2c4] ;  /* 0x0002c400010d7983 */ /* 0x000f680000300800 */
[----:B------:R-:W5:Y:S04]  /*1c500*/  LDL.LU R12, [R1+0x2c8] ;  /* 0x0002c800010c7983 */ /* 0x000f680000300800 */
[----:B------:R-:W5:Y:S04]  /*1c510*/  LDL.LU R20, [R1+0x304] ;  /* 0x0003040001147983 */ /* 0x000f680000300800 */
[----:B------:R-:W5:Y:S04]  /*1c520*/  LDL.LU R19, [R1+0x308] ;  /* 0x0003080001137983 */ /* 0x000f680000300800 */
[----:B------:R1:W-:Y:S01]  /*1c530*/  LDGSTS.E [R6+0x21480], desc[UR22][R4.64], P1 ;  /* 0x2148000004067fae */ /* 0x0003e200089a1016 */
[----:B--2---:R-:W-:-:S02]  /*1c540*/  IADD3 R14, P3, PT, R14, R134, RZ ;  /* 0x000000860e0e7210 */ /* 0x004fc40007f7e0ff */
[----:B------:R-:W-:-:S03]  /*1c550*/  IADD3 R7, P4, PT, R7, R134, RZ ;  /* 0x0000008607077210 */ /* 0x000fc60007f9e0ff */
[--C-:B------:R-:W-:Y:S01]  /*1c560*/  IMAD.X R16, R16, 0x1, R133.reuse, P3 ;  /* 0x0000000110107824 */ /* 0x100fe200018e0685 */
[----:B------:R2:W-:Y:S01]  /*1c570*/  STL [R1+0x3c0], R14 ;  /* 0x0003c00e01007387 */ /* 0x0005e20000100800 */
[----:B------:R-:W-:-:S03]  /*1c580*/  IMAD.X R10, R10, 0x1, R133, P4 ;  /* 0x000000010a0a7824 */ /* 0x000fc600020e0685 */
[----:B------:R2:W-:Y:S04]  /*1c590*/  STL [R1+0x3bc], R16 ;  /* 0x0003bc1001007387 */ /* 0x0005e80000100800 */
[----:B------:R2:W-:Y:S01]  /*1c5a0*/  STL [R1+0x400], R7 ;  /* 0x0004000701007387 */ /* 0x0005e20000100800 */
[----:B-1----:R-:W-:-:S03]  /*1c5b0*/  MOV R4, R14 ;  /* 0x0000000e00047202 */ /* 0x002fc60000000f00 */
[----:B------:R-:W5:Y:S04]  /*1c5c0*/  LDL.LU R17, [R1+0x348] ;  /* 0x0003480001117983 */ /* 0x000f680000300800 */
[----:B------:R1:W-:Y:S04]  /*1c5d0*/  STL [R1+0x3fc], R10 ;  /* 0x0003fc0a01007387 */ /* 0x0003e80000100800 */
[----:B--2---:R-:W2:Y:S04]  /*1c5e0*/  LDL.LU R14, [R1+0x388] ;  /* 0x00038800010e7983 */ /* 0x004ea80000300800 */
[----:B------:R-:W2:Y:S01]  /*1c5f0*/  LDL.LU R18, [R1+0x344] ;  /* 0x0003440001127983 */ /* 0x000ea20000300800 */
[----:B------:R-:W-:-:S03]  /*1c600*/  IMAD.MOV.U32 R5, RZ, RZ, R16 ;  /* 0x000000ffff057224 */ /* 0x000fc600078e0010 */
[----:B------:R-:W2:Y:S04]  /*1c610*/  LDL.LU R16, [R1+0x384] ;  /* 0x0003840001107983 */ /* 0x000ea80000300800 */
[----:B------:R1:W-:Y:S02]  /*1c620*/  LDGSTS.E [R6+0x21880], desc[UR22][R4.64], P1 ;  /* 0x2188000004067fae */ /* 0x0003e400089a1016 */
[----:B-1----:R-:W-:Y:S02]  /*1c630*/  IMAD.MOV.U32 R4, RZ, RZ, R7 ;  /* 0x000000ffff047224 */ /* 0x002fe400078e0007 */
[----:B------:R-:W-:Y:S01]  /*1c640*/  IMAD.MOV.U32 R5, RZ, RZ, R10 ;  /* 0x000000ffff057224 */ /* 0x000fe200078e000a */
[----:B------:R-:W1:Y:S01]  /*1c650*/  S2R R7, SR_TID.X ;  /* 0x0000000000077919 */ /* 0x000e620000002100 */
[----:B------:R-:W1:Y:S01]  /*1c660*/  S2R R10, SR_TID.X ;  /* 0x00000000000a7919 */ /* 0x000e620000002100 */
[----:B---3--:R-:W-:-:S02]  /*1c670*/  IADD3 R9, P3, PT, R9, R134, RZ ;  /* 0x0000008609097210 */ /* 0x008fc40007f7e0ff */
[----:B------:R-:W-:Y:S01]  /*1c680*/  IADD3 R8, P4, PT, R8, R134, RZ ;  /* 0x0000008608087210 */ /* 0x000fe20007f9e0ff */
[----:B------:R3:W-:Y:S04]  /*1c690*/  LDGSTS.E [R6+0x21c80], desc[UR22][R4.64], P1 ;  /* 0x21c8000004067fae */ /* 0x0007e800089a1016 */
[----:B------:R-:W-:Y:S01]  /*1c6a0*/  STL [R1+0x244], R9 ;  /* 0x0002440901007387 */ /* 0x000fe20000100800 */
[----:B----4-:R-:W-:-:S05]  /*1c6b0*/  IMAD.X R15, R15, 0x1, R133, P3 ;  /* 0x000000010f0f7824 */ /* 0x010fca00018e0685 */
[----:B------:R4:W-:Y:S01]  /*1c6c0*/  STL [R1+0x240], R15 ;  /* 0x0002400f01007387 */ /* 0x0009e20000100800 */
[----:B-1----:R-:W-:Y:S02]  /*1c6d0*/  IMAD.SHL.U32 R7, R7, 0x100, RZ ;  /* 0x0000010007077824 */ /* 0x002fe400078e00ff */
[----:B------:R-:W-:-:S05]  /*1c6e0*/  IMAD.SHL.U32 R10, R10, 0x4, RZ ;  /* 0x000000040a0a7824 */ /* 0x000fca00078e00ff */
[----:B------:R-:W-:Y:S01]  /*1c6f0*/  LOP3.LUT R7, R7, 0x607c, R10, 0xc8, !PT ;  /* 0x0000607c07077812 */ /* 0x000fe200078ec80a */
[----:B-----5:R-:W-:Y:S01]  /*1c700*/  IMAD.X R11, R11, 0x1, R133, P4 ;  /* 0x000000010b0b7824 */ /* 0x020fe200020e0685 */
[----:B------:R-:W-:Y:S02]  /*1c710*/  STL [R1+0x284], R8 ;  /* 0x0002840801007387 */ /* 0x000fe40000100800 */
[----:B------:R-:W-:Y:S02]  /*1c720*/  LOP3.LUT R7, R7, 0x20, RZ, 0x3c, !PT ;  /* 0x0000002007077812 */ /* 0x000fe400078e3cff */
[----:B------:R-:W5:Y:S01]  /*1c730*/  LDL.LU R10, [R1+0x3c8] ;  /* 0x0003c800010a7983 */ /* 0x000f620000300800 */
[----:B---3--:R-:W-:Y:S02]  /*1c740*/  IMAD.MOV.U32 R5, RZ, RZ, R15 ;  /* 0x000000ffff057224 */ /* 0x008fe400078e000f */
[----:B------:R-:W-:Y:S01]  /*1c750*/  VIADD R6, R7, UR5 ;  /* 0x0000000507067c36 */ /* 0x000fe20008000000 */
[----:B------:R1:W-:Y:S04]  /*1c760*/  STL [R1+0x280], R11 ;  /* 0x0002800b01007387 */ /* 0x0003e80000100800 */
[----:B------:R-:W3:Y:S04]  /*1c770*/  LDL.LU R7, [R1+0x408] ;  /* 0x0004080001077983 */ /* 0x000ee80000300800 */
[----:B----4-:R-:W4:Y:S01]  /*1c780*/  LDL.LU R15, [R1+0x3c4] ;  /* 0x0003c400010f7983 */ /* 0x010f220000300800 */
[----:B------:R-:W-:-:S03]  /*1c790*/  IMAD.MOV.U32 R4, RZ, RZ, R9 ;  /* 0x000000ffff047224 */ /* 0x000fc600078e0009 */
[----:B------:R-:W4:Y:S04]  /*1c7a0*/  LDL.LU R9, [R1+0x404] ;  /* 0x0004040001097983 */ /* 0x000f280000300800 */
[----:B------:R1:W-:Y:S02]  /*1c7b0*/  LDGSTS.E [R6+0x20100], desc[UR22][R4.64], P1 ;  /* 0x2010000004067fae */ /* 0x0003e400089a1016 */
[----:B-1----:R-:W-:Y:S01]  /*1c7c0*/  MOV R4, R8 ;  /* 0x0000000800047202 */ /* 0x002fe20000000f00 */
[----:B------:R-:W-:Y:S02]  /*1c7d0*/  IMAD.MOV.U32 R5, RZ, RZ, R11 ;  /* 0x000000ffff057224 */ /* 0x000fe400078e000b */
[----:B------:R-:W4:Y:S04]  /*1c7e0*/  LDL.LU R11, [R1+0x24c] ;  /* 0x00024c00010b7983 */ /* 0x000f280000300800 */
[----:B------:R-:W4:Y:S01]  /*1c7f0*/  LDL.LU R8, [R1+0x28c] ;  /* 0x00028c0001087983 */ /* 0x000f220000300800 */
[----:B------:R-:W-:-:S03]  /*1c800*/  IADD3 R12, P3, PT, R12, R134, RZ ;  /* 0x000000860c0c7210 */ /* 0x000fc60007f7e0ff */
[----:B------:R1:W-:Y:S02]  /*1c810*/  LDGSTS.E [R6+0x20500], desc[UR22][R4.64], P1 ;  /* 0x2050000004067fae */ /* 0x0003e400089a1016 */
[--C-:B------:R-:W-:Y:S01]  /*1c820*/  IMAD.X R13, R13, 0x1, R133.reuse, P3 ;  /* 0x000000010d0d7824 */ /* 0x100fe200018e0685 */
[----:B------:R-:W-:Y:S01]  /*1c830*/  IADD3 R19, P4, PT, R19, R134, RZ ;  /* 0x0000008613137210 */ /* 0x000fe20007f9e0ff */
[----:B------:R1:W-:Y:S04]  /*1c840*/  STL [R1+0x2c8], R12 ;  /* 0x0002c80c01007387 */ /* 0x0003e80000100800 */
[----:B------:R1:W-:Y:S01]  /*1c850*/  STL [R1+0x2c4], R13 ;  /* 0x0002c40d01007387 */ /* 0x0003e20000100800 */
[----:B------:R-:W-:Y:S02]  /*1c860*/  IMAD.X R20, R20, 0x1, R133, P4 ;  /* 0x0000000114147824 */ /* 0x000fe400020e0685 */
[----:B-1----:R-:W-:Y:S01]  /*1c870*/  IMAD.MOV.U32 R4, RZ, RZ, R12 ;  /* 0x000000ffff047224 */ /* 0x002fe200078e000c */
[----:B------:R-:W-:Y:S04]  /*1c880*/  STL [R1+0x308], R19 ;  /* 0x0003081301007387 */ /* 0x000fe80000100800 */
[----:B------:R-:W4:Y:S01]  /*1c890*/  LDL.LU R12, [R1+0x248] ;  /* 0x00024800010c7983 */ /* 0x000f220000300800 */
[----:B------:R-:W-:-:S03]  /*1c8a0*/  IMAD.MOV.U32 R5, RZ, RZ, R13 ;  /* 0x000000ffff057224 */ /* 0x000fc600078e000d */
[----:B------:R-:W-:Y:S04]  /*1c8b0*/  STL [R1+0x304], R20 ;  /* 0x0003041401007387 */ /* 0x000fe80000100800 */
[----:B------:R-:W4:Y:S04]  /*1c8c0*/  LDL.LU R13, [R1+0x288] ;  /* 0x00028800010d7983 */ /* 0x000f280000300800 */
[----:B------:R1:W-:Y:S02]  /*1c8d0*/  LDGSTS.E [R6+0x20900], desc[UR22][R4.64], P1 ;  /* 0x2090000004067fae */ /* 0x0003e400089a1016 */
[----:B-1----:R-:W-:-:S02]  /*1c8e0*/  IMAD.MOV.U32 R4, RZ, RZ, R19 ;  /* 0x000000ffff047224 */ /* 0x002fc400078e0013 */
[----:B------:R-:W-:-:S05]  /*1c8f0*/  IMAD.MOV.U32 R5, RZ, RZ, R20 ;  /* 0x000000ffff057224 */ /* 0x000fca00078e0014 */
[----:B------:R1:W-:Y:S01]  /*1c900*/  LDGSTS.E [R6+0x20d00], desc[UR22][R4.64], P1 ;  /* 0x20d0000004067fae */ /* 0x0003e200089a1016 */
[-C--:B------:R-:W-:Y:S02]  /*1c910*/  IADD3 R17, P3, PT, R17, R134.reuse, RZ ;  /* 0x0000008611117210 */ /* 0x080fe40007f7e0ff */
[----:B--2---:R-:W-:-:S03]  /*1c920*/  IADD3 R14, P4, PT, R14, R134, RZ ;  /* 0x000000860e0e7210 */ /* 0x004fc60007f9e0ff */
[----:B------:R-:W-:Y:S02]  /*1c930*/  IMAD.X R18, R18, 0x1, R133, P3 ;  /* 0x0000000112127824 */ /* 0x000fe400018e0685 */
[----:B-1----:R-:W-:Y:S02]  /*1c940*/  IMAD.MOV.U32 R4, RZ, RZ, R17 ;  /* 0x000000ffff047224 */ /* 0x002fe400078e0011 */
[----:B------:R-:W-:Y:S01]  /*1c950*/  IMAD.X R16, R16, 0x1, R133, P4 ;  /* 0x0000000110107824 */ /* 0x000fe200020e0685 */
[----:B------:R-:W-:Y:S01]  /*1c960*/  MOV R5, R18 ;  /* 0x0000001200057202 */ /* 0x000fe20000000f00 */
[----:B------:R-:W-:Y:S04]  /*1c970*/  STL [R1+0x348], R17 ;  /* 0x0003481101007387 */ /* 0x000fe80000100800 */
[----:B------:R-:W-:Y:S04]  /*1c980*/  STL [R1+0x344], R18 ;  /* 0x0003441201007387 */ /* 0x000fe80000100800 */
[----:B------:R-:W-:Y:S04]  /*1c990*/  STL [R1+0x388], R14 ;  /* 0x0003880e01007387 */ /* 0x000fe80000100800 */
[----:B------:R1:W-:Y:S04]  /*1c9a0*/  LDGSTS.E [R6+0x21100], desc[UR22][R4.64], P1 ;  /* 0x2110000004067fae */ /* 0x0003e800089a1016 */
[----:B------:R2:W-:Y:S01]  /*1c9b0*/  STL [R1+0x384], R16 ;  /* 0x0003841001007387 */ /* 0x0005e20000100800 */
[----:B-1----:R-:W-:-:S02]  /*1c9c0*/  IMAD.MOV.U32 R5, RZ, RZ, R16 ;  /* 0x000000ffff057224 */ /* 0x002fc400078e0010 */
[----:B------:R-:W-:Y:S01]  /*1c9d0*/  IMAD.MOV.U32 R4, RZ, RZ, R14 ;  /* 0x000000ffff047224 */ /* 0x000fe200078e000e */
[----:B--2---:R-:W2:Y:S04]  /*1c9e0*/  LDL.LU R16, [R1+0x2cc] ;  /* 0x0002cc0001107983 */ /* 0x004ea80000300800 */
[----:B------:R-:W2:Y:S04]  /*1c9f0*/  LDL.LU R14, [R1+0x2d0] ;  /* 0x0002d000010e7983 */ /* 0x000ea80000300800 */
[----:B------:R-:W2:Y:S04]  /*1ca00*/  LDL.LU R20, [R1+0x30c] ;  /* 0x00030c0001147983 */ /* 0x000ea80000300800 */
[----:B------:R-:W2:Y:S04]  /*1ca10*/  LDL.LU R19, [R1+0x310] ;  /* 0x0003100001137983 */ /* 0x000ea80000300800 */
[----:B------:R1:W-:Y:S01]  /*1ca20*/  LDGSTS.E [R6+0x21500], desc[UR22][R4.64], P1 ;  /* 0x2150000004067fae */ /* 0x0003e200089a1016 */
[----:B-----5:R-:W-:-:S02]  /*1ca30*/  IADD3 R10, P3, PT, R10, R134, RZ ;  /* 0x000000860a0a7210 */ /* 0x020fc40007f7e0ff */
[----:B---3--:R-:W-:-:S03]  /*1ca40*/  IADD3 R7, P4, PT, R7, R134, RZ ;  /* 0x0000008607077210 */ /* 0x008fc60007f9e0ff */
[----:B----4-:R-:W-:Y:S02]  /*1ca50*/  IMAD.X R15, R15, 0x1, R133, P3 ;  /* 0x000000010f0f7824 */ /* 0x010fe400018e0685 */
[----:B-1----:R-:W-:Y:S02]  /*1ca60*/  IMAD.MOV.U32 R4, RZ, RZ, R10 ;  /* 0x000000ffff047224 */ /* 0x002fe400078e000a */
[----:B------:R-:W-:Y:S01]  /*1ca70*/  IMAD.MOV.U32 R5, RZ, RZ, R15 ;  /* 0x000000ffff057224 */ /* 0x000fe200078e000f */
[----:B------:R1:W-:Y:S01]  /*1ca80*/  STL [R1+0x3c8], R10 ;  /* 0x0003c80a01007387 */ /* 0x0003e20000100800 */
[----:B------:R-:W-:-:S03]  /*1ca90*/  IMAD.X R9, R9, 0x1, R133, P4 ;  /* 0x0000000109097824 */ /* 0x000fc600020e0685 */
[----:B------:R-:W-:Y:S04]  /*1caa0*/  STL [R1+0x3c4], R15 ;  /* 0x0003c40f01007387 */ /* 0x000fe80000100800 */
[----:B------:R-:W-:Y:S04]  /*1cab0*/  STL [R1+0x408], R7 ;  /* 0x0004080701007387 */ /* 0x000fe80000100800 */
[----:B------:R-:W3:Y:S04]  /*1cac0*/  LDL.LU R17, [R1+0x350] ;  /* 0x0003500001117983 */ /* 0x000ee80000300800 */
[----:B------:R4:W-:Y:S04]  /*1cad0*/  LDGSTS.E [R6+0x21900], desc[UR22][R4.64], P1 ;  /* 0x2190000004067fae */ /* 0x0009e800089a1016 */
[----:B------:R5:W-:Y:S01]  /*1cae0*/  STL [R1+0x404], R9 ;  /* 0x0004040901007387 */ /* 0x000be20000100800 */
[----:B------:R-:W-:-:S02]  /*1caf0*/  IADD3 R11, P3, PT, R11, R134, RZ ;  /* 0x000000860b0b7210 */ /* 0x000fc40007f7e0ff */
[----:B------:R-:W-:Y:S01]  /*1cb00*/  IADD3 R8, P4, PT, R8, R134, RZ ;  /* 0x0000008608087210 */ /* 0x000fe20007f9e0ff */
[----:B-1----:R-:W3:Y:S01]  /*1cb10*/  LDL.LU R10, [R1+0x390] ;  /* 0x00039000010a7983 */ /* 0x002ee20000300800 */
[----:B----4-:R-:W-:-:S03]  /*1cb20*/  IMAD.MOV.U32 R4, RZ, RZ, R7 ;  /* 0x000000ffff047224 */ /* 0x010fc600078e0007 */
[----:B------:R-:W4:Y:S01]  /*1cb30*/  LDL.LU R18, [R1+0x34c] ;  /* 0x00034c0001127983 */ /* 0x000f220000300800 */
[----:B------:R-:W-:Y:S02]  /*1cb40*/  IMAD.MOV.U32 R5, RZ, RZ, R9 ;  /* 0x000000ffff057224 */ /* 0x000fe400078e0009 */
[----:B-----5:R-:W1:Y:S01]  /*1cb50*/  S2R R9, SR_TID.X ;  /* 0x0000000000097919 */ /* 0x020e620000002100 */
[----:B------:R-:W5:Y:S01]  /*1cb60*/  S2R R7, SR_TID.X ;  /* 0x0000000000077919 */ /* 0x000f620000002100 */
[----:B------:R-:W4:Y:S01]  /*1cb70*/  LDL.LU R15, [R1+0x38c] ;  /* 0x00038c00010f7983 */ /* 0x000f220000300800 */
[----:B------:R-:W-:-:S03]  /*1cb80*/  IADD3.X R12, PT, PT, R12, R133, RZ, P3, !PT ;  /* 0x000000850c0c7210 */ /* 0x000fc60001ffe4ff */
[----:B------:R-:W-:Y:S04]  /*1cb90*/  STL [R1+0x24c], R11 ;  /* 0x00024c0b01007387 */ /* 0x000fe80000100800 */
[----:B------:R1:W-:Y:S01]  /*1cba0*/  STL [R1+0x248], R12 ;  /* 0x0002480c01007387 */ /* 0x0003e20000100800 */
[----:B------:R-:W-:-:S03]  /*1cbb0*/  IMAD.X R13, R13, 0x1, R133, P4 ;  /* 0x000000010d0d7824 */ /* 0x000fc600020e0685 */
[----:B------:R-:W-:Y:S04]  /*1cbc0*/  STL [R1+0x28c], R8 ;  /* 0x00028c0801007387 */ /* 0x000fe80000100800 */
[----:B------:R5:W-:Y:S01]  /*1cbd0*/  LDGSTS.E [R6+0x21d00], desc[UR22][R4.64], P1 ;  /* 0x21d0000004067fae */ /* 0x000be200089a1016 */
[----:B-1----:R-:W-:Y:S02]  /*1cbe0*/  IMAD.SHL.U32 R9, R9, 0x4, RZ ;  /* 0x0000000409097824 */ /* 0x002fe400078e00ff */
[----:B-----5:R-:W-:-:S05]  /*1cbf0*/  IMAD.SHL.U32 R7, R7, 0x100, RZ ;  /* 0x0000010007077824 */ /* 0x020fca00078e00ff */
[----:B------:R-:W-:Y:S02]  /*1cc00*/  LOP3.LUT R7, R7, 0x607c, R9, 0xc8, !PT ;  /* 0x0000607c07077812 */ /* 0x000fe400078ec809 */
[----:B------:R-:W5:Y:S02]  /*1cc10*/  LDL.LU R9, [R1+0x3d0] ;  /* 0x0003d00001097983 */ /* 0x000f640000300800 */
[----:B------:R-:W-:Y:S01]  /*1cc20*/  LOP3.LUT R7, R7, 0x30, RZ, 0x3c, !PT ;  /* 0x0000003007077812 */ /* 0x000fe200078e3cff */
[----:B------:R-:W-:Y:S01]  /*1cc30*/  IMAD.MOV.U32 R5, RZ, RZ, R12 ;  /* 0x000000ffff057224 */ /* 0x000fe200078e000c */
[----:B------:R1:W-:Y:S03]  /*1cc40*/  STL [R1+0x288], R13 ;  /* 0x0002880d01007387 */ /* 0x0003e60000100800 */
[----:B------:R-:W-:Y:S02]  /*1cc50*/  VIADD R6, R7, UR5 ;  /* 0x0000000507067c36 */ /* 0x000fe40008000000 */
[----:B------:R-:W5:Y:S04]  /*1cc60*/  LDL.LU R7, [R1+0x410] ;  /* 0x0004100001077983 */ /* 0x000f680000300800 */
[----:B------:R-:W5:Y:S01]  /*1cc70*/  LDL.LU R12, [R1+0x3cc] ;  /* 0x0003cc00010c7983 */ /* 0x000f620000300800 */
[----:B------:R-:W-:-:S03]  /*1cc80*/  IMAD.MOV.U32 R4, RZ, RZ, R11 ;  /* 0x000000ffff047224 */ /* 0x000fc600078e000b */
[----:B------:R-:W5:Y:S04]  /*1cc90*/  LDL.LU R11, [R1+0x40c] ;  /* 0x00040c00010b7983 */ /* 0x000f680000300800 */
[----:B------:R1:W-:Y:S02]  /*1cca0*/  LDGSTS.E [R6+0x20180], desc[UR22][R4.64], P1 ;  /* 0x2018000004067fae */ /* 0x0003e400089a1016 */
[----:B-1----:R-:W-:Y:S02]  /*1ccb0*/  IMAD.MOV.U32 R4, RZ, RZ, R8 ;  /* 0x000000ffff047224 */ /* 0x002fe400078e0008 */
[----:B------:R-:W-:Y:S02]  /*1ccc0*/  IMAD.MOV.U32 R5, RZ, RZ, R13 ;  /* 0x000000ffff057224 */ /* 0x000fe400078e000d */
[----:B------:R-:W5:Y:S04]  /*1ccd0*/  LDL.LU R13, [R1+0x254] ;  /* 0x00025400010d7983 */ /* 0x000f680000300800 */
[----:B------:R-:W5:Y:S04]  /*1cce0*/  LDL.LU R8, [R1+0x294] ;  /* 0x0002940001087983 */ /* 0x000f680000300800 */
[----:B------:R1:W-:Y:S01]  /*1ccf0*/  LDGSTS.E [R6+0x20580], desc[UR22][R4.64], P1 ;  /* 0x2058000004067fae */ /* 0x0003e200089a1016 */
[----:B--2---:R-:W-:-:S05]  /*1cd00*/  IADD3 R14, P3, PT, R14, R134, RZ ;  /* 0x000000860e0e7210 */ /* 0x004fca0007f7e0ff */
[--C-:B------:R-:W-:Y:S01]  /*1cd10*/  IMAD.X R16, R16, 0x1, R133.reuse, P3 ;  /* 0x0000000110107824 */ /* 0x100fe200018e0685 */
[----:B------:R-:W-:Y:S01]  /*1cd20*/  IADD3 R19, P4, PT, R19, R134, RZ ;  /* 0x0000008613137210 */ /* 0x000fe20007f9e0ff */
[----:B------:R-:W-:Y:S02]  /*1cd30*/  STL [R1+0x2d0], R14 ;  /* 0x0002d00e01007387 */ /* 0x000fe40000100800 */
[----:B-1----:R-:W-:Y:S02]  /*1cd40*/  IMAD.MOV.U32 R5, RZ, RZ, R16 ;  /* 0x000000ffff057224 */ /* 0x002fe400078e0010 */
[----:B------:R1:W-:Y:S01]  /*1cd50*/  STL [R1+0x2cc], R16 ;  /* 0x0002cc1001007387 */ /* 0x0003e20000100800 */
[----:B------:R-:W-:-:S03]  /*1cd60*/  IMAD.X R20, R20, 0x1, R133, P4 ;  /* 0x0000000114147824 */ /* 0x000fc600020e0685 */
[----:B------:R-:W-:Y:S01]  /*1cd70*/  STL [R1+0x310], R19 ;  /* 0x0003101301007387 */ /* 0x000fe20000100800 */
[----:B------:R-:W-:-:S03]  /*1cd80*/  IMAD.MOV.U32 R4, RZ, RZ, R14 ;  /* 0x000000ffff047224 */ /* 0x000fc600078e000e */
[----:B-1----:R-:W2:Y:S04]  /*1cd90*/  LDL.LU R16, [R1+0x250] ;  /* 0x0002500001107983 */ /* 0x002ea80000300800 */
[----:B------:R-:W-:Y:S04]  /*1cda0*/  STL [R1+0x30c], R20 ;  /* 0x00030c1401007387 */ /* 0x000fe80000100800 */
[----:B------:R-:W2:Y:S04]  /*1cdb0*/  LDL.LU R14, [R1+0x290] ;  /* 0x00029000010e7983 */ /* 0x000ea80000300800 */
[----:B------:R1:W-:Y:S02]  /*1cdc0*/  LDGSTS.E [R6+0x20980], desc[UR22][R4.64], P1 ;  /* 0x2098000004067fae */ /* 0x0003e400089a1016 */
[----:B-1----:R-:W-:Y:S01]  /*1cdd0*/  MOV R4, R19 ;  /* 0x0000001300047202 */ /* 0x002fe20000000f00 */
[----:B------:R-:W-:-:S05]  /*1cde0*/  IMAD.MOV.U32 R5, RZ, RZ, R20 ;  /* 0x000000ffff057224 */ /* 0x000fca00078e0014 */
[----:B------:R1:W-:Y:S01]  /*1cdf0*/  LDGSTS.E [R6+0x20d80], desc[UR22][R4.64], P1 ;  /* 0x20d8000004067fae */ /* 0x0003e200089a1016 */
[----:B---3--:R-:W-:-:S05]  /*1ce00*/  IADD3 R17, P3, PT, R17, R134, RZ ;  /* 0x0000008611117210 */ /* 0x008fca0007f7e0ff */
[----:B-1----:R-:W-:Y:S01]  /*1ce10*/  IMAD.MOV.U32 R4, RZ, RZ, R17 ;  /* 0x000000ffff047224 */ /* 0x002fe200078e0011 */
[----:B------:R-:W-:Y:S01]  /*1ce20*/  IADD3 R10, P4, PT, R10, R134, RZ ;  /* 0x000000860a0a7210 */ /* 0x000fe20007f9e0ff */
[----:B----4-:R-:W-:-:S04]  /*1ce30*/  IMAD.X R18, R18, 0x1, R133, P3 ;  /* 0x0000000112127824 */ /* 0x010fc800018e0685 */
[----:B------:R-:W-:Y:S01]  /*1ce40*/  IMAD.MOV.U32 R5, RZ, RZ, R18 ;  /* 0x000000ffff057224 */ /* 0x000fe200078e0012 */
[----:B------:R-:W-:Y:S04]  /*1ce50*/  STL [R1+0x350], R17 ;  /* 0x0003501101007387 */ /* 0x000fe80000100800 */
[----:B------:R1:W-:Y:S01]  /*1ce60*/  LDGSTS.E [R6+0x21180], desc[UR22][R4.64], P1 ;  /* 0x2118000004067fae */ /* 0x0003e200089a1016 */
[----:B------:R-:W-:-:S03]  /*1ce70*/  IMAD.X R15, R15, 0x1, R133, P4 ;  /* 0x000000010f0f7824 */ /* 0x000fc600020e0685 */
[----:B------:R-:W-:Y:S04]  /*1ce80*/  STL [R1+0x34c], R18 ;  /* 0x00034c1201007387 */ /* 0x000fe80000100800 */
[----:B------:R-:W-:Y:S01]  /*1ce90*/  STL [R1+0x390], R10 ;  /* 0x0003900a01007387 */ /* 0x000fe20000100800 */
[----:B-1----:R-:W-:Y:S02]  /*1cea0*/  IMAD.MOV.U32 R4, RZ, RZ, R10 ;  /* 0x000000ffff047224 */ /* 0x002fe400078e000a */
[----:B------:R-:W-:Y:S01]  /*1ceb0*/  IMAD.MOV.U32 R5, RZ, RZ, R15 ;  /* 0x000000ffff057224 */ /* 0x000fe200078e000f */
[----:B------:R1:W-:Y:S04]  /*1cec0*/  STL [R1+0x38c], R15 ;  /* 0x00038c0f01007387 */ /* 0x0003e80000100800 */
[----:B------:R3:W-:Y:S04]  /*1ced0*/  LDGSTS.E [R6+0x21580], desc[UR22][R4.64], P1 ;  /* 0x2158000004067fae */ /* 0x0007e800089a1016 */
[----:B-1----:R-:W4:Y:S04]  /*1cee0*/  LDL.LU R15, [R1+0x2d4] ;  /* 0x0002d400010f7983 */ /* 0x002f280000300800 */
[----:B------:R-:W4:Y:S04]  /*1cef0*/  LDL.LU R10, [R1+0x2d8] ;  /* 0x0002d800010a7983 */ /* 0x000f280000300800 */
[----:B------:R-:W4:Y:S04]  /*1cf00*/  LDL.LU R20, [R1+0x314] ;  /* 0x0003140001147983 */ /* 0x000f280000300800 */
[----:B------:R-:W4:Y:S01]  /*1cf10*/  LDL.LU R19, [R1+0x318] ;  /* 0x0003180001137983 */ /* 0x000f220000300800 */
[----:B-----5:R-:W-:-:S05]  /*1cf20*/  IADD3 R9, P3, PT, R9, R134, RZ ;  /* 0x0000008609097210 */ /* 0x020fca0007f7e0ff */
[----:B---3--:R-:W-:Y:S02]  /*1cf30*/  IMAD.MOV.U32 R4, RZ, RZ, R9 ;  /* 0x000000ffff047224 */ /* 0x008fe400078e0009 */
[----:B------:R-:W-:Y:S01]  /*1cf40*/  IMAD.X R12, R12, 0x1, R133, P3 ;  /* 0x000000010c0c7824 */ /* 0x000fe200018e0685 */
[----:B------:R-:W-:-:S04]  /*1cf50*/  IADD3 R7, P4, PT, R7, R134, RZ ;  /* 0x0000008607077210 */ /* 0x000fc80007f9e0ff */
[----:B------:R-:W-:Y:S01]  /*1cf60*/  MOV R5, R12 ;  /* 0x0000000c00057202 */ /* 0x000fe20000000f00 */
[----:B------:R-:W-:Y:S04]  /*1cf70*/  STL [R1+0x3d0], R9 ;  /* 0x0003d00901007387 */ /* 0x000fe80000100800 */
[----:B------:R1:W-:Y:S04]  /*1cf80*/  STL [R1+0x3cc], R12 ;  /* 0x0003cc0c01007387 */ /* 0x0003e80000100800 */
[----:B------:R3:W-:Y:S04]  /*1cf90*/  LDGSTS.E [R6+0x21980], desc[UR22][R4.64], P1 ;  /* 0x2198000004067fae */ /* 0x0007e800089a1016 */
[----:B------:R5:W-:Y:S01]  /*1cfa0*/  STL [R1+0x410], R7 ;  /* 0x0004100701007387 */ /* 0x000be20000100800 */
[----:B-1----:R-:W1:Y:S01]  /*1cfb0*/  S2R R12, SR_TID.X ;  /* 0x00000000000c7919 */ /* 0x002e620000002100 */
[----:B---3--:R-:W-:-:S02]  /*1cfc0*/  IMAD.MOV.U32 R4, RZ, RZ, R7 ;  /* 0x000000ffff047224 */ /* 0x008fc400078e0007 */
[----:B------:R-:W3:Y:S01]  /*1cfd0*/  LDL.LU R17, [R1+0x358] ;  /* 0x0003580001117983 */ /* 0x000ee20000300800 */
[----:B-----5:R-:W5:Y:S01]  /*1cfe0*/  S2R R7, SR_TID.X ;  /* 0x0000000000077919 */ /* 0x020f620000002100 */
[----:B------:R-:W-:-:S05]  /*1cff0*/  IMAD.X R11, R11, 0x1, R133, P4 ;  /* 0x000000010b0b7824 */ /* 0x000fca00020e0685 */
[----:B------:R1:W-:Y:S04]  /*1d000*/  STL [R1+0x40c], R11 ;  /* 0x00040c0b01007387 */ /* 0x0003e80000100800 */
[----:B------:R-:W3:Y:S01]  /*1d010*/  LDL.LU R9, [R1+0x398] ;  /* 0x0003980001097983 */ /* 0x000ee20000300800 */
[----:B------:R-:W-:-:S03]  /*1d020*/  IADD3 R13, P3, PT, R13, R134, RZ ;  /* 0x000000860d0d7210 */ /* 0x000fc60007f7e0ff */
[----:B------:R-:W3:Y:S01]  /*1d030*/  LDL.LU R18, [R1+0x354] ;  /* 0x0003540001127983 */ /* 0x000ee20000300800 */
[----:B------:R-:W-:-:S03]  /*1d040*/  IMAD.MOV.U32 R5, RZ, RZ, R11 ;  /* 0x000000ffff057224 */ /* 0x000fc600078e000b */
[----:B-1----:R-:W3:Y:S01]  /*1d050*/  LDL.LU R11, [R1+0x394] ;  /* 0x00039400010b7983 */ /* 0x002ee20000300800 */
[----:B------:R-:W-:Y:S01]  /*1d060*/  IMAD.SHL.U32 R12, R12, 0x4, RZ ;  /* 0x000000040c0c7824 */ /* 0x000fe200078e00ff */
[----:B------:R-:W-:Y:S01]  /*1d070*/  IADD3 R8, P4, PT, R8, R134, RZ ;  /* 0x0000008608087210 */ /* 0x000fe20007f9e0ff */
[----:B-----5:R-:W-:Y:S01]  /*1d080*/  IMAD.SHL.U32 R7, R7, 0x100, RZ ;  /* 0x0000010007077824 */ /* 0x020fe200078e00ff */
[----:B------:R1:W-:Y:S04]  /*1d090*/  LDGSTS.E [R6+0x21d80], desc[UR22][R4.64], P1 ;  /* 0x21d8000004067fae */ /* 0x0003e800089a1016 */
[----:B------:R-:W-:Y:S01]  /*1d0a0*/  LOP3.LUT R7, R7, 0x607c, R12, 0xc8, !PT ;  /* 0x0000607c07077812 */ /* 0x000fe200078ec80c */
[----:B------:R-:W-:Y:S03]  /*1d0b0*/  STL [R1+0x254], R13 ;  /* 0x0002540d01007387 */ /* 0x000fe60000100800 */
[----:B------:R-:W-:-:S05]  /*1d0c0*/  LOP3.LUT R7, R7, 0x40, RZ, 0x3c, !PT ;  /* 0x0000004007077812 */ /* 0x000fca00078e3cff */
[----:B-1----:R-:W-:Y:S02]  /*1d0d0*/  VIADD R6, R7, UR5 ;  /* 0x0000000507067c36 */ /* 0x002fe40008000000 */
[----:B------:R-:W-:Y:S02]  /*1d0e0*/  IMAD.MOV.U32 R4, RZ, RZ, R13 ;  /* 0x000000ffff047224 */ /* 0x000fe400078e000d */
[----:B--2---:R-:W-:-:S05]  /*1d0f0*/  IMAD.X R16, R16, 0x1, R133, P3 ;  /* 0x0000000110107824 */ /* 0x004fca00018e0685 */
[----:B------:R1:W-:Y:S01]  /*1d100*/  STL [R1+0x250], R16 ;  /* 0x0002501001007387 */ /* 0x0003e20000100800 */
[----:B------:R-:W-:-:S03]  /*1d110*/  IMAD.X R14, R14, 0x1, R133, P4 ;  /* 0x000000010e0e7824 */ /* 0x000fc600020e0685 */
        /* <DEDUP_REMOVED lines=8> */
[----:B-1----:R-:W-:Y:S01]  /*1d1a0*/  IMAD.MOV.U32 R4, RZ, RZ, R8 ;  /* 0x000000ffff047224 */ /* 0x002fe200078e0008 */
[----:B------:R-:W-:-:S02]  /*1d1b0*/  MOV R5, R14 ;  /* 0x0000000e00057202 */ /* 0x000fc40000000f00 */
[----:B-----5:R-:W5:Y:S04]  /*1d1c0*/  LDL.LU R14, [R1+0x25c] ;  /* 0x00025c00010e7983 */ /* 0x020f680000300800 */
[----:B------:R-:W5:Y:S04]  /*1d1d0*/  LDL.LU R8, [R1+0x29c] ;  /* 0x00029c0001087983 */ /* 0x000f680000300800 */
[----:B------:R1:W-:Y:S01]  /*1d1e0*/  LDGSTS.E [R6+0x20600], desc[UR22][R4.64], P1 ;  /* 0x2060000004067fae */ /* 0x0003e200089a1016 */
[----:B----4-:R-:W-:-:S05]  /*1d1f0*/  IADD3 R10, P3, PT, R10, R134, RZ ;  /* 0x000000860a0a7210 */ /* 0x010fca0007f7e0ff */
[----:B------:R-:W-:Y:S01]  /*1d200*/  IMAD.X R15, R15, 0x1, R133, P3 ;  /* 0x000000010f0f7824 */ /* 0x000fe200018e0685 */
[----:B------:R-:W-:Y:S01]  /*1d210*/  IADD3 R19, P4, PT, R19, R134, RZ ;  /* 0x0000008613137210 */ /* 0x000fe20007f9e0ff */
[----:B------:R-:W-:Y:S02]  /*1d220*/  STL [R1+0x2d8], R10 ;  /* 0x0002d80a01007387 */ /* 0x000fe40000100800 */
[----:B-1----:R-:W-:Y:S02]  /*1d230*/  IMAD.MOV.U32 R5, RZ, RZ, R15 ;  /* 0x000000ffff057224 */ /* 0x002fe400078e000f */
[----:B------:R1:W-:Y:S01]  /*1d240*/  STL [R1+0x2d4], R15 ;  /* 0x0002d40f01007387 */ /* 0x0003e20000100800 */
[----:B------:R-:W-:Y:S02]  /*1d250*/  IMAD.X R20, R20, 0x1, R133, P4 ;  /* 0x0000000114147824 */ /* 0x000fe400020e0685 */
[----:B------:R-:W-:Y:S01]  /*1d260*/  IMAD.MOV.U32 R4, RZ, RZ, R10 ;  /* 0x000000ffff047224 */ /* 0x000fe200078e000a */
[----:B------:R-:W-:Y:S04]  /*1d270*/  STL [R1+0x318], R19 ;  /* 0x0003181301007387 */ /* 0x000fe80000100800 */
[----:B------:R4:W-:Y:S04]  /*1d280*/  LDGSTS.E [R6+0x20a00], desc[UR22][R4.64], P1 ;  /* 0x20a0000004067fae */ /* 0x0009e800089a1016 */
[----:B-1----:R-:W5:Y:S04]  /*1d290*/  LDL.LU R15, [R1+0x258] ;  /* 0x00025800010f7983 */ /* 0x002f680000300800 */
[----:B------:R-:W-:Y:S04]  /*1d2a0*/  STL [R1+0x314], R20 ;  /* 0x0003141401007387 */ /* 0x000fe80000100800 */
[----:B------:R-:W5:Y:S01]  /*1d2b0*/  LDL.LU R10, [R1+0x298] ;  /* 0x00029800010a7983 */ /* 0x000f620000300800 */
[----:B----4-:R-:W-:-:S02]  /*1d2c0*/  IMAD.MOV.U32 R4, RZ, RZ, R19 ;  /* 0x000000ffff047224 */ /* 0x010fc400078e0013 */
[----:B------:R-:W-:-:S05]  /*1d2d0*/  IMAD.MOV.U32 R5, RZ, RZ, R20 ;  /* 0x000000ffff057224 */ /* 0x000fca00078e0014 */
[----:B------:R1:W-:Y:S01]  /*1d2e0*/  LDGSTS.E [R6+0x20e00], desc[UR22][R4.64], P1 ;  /* 0x20e0000004067fae */ /* 0x0003e200089a1016 */
[----:B---3--:R-:W-:-:S05]  /*1d2f0*/  IADD3 R17, P3, PT, R17, R134, RZ ;  /* 0x0000008611117210 */ /* 0x008fca0007f7e0ff */
[----:B-1----:R-:W-:Y:S01]  /*1d300*/  IMAD.MOV.U32 R4, RZ, RZ, R17 ;  /* 0x000000ffff047224 */ /* 0x002fe200078e0011 */
[----:B------:R-:W-:Y:S01]  /*1d310*/  STL [R1+0x358], R17 ;  /* 0x0003581101007387 */ /* 0x000fe20000100800 */
[----:B------:R-:W-:Y:S01]  /*1d320*/  IADD3 R9, P4, PT, R9, R134, RZ ;  /* 0x0000008609097210 */ /* 0x000fe20007f9e0ff */
[----:B------:R-:W-:-:S04]  /*1d330*/  IMAD.X R18, R18, 0x1, R133, P3 ;  /* 0x0000000112127824 */ /* 0x000fc800018e0685 */
[----:B------:R-:W-:Y:S02]  /*1d340*/  IMAD.MOV.U32 R5, RZ, RZ, R18 ;  /* 0x000000ffff057224 */ /* 0x000fe400078e0012 */
[----:B------:R-:W-:Y:S01]  /*1d350*/  IMAD.X R11, R11, 0x1, R133, P4 ;  /* 0x000000010b0b7824 */ /* 0x000fe200020e0685 */
[----:B------:R-:W-:Y:S04]  /*1d360*/  STL [R1+0x354], R18 ;  /* 0x0003541201007387 */ /* 0x000fe80000100800 */
[----:B------:R-:W-:Y:S04]  /*1d370*/  STL [R1+0x398], R9 ;  /* 0x0003980901007387 */ /* 0x000fe80000100800 */
[----:B------:R1:W-:Y:S04]  /*1d380*/  LDGSTS.E [R6+0x21200], desc[UR22][R4.64], P1 ;  /* 0x2120000004067fae */ /* 0x0003e800089a1016 */
[----:B------:R3:W-:Y:S01]  /*1d390*/  STL [R1+0x394], R11 ;  /* 0x0003940b01007387 */ /* 0x0007e20000100800 */
[----:B-1----:R-:W-:Y:S01]  /*1d3a0*/  IMAD.MOV.U32 R5, RZ, RZ, R11 ;  /* 0x000000ffff057224 */ /* 0x002fe200078e000b */
[----:B------:R-:W-:-:S02]  /*1d3b0*/  MOV R4, R9 ;  /* 0x0000000900047202 */ /* 0x000fc40000000f00 */
[----:B---3--:R-:W3:Y:S04]  /*1d3c0*/  LDL.LU R11, [R1+0x2dc] ;  /* 0x0002dc00010b7983 */ /* 0x008ee80000300800 */
[----:B------:R-:W4:Y:S04]  /*1d3d0*/  LDL.LU R9, [R1+0x2e0] ;  /* 0x0002e00001097983 */ /* 0x000f280000300800 */
[----:B------:R-:W3:Y:S04]  /*1d3e0*/  LDL.LU R20, [R1+0x31c] ;  /* 0x00031c0001147983 */ /* 0x000ee80000300800 */
[----:B------:R-:W3:Y:S04]  /*1d3f0*/  LDL.LU R19, [R1+0x320] ;  /* 0x0003200001137983 */ /* 0x000ee80000300800 */
[----:B------:R1:W-:Y:S01]  /*1d400*/  LDGSTS.E [R6+0x21600], desc[UR22][R4.64], P1 ;  /* 0x2160000004067fae */ /* 0x0003e200089a1016 */
[----:B--2---:R-:W-:-:S02]  /*1d410*/  IADD3 R7, P3, PT, R7, R134, RZ ;  /* 0x0000008607077210 */ /* 0x004fc40007f7e0ff */
[----:B------:R-:W-:-:S03]  /*1d420*/  IADD3 R12, P4, PT, R12, R134, RZ ;  /* 0x000000860c0c7210 */ /* 0x000fc60007f9e0ff */
[----:B------:R-:W-:Y:S01]  /*1d430*/  IMAD.X R16, R16, 0x1, R133, P3 ;  /* 0x0000000110107824 */ /* 0x000fe200018e0685 */
[----:B------:R2:W-:Y:S01]  /*1d440*/  STL [R1+0x3d8], R7 ;  /* 0x0003d80701007387 */ /* 0x0005e20000100800 */
[----:B-1----:R-:W-:Y:S02]  /*1d450*/  IMAD.MOV.U32 R4, RZ, RZ, R7 ;  /* 0x000000ffff047224 */ /* 0x002fe400078e0007 */
[----:B------:R-:W-:Y:S01]  /*1d460*/  IMAD.X R13, R13, 0x1, R133, P4 ;  /* 0x000000010d0d7824 */ /* 0x000fe200020e0685 */
[----:B------:R1:W-:Y:S04]  /*1d470*/  STL [R1+0x3d4], R16 ;  /* 0x0003d41001007387 */ /* 0x0003e80000100800 */
[----:B------:R1:W-:Y:S01]  /*1d480*/  STL [R1+0x418], R12 ;  /* 0x0004180c01007387 */ /* 0x0003e20000100800 */
[----:B------:R-:W-:-:S03]  /*1d490*/  IMAD.MOV.U32 R5, RZ, RZ, R16 ;  /* 0x000000ffff057224 */ /* 0x000fc600078e0010 */
[----:B--2---:R-:W2:Y:S04]  /*1d4a0*/  LDL.LU R7, [R1+0x360] ;  /* 0x0003600001077983 */ /* 0x004ea80000300800 */
[----:B------:R5:W-:Y:S04]  /*1d4b0*/  STL [R1+0x414], R13 ;  /* 0x0004140d01007387 */ /* 0x000be80000100800 */
[----:B-1----:R-:W2:Y:S04]  /*1d4c0*/  LDL.LU R16, [R1+0x3a0] ;  /* 0x0003a00001107983 */ /* 0x002ea80000300800 */
[----:B------:R-:W2:Y:S04]  /*1d4d0*/  LDL.LU R17, [R1+0x35c] ;  /* 0x00035c0001117983 */ /* 0x000ea80000300800 */
[----:B------:R-:W2:Y:S04]  /*1d4e0*/  LDL.LU R18, [R1+0x39c] ;  /* 0x00039c0001127983 */ /* 0x000ea80000300800 */
[----:B------:R1:W-:Y:S02]  /*1d4f0*/  LDGSTS.E [R6+0x21a00], desc[UR22][R4.64], P1 ;  /* 0x21a0000004067fae */ /* 0x0003e400089a1016 */
[----:B-1----:R-:W-:-:S02]  /*1d500*/  IMAD.MOV.U32 R4, RZ, RZ, R12 ;  /* 0x000000ffff047224 */ /* 0x002fc400078e000c */
[----:B------:R-:W-:Y:S01]  /*1d510*/  IMAD.MOV.U32 R5, RZ, RZ, R13 ;  /* 0x000000ffff057224 */ /* 0x000fe200078e000d */
[----:B------:R-:W1:Y:S01]  /*1d520*/  S2R R12, SR_TID.X ;  /* 0x00000000000c7919 */ /* 0x000e620000002100 */
[----:B-----5:R-:W5:Y:S01]  /*1d530*/  S2R R13, SR_TID.X ;  /* 0x00000000000d7919 */ /* 0x020f620000002100 */
[-C--:B------:R-:W-:Y:S02]  /*1d540*/  IADD3 R14, P3, PT, R14, R134.reuse, RZ ;  /* 0x000000860e0e7210 */ /* 0x080fe40007f7e0ff */
[----:B------:R-:W-:Y:S01]  /*1d550*/  IADD3 R8, P4, PT, R8, R134, RZ ;  /* 0x0000008608087210 */ /* 0x000fe20007f9e0ff */
[----:B------:R1:W-:Y:S04]  /*1d560*/  LDGSTS.E [R6+0x21e00], desc[UR22][R4.64], P1 ;  /* 0x21e0000004067fae */ /* 0x0003e800089a1016 */
[----:B------:R1:W-:Y:S02]  /*1d570*/  STL [R1+0x25c], R14 ;  /* 0x00025c0e01007387 */ /* 0x0003e40000100800 */
[----:B-1----:R-:W-:-:S02]  /*1d580*/  IMAD.SHL.U32 R12, R12, 0x100, RZ ;  /* 0x000001000c0c7824 */ /* 0x002fc400078e00ff */
[----:B-----5:R-:W-:-:S05]  /*1d590*/  IMAD.SHL.U32 R13, R13, 0x4, RZ ;  /* 0x000000040d0d7824 */ /* 0x020fca00078e00ff */
[----:B------:R-:W-:-:S04]  /*1d5a0*/  LOP3.LUT R12, R12, 0x607c, R13, 0xc8, !PT ;  /* 0x0000607c0c0c7812 */ /* 0x000fc800078ec80d */
[----:B------:R-:W-:Y:S01]  /*1d5b0*/  LOP3.LUT R12, R12, 0x50, RZ, 0x3c, !PT ;  /* 0x000000500c0c7812 */ /* 0x000fe200078e3cff */
[----:B------:R-:W-:-:S04]  /*1d5c0*/  IMAD.X R15, R15, 0x1, R133, P3 ;  /* 0x000000010f0f7824 */ /* 0x000fc800018e0685 */
[----:B------:R-:W-:Y:S01]  /*1d5d0*/  VIADD R6, R12, UR5 ;  /* 0x000000050c067c36 */ /* 0x000fe20008000000 */
[----:B------:R1:W-:Y:S01]  /*1d5e0*/  STL [R1+0x258], R15 ;  /* 0x0002580f01007387 */ /* 0x0003e20000100800 */
[----:B------:R-:W-:-:S03]  /*1d5f0*/  IADD3.X R10, PT, PT, R10, R133, RZ, P4, !PT ;  /* 0x000000850a0a7210 */ /* 0x000fc600027fe4ff */
[----:B------:R-:W-:Y:S04]  /*1d600*/  STL [R1+0x29c], R8 ;  /* 0x00029c0801007387 */ /* 0x000fe80000100800 */
[----:B------:R-:W5:Y:S01]  /*1d610*/  LDL.LU R12, [R1+0x3e0] ;  /* 0x0003e000010c7983 */ /* 0x000f620000300800 */
[----:B------:R-:W-:-:S03]  /*1d620*/  IMAD.MOV.U32 R4, RZ, RZ, R14 ;  /* 0x000000ffff047224 */ /* 0x000fc600078e000e */
[----:B------:R1:W-:Y:S04]  /*1d630*/  STL [R1+0x298], R10 ;  /* 0x0002980a01007387 */ /* 0x0003e80000100800 */
[----:B------:R-:W5:Y:S04]  /*1d640*/  LDL.LU R13, [R1+0x420] ;  /* 0x00042000010d7983 */ /* 0x000f680000300800 */
[----:B------:R-:W5:Y:S01]  /*1d650*/  LDL.LU R14, [R1+0x3dc] ;  /* 0x0003dc00010e7983 */ /* 0x000f620000300800 */
[----:B------:R-:W-:-:S03]  /*1d660*/  IMAD.MOV.U32 R5, RZ, RZ, R15 ;  /* 0x000000ffff057224 */ /* 0x000fc600078e000f */
[----:B-1----:R-:W5:Y:S04]  /*1d670*/  LDL.LU R15, [R1+0x41c] ;  /* 0x00041c00010f7983 */ /* 0x002f680000300800 */
[----:B------:R1:W-:Y:S02]  /*1d680*/  LDGSTS.E [R6+0x20280], desc[UR22][R4.64], P1 ;  /* 0x2028000004067fae */ /* 0x0003e400089a1016 */
[----:B-1----:R-:W-:Y:S02]  /*1d690*/  IMAD.MOV.U32 R4, RZ, RZ, R8 ;  /* 0x000000ffff047224 */ /* 0x002fe400078e0008 */
[----:B------:R-:W-:Y:S02]  /*1d6a0*/  IMAD.MOV.U32 R5, RZ, RZ, R10 ;  /* 0x000000ffff057224 */ /* 0x000fe400078e000a */
[----:B------:R-:W5:Y:S04]  /*1d6b0*/  LDL.LU R10, [R1+0x264] ;  /* 0x00026400010a7983 */ /* 0x000f680000300800 */
[----:B------:R-:W5:Y:S04]  /*1d6c0*/  LDL.LU R8, [R1+0x2a4] ;  /* 0x0002a40001087983 */ /* 0x000f680000300800 */
[----:B------:R1:W-:Y:S01]  /*1d6d0*/  LDGSTS.E [R6+0x20680], desc[UR22][R4.64], P1 ;  /* 0x2068000004067fae */ /* 0x0003e200089a1016 */
[----:B----4-:R-:W-:-:S05]  /*1d6e0*/  IADD3 R9, P3, PT, R9, R134, RZ ;  /* 0x0000008609097210 */ /* 0x010fca0007f7e0ff */
[----:B---3--:R-:W-:Y:S01]  /*1d6f0*/  IMAD.X R11, R11, 0x1, R133, P3 ;  /* 0x000000010b0b7824 */ /* 0x008fe200018e0685 */
[----:B------:R-:W-:Y:S01]  /*1d700*/  IADD3 R19, P4, PT, R19, R134, RZ ;  /* 0x0000008613137210 */ /* 0x000fe20007f9e0ff */
[----:B------:R-:W-:Y:S02]  /*1d710*/  STL [R1+0x2e0], R9 ;  /* 0x0002e00901007387 */ /* 0x000fe40000100800 */
[----:B-1----:R-:W-:Y:S02]  /*1d720*/  IMAD.MOV.U32 R5, RZ, RZ, R11 ;  /* 0x000000ffff057224 */ /* 0x002fe400078e000b */
[----:B------:R-:W-:Y:S01]  /*1d730*/  IMAD.X R20, R20, 0x1, R133, P4 ;  /* 0x0000000114147824 */ /* 0x000fe200020e0685 */
[----:B------:R1:W-:Y:S01]  /*1d740*/  STL [R1+0x2dc], R11 ;  /* 0x0002dc0b01007387 */ /* 0x0003e20000100800 */
[----:B------:R-:W-:-:S03]  /*1d750*/  IMAD.MOV.U32 R4, RZ, RZ, R9 ;  /* 0x000000ffff047224 */ /* 0x000fc600078e0009 */
[----:B------:R-:W-:Y:S04]  /*1d760*/  STL [R1+0x320], R19 ;  /* 0x0003201301007387 */ /* 0x000fe80000100800 */
[----:B------:R3:W-:Y:S04]  /*1d770*/  LDGSTS.E [R6+0x20a80], desc[UR22][R4.64], P1 ;  /* 0x20a8000004067fae */ /* 0x0007e800089a1016 */
[----:B-1----:R-:W4:Y:S04]  /*1d780*/  LDL.LU R11, [R1+0x260] ;  /* 0x00026000010b7983 */ /* 0x002f280000300800 */
[----:B------:R-:W-:Y:S04]  /*1d790*/  STL [R1+0x31c], R20 ;  /* 0x00031c1401007387 */ /* 0x000fe80000100800 */
[----:B------:R-:W4:Y:S01]  /*1d7a0*/  LDL.LU R9, [R1+0x2a0] ;  /* 0x0002a00001097983 */ /* 0x000f220000300800 */
[----:B---3--:R-:W-:Y:S01]  /*1d7b0*/  IMAD.MOV.U32 R4, RZ, RZ, R19 ;  /* 0x000000ffff047224 */ /* 0x008fe200078e0013 */
[----:B------:R-:W-:-:S05]  /*1d7c0*/  MOV R5, R20 ;  /* 0x0000001400057202 */ /* 0x000fca0000000f00 */
[----:B------:R1:W-:Y:S01]  /*1d7d0*/  LDGSTS.E [R6+0x20e80], desc[UR22][R4.64], P1 ;  /* 0x20e8000004067fae */ /* 0x0003e200089a1016 */
[-C--:B--2---:R-:W-:Y:S02]  /*1d7e0*/  IADD3 R7, P3, PT, R7, R134.reuse, RZ ;  /* 0x0000008607077210 */ /* 0x084fe40007f7e0ff */
[----:B------:R-:W-:-:S03]  /*1d7f0*/  IADD3 R16, P4, PT, R16, R134, RZ ;  /* 0x0000008610107210 */ /* 0x000fc60007f9e0ff */
[----:B------:R-:W-:Y:S01]  /*1d800*/  IMAD.X R17, R17, 0x1, R133, P3 ;  /* 0x0000000111117824 */ /* 0x000fe200018e0685 */
[----:B------:R-:W-:Y:S01]  /*1d810*/  STL [R1+0x360], R7 ;  /* 0x0003600701007387 */ /* 0x000fe20000100800 */
[----:B-1----:R-:W-:Y:S02]  /*1d820*/  IMAD.MOV.U32 R4, RZ, RZ, R7 ;  /* 0x000000ffff047224 */ /* 0x002fe400078e0007 */
[----:B------:R-:W-:Y:S01]  /*1d830*/  IMAD.X R18, R18, 0x1, R133, P4 ;  /* 0x0000000112127824 */ /* 0x000fe200020e0685 */
[----:B------:R1:W-:Y:S01]  /*1d840*/  STL [R1+0x35c], R17 ;  /* 0x00035c1101007387 */ /* 0x0003e20000100800 */
[----:B------:R-:W-:-:S03]  /*1d850*/  IMAD.MOV.U32 R5, RZ, RZ, R17 ;  /* 0x000000ffff057224 */ /* 0x000fc600078e0011 */
[----:B------:R-:W-:Y:S04]  /*1d860*/  STL [R1+0x3a0], R16 ;  /* 0x0003a01001007387 */ /* 0x000fe80000100800 */
[----:B------:R2:W-:Y:S04]  /*1d870*/  LDGSTS.E [R6+0x21280], desc[UR22][R4.64], P1 ;  /* 0x2128000004067fae */ /* 0x0005e800089a1016 */
[----:B-1----:R-:W3:Y:S04]  /*1d880*/  LDL.LU R17, [R1+0x2e8] ;  /* 0x0002e80001117983 */ /* 0x002ee80000300800 */
[----:B------:R1:W-:Y:S04]  /*1d890*/  STL [R1+0x39c], R18 ;  /* 0x00039c1201007387 */ /* 0x0003e80000100800 */
[----:B------:R-:W3:Y:S01]  /*1d8a0*/  LDL.LU R7, [R1+0x328] ;  /* 0x0003280001077983 */ /* 0x000ee20000300800 */
[----:B--2---:R-:W-:-:S03]  /*1d8b0*/  IMAD.MOV.U32 R5, RZ, RZ, R18 ;  /* 0x000000ffff057224 */ /* 0x004fc600078e0012 */
[----:B-1----:R-:W2:Y:S01]  /*1d8c0*/  LDL.LU R18, [R1+0x2e4] ;  /* 0x0002e40001127983 */ /* 0x002ea20000300800 */
[----:B------:R-:W-:-:S03]  /*1d8d0*/  IMAD.MOV.U32 R4, RZ, RZ, R16 ;  /* 0x000000ffff047224 */ /* 0x000fc600078e0010 */
[----:B------:R-:W2:Y:S01]  /*1d8e0*/  LDL.LU R16, [R1+0x324] ;  /* 0x0003240001107983 */ /* 0x000ea20000300800 */
[----:B------:R-:W1:Y:S01]  /*1d8f0*/  S2R R20, SR_TID.X ;  /* 0x0000000000147919 */ /* 0x000e620000002100 */
[----:B------:R-:W1:Y:S02]  /*1d900*/  S2R R19, SR_TID.X ;  /* 0x0000000000137919 */ /* 0x000e640000002100 */
[----:B------:R1:W-:Y:S01]  /*1d910*/  LDGSTS.E [R6+0x21680], desc[UR22][R4.64], P1 ;  /* 0x2168000004067fae */ /* 0x0003e200089a1016 */
[-C--:B-----5:R-:W-:Y:S02]  /*1d920*/  IADD3 R12, P3, PT, R12, R134.reuse, RZ ;  /* 0x000000860c0c7210 */ /* 0x0a0fe40007f7e0ff */
[----:B------:R-:W-:-:S03]  /*1d930*/  IADD3 R13, P4, PT, R13, R134, RZ ;  /* 0x000000860d0d7210 */ /* 0x000fc60007f9e0ff */
[--C-:B------:R-:W-:Y:S01]  /*1d940*/  IMAD.X R14, R14, 0x1, R133.reuse, P3 ;  /* 0x000000010e0e7824 */ /* 0x100fe200018e0685 */
[----:B------:R-:W-:Y:S01]  /*1d950*/  STL [R1+0x3e0], R12 ;  /* 0x0003e00c01007387 */ /* 0x000fe20000100800 */
[----:B-1----:R-:W-:Y:S02]  /*1d960*/  IMAD.MOV.U32 R4, RZ, RZ, R12 ;  /* 0x000000ffff047224 */ /* 0x002fe400078e000c */
[----:B------:R-:W-:Y:S01]  /*1d970*/  IMAD.X R15, R15, 0x1, R133, P4 ;  /* 0x000000010f0f7824 */ /* 0x000fe200020e0685 */
[----:B------:R1:W-:Y:S01]  /*1d980*/  STL [R1+0x3dc], R14 ;  /* 0x0003dc0e01007387 */ /* 0x0003e20000100800 */
[----:B------:R-:W-:-:S03]  /*1d990*/  IMAD.MOV.U32 R5, RZ, RZ, R14 ;  /* 0x000000ffff057224 */ /* 0x000fc600078e000e */
[----:B------:R-:W-:Y:S01]  /*1d9a0*/  STL [R1+0x420], R13 ;  /* 0x0004200d01007387 */ /* 0x000fe20000100800 */
[----:B------:R-:W-:Y:S02]  /*1d9b0*/  IMAD.SHL.U32 R20, R20, 0x4, RZ ;  /* 0x0000000414147824 */ /* 0x000fe400078e00ff */
[----:B------:R-:W-:Y:S01]  /*1d9c0*/  IMAD.SHL.U32 R19, R19, 0x100, RZ ;  /* 0x0000010013137824 */ /* 0x000fe200078e00ff */
[----:B------:R5:W-:Y:S04]  /*1d9d0*/  LDGSTS.E [R6+0x21a80], desc[UR22][R4.64], P1 ;  /* 0x21a8000004067fae */ /* 0x000be800089a1016 */
[----:B-1----:R-:W2:Y:S04]  /*1d9e0*/  LDL.LU R14, [R1+0x368] ;  /* 0x00036800010e7983 */ /* 0x002ea80000300800 */
[----:B------:R1:W-:Y:S04]  /*1d9f0*/  STL [R1+0x41c], R15 ;  /* 0x00041c0f01007387 */ /* 0x0003e80000100800 */
[----:B------:R-:W2:Y:S01]  /*1da00*/  LDL.LU R12, [R1+0x3a8] ;  /* 0x0003a800010c7983 */ /* 0x000ea20000300800 */
[----:B-----5:R-:W-:Y:S01]  /*1da10*/  IMAD.MOV.U32 R5, RZ, RZ, R15 ;  /* 0x000000ffff057224 */ /* 0x020fe200078e000f */
[----:B------:R-:W-:-:S02]  /*1da20*/  IADD3 R10, P3, PT, R10, R134, RZ ;  /* 0x000000860a0a7210 */ /* 0x000fc40007f7e0ff */
[----:B-1----:R-:W5:Y:S01]  /*1da30*/  LDL.LU R15, [R1+0x364] ;  /* 0x00036400010f7983 */ /* 0x002f620000300800 */
[----:B------:R-:W-:Y:S02]  /*1da40*/  LOP3.LUT R19, R19, 0x607c, R20, 0xc8, !PT ;  /* 0x0000607c13137812 */ /* 0x000fe400078ec814 */
[----:B------:R-:W-:Y:S02]  /*1da50*/  MOV R4, R13 ;  /* 0x0000000d00047202 */ /* 0x000fe40000000f00 */
[----:B------:R-:W5:Y:S01]  /*1da60*/  LDL.LU R13, [R1+0x3a4] ;  /* 0x0003a400010d7983 */ /* 0x000f620000300800 */
[----:B------:R-:W-:Y:S02]  /*1da70*/  IADD3 R8, P4, PT, R8, R134, RZ ;  /* 0x0000008608087210 */ /* 0x000fe40007f9e0ff */
[----:B------:R-:W-:Y:S01]  /*1da80*/  LOP3.LUT R19, R19, 0x60, RZ, 0x3c, !PT ;  /* 0x0000006013137812 */ /* 0x000fe200078e3cff */
[----:B------:R1:W-:Y:S04]  /*1da90*/  LDGSTS.E [R6+0x21e80], desc[UR22][R4.64], P1 ;  /* 0x21e8000004067fae */ /* 0x0003e800089a1016 */
[----:B------:R4:W-:Y:S01]  /*1daa0*/  STL [R1+0x264], R10 ;  /* 0x0002640a01007387 */ /* 0x0009e20000100800 */
[----:B-1----:R-:W-:-:S02]  /*1dab0*/  VIADD R6, R19, UR5 ;  /* 0x0000000513067c36 */ /* 0x002fc40008000000 */
[----:B------:R-:W-:Y:S02]  /*1dac0*/  IMAD.MOV.U32 R4, RZ, RZ, R10 ;  /* 0x000000ffff047224 */ /* 0x000fe400078e000a */
[----:B----4-:R-:W-:-:S04]  /*1dad0*/  IMAD.X R11, R11, 0x1, R133, P3 ;  /* 0x000000010b0b7824 */ /* 0x010fc800018e0685 */
[----:B------:R-:W-:Y:S01]  /*1dae0*/  IMAD.MOV.U32 R5, RZ, RZ, R11 ;  /* 0x000000ffff057224 */ /* 0x000fe200078e000b */
[----:B------:R-:W-:Y:S01]  /*1daf0*/  STL [R1+0x260], R11 ;  /* 0x0002600b01007387 */ /* 0x000fe20000100800 */
[----:B------:R-:W-:-:S03]  /*1db00*/  IMAD.X R9, R9, 0x1, R133, P4 ;  /* 0x0000000109097824 */ /* 0x000fc600020e0685 */
[----:B------:R1:W-:Y:S04]  /*1db10*/  STL [R1+0x2a4], R8 ;  /* 0x0002a40801007387 */ /* 0x0003e80000100800 */
[----:B------:R4:W-:Y:S04]  /*1db20*/  STL [R1+0x2a0], R9 ;  /* 0x0002a00901007387 */ /* 0x0009e80000100800 */
[----:B------:R1:W-:Y:S04]  /*1db30*/  LDGSTS.E [R6+0x20300], desc[UR22][R4.64], P1 ;  /* 0x2030000004067fae */ /* 0x0003e800089a1016 */
[----:B------:R-:W5:Y:S01]  /*1db40*/  LDL.LU R10, [R1+0x3e4] ;  /* 0x0003e400010a7983 */ /* 0x000f620000300800 */
[----:B-1----:R-:W-:-:S03]  /*1db50*/  IMAD.MOV.U32 R4, RZ, RZ, R8 ;  /* 0x000000ffff047224 */ /* 0x002fc600078e0008 */
[----:B------:R-:W5:Y:S01]  /*1db60*/  LDL.LU R8, [R1+0x3e8] ;  /* 0x0003e80001087983 */ /* 0x000f620000300800 */
[----:B------:R-:W-:-:S03]  /*1db70*/  IMAD.MOV.U32 R5, RZ, RZ, R9 ;  /* 0x000000ffff057224 */ /* 0x000fc600078e0009 */
[----:B------:R-:W5:Y:S04]  /*1db80*/  LDL.LU R11, [R1+0x424] ;  /* 0x00042400010b7983 */ /* 0x000f680000300800 */
[----:B----4-:R-:W4:Y:S04]  /*1db90*/  LDL.LU R9, [R1+0x428] ;  /* 0x0004280001097983 */ /* 0x010f280000300800 */
[----:B------:R1:W-:Y:S01]  /*1dba0*/  LDGSTS.E [R6+0x20700], desc[UR22][R4.64], P1 ;  /* 0x2070000004067fae */ /* 0x0003e200089a1016 */
[-C--:B---3--:R-:W-:Y:S02]  /*1dbb0*/  IADD3 R17, P3, PT, R17, R134.reuse, RZ ;  /* 0x0000008611117210 */ /* 0x088fe40007f7e0ff */
[----:B------:R-:W-:-:S03]  /*1dbc0*/  IADD3 R7, P4, PT, R7, R134, RZ ;  /* 0x0000008607077210 */ /* 0x000fc60007f9e0ff */
[----:B-1----:R-:W-:Y:S01]  /*1dbd0*/  IMAD.MOV.U32 R4, RZ, RZ, R17 ;  /* 0x000000ffff047224 */ /* 0x002fe200078e0011 */
[----:B--2---:R-:W-:Y:S01]  /*1dbe0*/  IADD3.X R18, PT, PT, R18, R133, RZ, P3, !PT ;  /* 0x0000008512127210 */ /* 0x004fe20001ffe4ff */
[----:B------:R-:W-:Y:S01]  /*1dbf0*/  STL [R1+0x2e8], R17 ;  /* 0x0002e81101007387 */ /* 0x000fe20000100800 */
[----:B------:R-:W-:-:S03]  /*1dc00*/  IMAD.X R16, R16, 0x1, R133, P4 ;  /* 0x0000000110107824 */ /* 0x000fc600020e0685 */
[----:B------:R-:W-:Y:S01]  /*1dc10*/  IMAD.MOV.U32 R5, RZ, RZ, R18 ;  /* 0x000000ffff057224 */ /* 0x000fe200078e0012 */
[----:B------:R-:W-:Y:S04]  /*1dc20*/  STL [R1+0x2e4], R18 ;  /* 0x0002e41201007387 */ /* 0x000fe80000100800 */
[----:B------:R1:W-:Y:S04]  /*1dc30*/  STL [R1+0x328], R7 ;  /* 0x0003280701007387 */ /* 0x0003e80000100800 */
[----:B------:R2:W-:Y:S04]  /*1dc40*/  LDGSTS.E [R6+0x20b00], desc[UR22][R4.64], P1 ;  /* 0x20b0000004067fae */ /* 0x0005e800089a1016 */
[----:B------:R3:W-:Y:S04]  /*1dc50*/  STL [R1+0x324], R16 ;  /* 0x0003241001007387 */ /* 0x0007e80000100800 */
[----:B------:R-:W4:Y:S01]  /*1dc60*/  LDL.LU R22, [R1+0x268] ;  /* 0x0002680001167983 */ /* 0x000f220000300800 */
[----:B--2---:R-:W-:-:S03]  /*1dc70*/  IMAD.MOV.U32 R4, RZ, RZ, R7 ;  /* 0x000000ffff047224 */ /* 0x004fc600078e0007 */
[----:B-1----:R-:W2:Y:S04]  /*1dc80*/  LDL.LU R7, [R1+0x26c] ;  /* 0x00026c0001077983 */ /* 0x002ea80000300800 */
[----:B------:R-:W2:Y:S04]  /*1dc90*/  LDL.LU R21, [R1+0x2a8] ;  /* 0x0002a80001157983 */ /* 0x000ea80000300800 */
[----:B------:R-:W2:Y:S01]  /*1dca0*/  LDL.LU R20, [R1+0x2ac] ;  /* 0x0002ac0001147983 */ /* 0x000ea20000300800 */
[----:B------:R-:W-:-:S05]  /*1dcb0*/  IMAD.MOV.U32 R5, RZ, RZ, R16 ;  /* 0x000000ffff057224 */ /* 0x000fca00078e0010 */
[----:B------:R1:W-:Y:S01]  /*1dcc0*/  LDGSTS.E [R6+0x20f00], desc[UR22][R4.64], P1 ;  /* 0x20f0000004067fae */ /* 0x0003e200089a1016 */
[-C--:B------:R-:W-:Y:S02]  /*1dcd0*/  IADD3 R14, P3, PT, R14, R134.reuse, RZ ;  /* 0x000000860e0e7210 */ /* 0x080fe40007f7e0ff */
[----:B------:R-:W-:-:S03]  /*1dce0*/  IADD3 R12, P4, PT, R12, R134, RZ ;  /* 0x000000860c0c7210 */ /* 0x000fc60007f9e0ff */
[----:B------:R-:W-:Y:S01]  /*1dcf0*/  STL [R1+0x368], R14 ;  /* 0x0003680e01007387 */ /* 0x000fe20000100800 */
[--C-:B-----5:R-:W-:Y:S02]  /*1dd00*/  IMAD.X R15, R15, 0x1, R133.reuse, P3 ;  /* 0x000000010f0f7824 */ /* 0x120fe400018e0685 */
[----:B------:R-:W-:-:S03]  /*1dd10*/  IMAD.X R13, R13, 0x1, R133, P4 ;  /* 0x000000010d0d7824 */ /* 0x000fc600020e0685 */
[----:B------:R5:W-:Y:S04]  /*1dd20*/  STL [R1+0x364], R15 ;  /* 0x0003640f01007387 */ /* 0x000be80000100800 */
[----:B------:R-:W-:Y:S04]  /*1dd30*/  STL [R1+0x3a8], R12 ;  /* 0x0003a80c01007387 */ /* 0x000fe80000100800 */
[----:B------:R-:W2:Y:S04]  /*1dd40*/  LDL.LU R18, [R1+0x2f0] ;  /* 0x0002f00001127983 */ /* 0x000ea80000300800 */
[----:B------:R5:W-:Y:S04]  /*1dd50*/  STL [R1+0x3a4], R13 ;  /* 0x0003a40d01007387 */ /* 0x000be80000100800 */
[----:B---3--:R-:W3:Y:S04]  /*1dd60*/  LDL.LU R16, [R1+0x330] ;  /* 0x0003300001107983 */ /* 0x008ee80000300800 */
[----:B------:R-:W3:Y:S01]  /*1dd70*/  LDL.LU R19, [R1+0x2ec] ;  /* 0x0002ec0001137983 */ /* 0x000ee20000300800 */
[----:B-1----:R-:W-:-:S02]  /*1dd80*/  IMAD.MOV.U32 R4, RZ, RZ, R14 ;  /* 0x000000ffff047224 */ /* 0x002fc400078e000e */
[----:B------:R-:W-:Y:S01]  /*1dd90*/  IMAD.MOV.U32 R5, RZ, RZ, R15 ;  /* 0x000000ffff057224 */ /* 0x000fe200078e000f */
[----:B------:R-:W3:Y:S04]  /*1dda0*/  LDL.LU R17, [R1+0x32c] ;  /* 0x00032c0001117983 */ /* 0x000ee80000300800 */
[----:B-----5:R-:W5:Y:S04]  /*1ddb0*/  LDL.LU R15, [R1+0x36c] ;  /* 0x00036c00010f7983 */ /* 0x020f680000300800 */
[----:B------:R-:W5:Y:S04]  /*1ddc0*/  LDL.LU R14, [R1+0x370] ;  /* 0x00037000010e7983 */ /* 0x000f680000300800 */
[----:B------:R1:W-:Y:S02]  /*1ddd0*/  LDGSTS.E [R6+0x21300], desc[UR22][R4.64], P1 ;  /* 0x2130000004067fae */ /* 0x0003e400089a1016 */
[----:B-1----:R-:W-:Y:S01]  /*1dde0*/  IMAD.MOV.U32 R4, RZ, RZ, R12 ;  /* 0x000000ffff047224 */ /* 0x002fe200078e000c */
[----:B------:R-:W-:-:S02]  /*1ddf0*/  MOV R5, R13 ;  /* 0x0000000d00057202 */ /* 0x000fc40000000f00 */
[----:B------:R-:W5:Y:S04]  /*1de00*/  LDL.LU R13, [R1+0x3ac] ;  /* 0x0003ac00010d7983 */ /* 0x000f680000300800 */
[----:B------:R-:W5:Y:S04]  /*1de10*/  LDL.LU R12, [R1+0x3b0] ;  /* 0x0003b000010c7983 */ /* 0x000f680000300800 */
[----:B------:R1:W-:Y:S01]  /*1de20*/  LDGSTS.E [R6+0x21700], desc[UR22][R4.64], P1 ;  /* 0x2170000004067fae */ /* 0x0003e200089a1016 */
[----:B------:R-:W-:-:S05]  /*1de30*/  IADD3 R8, P3, PT, R8, R134, RZ ;  /* 0x0000008608087210 */ /* 0x000fca0007f7e0ff */
[--C-:B------:R-:W-:Y:S01]  /*1de40*/  IMAD.X R10, R10, 0x1, R133.reuse, P3 ;  /* 0x000000010a0a7824 */ /* 0x100fe200018e0685 */
[----:B----4-:R-:W-:Y:S01]  /*1de50*/  IADD3 R9, P4, PT, R9, R134, RZ ;  /* 0x0000008609097210 */ /* 0x010fe20007f9e0ff */
[----:B------:R-:W-:Y:S01]  /*1de60*/  STL [R1+0x3e8], R8 ;  /* 0x0003e80801007387 */ /* 0x000fe20000100800 */
[----:B-1----:R-:W-:Y:S02]  /*1de70*/  IMAD.MOV.U32 R4, RZ, RZ, R8 ;  /* 0x000000ffff047224 */ /* 0x002fe400078e0008 */
[----:B------:R-:W-:Y:S01]  /*1de80*/  IMAD.MOV.U32 R5, RZ, RZ, R10 ;  /* 0x000000ffff057224 */ /* 0x000fe200078e000a */
[----:B------:R1:W-:Y:S01]  /*1de90*/  STL [R1+0x3e4], R10 ;  /* 0x0003e40a01007387 */ /* 0x0003e20000100800 */
[----:B------:R-:W-:-:S03]  /*1dea0*/  IMAD.X R11, R11, 0x1, R133, P4 ;  /* 0x000000010b0b7824 */ /* 0x000fc600020e0685 */
[----:B------:R-:W-:Y:S04]  /*1deb0*/  STL [R1+0x428], R9 ;  /* 0x0004280901007387 */ /* 0x000fe80000100800 */
[----:B------:R4:W-:Y:S04]  /*1dec0*/  LDGSTS.E [R6+0x21b00], desc[UR22][R4.64], P1 ;  /* 0x21b0000004067fae */ /* 0x0009e800089a1016 */
[----:B-1----:R-:W5:Y:S04]  /*1ded0*/  LDL.LU R10, [R1+0x3f0] ;  /* 0x0003f000010a7983 */ /* 0x002f680000300800 */
[----:B------:R1:W-:Y:S04]  /*1dee0*/  STL [R1+0x424], R11 ;  /* 0x0004240b01007387 */ /* 0x0003e80000100800 */
[----:B------:R-:W5:Y:S01]  /*1def0*/  LDL.LU R8, [R1+0x430] ;  /* 0x0004300001087983 */ /* 0x000f620000300800 */
[----:B----4-:R-:W-:-:S03]  /*1df00*/  IMAD.MOV.U32 R5, RZ, RZ, R11 ;  /* 0x000000ffff057224 */ /* 0x010fc600078e000b */
[----:B-1----:R-:W4:Y:S01]  /*1df10*/  LDL.LU R11, [R1+0x3ec] ;  /* 0x0003ec00010b7983 */ /* 0x002f220000300800 */
[----:B------:R-:W-:-:S03]  /*1df20*/  IMAD.MOV.U32 R4, RZ, RZ, R9 ;  /* 0x000000ffff047224 */ /* 0x000fc600078e0009 */
[----:B------:R-:W4:Y:S04]  /*1df30*/  LDL.LU R9, [R1+0x42c] ;  /* 0x00042c0001097983 */ /* 0x000f280000300800 */
[----:B------:R1:W-:Y:S01]  /*1df40*/  LDGSTS.E [R6+0x21f00], desc[UR22][R4.64], P1 ;  /* 0x21f0000004067fae */ /* 0x0003e200089a1016 */
[----:B--2---:R-:W-:-:S05]  /*1df50*/  IADD3 R7, P3, PT, R7, R134, RZ ;  /* 0x0000008607077210 */ /* 0x004fca0007f7e0ff */
[--C-:B------:R-:W-:Y:S01]  /*1df60*/  IMAD.X R22, R22, 0x1, R133.reuse, P3 ;  /* 0x0000000116167824 */ /* 0x100fe200018e0685 */
[----:B------:R-:W-:Y:S01]  /*1df70*/  IADD3 R20, P4, PT, R20, R134, RZ ;  /* 0x0000008614147210 */ /* 0x000fe20007f9e0ff */
[----:B------:R2:W-:Y:S04]  /*1df80*/  STL [R1+0x26c], R7 ;  /* 0x00026c0701007387 */ /* 0x0005e80000100800 */
[----:B------:R-:W-:Y:S01]  /*1df90*/  IMAD.X R21, R21, 0x1, R133, P4 ;  /* 0x0000000115157824 */ /* 0x000fe200020e0685 */
[----:B------:R2:W-:Y:S01]  /*1dfa0*/  STL [R1+0x268], R22 ;  /* 0x0002681601007387 */ /* 0x0005e20000100800 */
[----:B-1----:R-:W-:-:S03]  /*1dfb0*/  IMAD.MOV.U32 R4, RZ, RZ, R7 ;  /* 0x000000ffff047224 */ /* 0x002fc600078e0007 */
[----:B------:R1:W-:Y:S04]  /*1dfc0*/  STL [R1+0x2ac], R20 ;  /* 0x0002ac1401007387 */ /* 0x0003e80000100800 */
[----:B------:R1:W-:Y:S04]  /*1dfd0*/  STL [R1+0x2a8], R21 ;  /* 0x0002a81501007387 */ /* 0x0003e80000100800 */
[----:B--2---:R-:W2:Y:S01]  /*1dfe0*/  LDL R7, [R1+0x434] ;  /* 0x0004340001077983 */ /* 0x004ea20000100800 */
[----:B------:R-:W1:Y:S01]  /*1dff0*/  S2R R24, SR_TID.X ;  /* 0x0000000000187919 */ /* 0x000e620000002100 */
[----:B------:R-:W1:Y:S01]  /*1e000*/  S2R R23, SR_TID.X ;  /* 0x0000000000177919 */ /* 0x000e620000002100 */
[----:B------:R-:W-:-:S02]  /*1e010*/  IMAD.MOV.U32 R5, RZ, RZ, R22 ;  /* 0x000000ffff057224 */ /* 0x000fc400078e0016 */
[----:B-1----:R-:W-:Y:S02]  /*1e020*/  IMAD.SHL.U32 R24, R24, 0x4, RZ ;  /* 0x0000000418187824 */ /* 0x002fe400078e00ff */
[----:B------:R-:W-:-:S05]  /*1e030*/  IMAD.SHL.U32 R23, R23, 0x100, RZ ;  /* 0x0000010017177824 */ /* 0x000fca00078e00ff */
[----:B------:R-:W-:-:S04]  /*1e040*/  LOP3.LUT R23, R23, 0x607c, R24, 0xc8, !PT ;  /* 0x0000607c17177812 */ /* 0x000fc800078ec818 */
[----:B------:R-:W-:-:S04]  /*1e050*/  LOP3.LUT R23, R23, 0x70, RZ, 0x3c, !PT ;  /* 0x0000007017177812 */ /* 0x000fc800078e3cff */
[----:B------:R-:W-:Y:S02]  /*1e060*/  IADD3 R6, PT, PT, R23, UR5, RZ ;  /* 0x0000000517067c10 */ /* 0x000fe4000fffe0ff */
[----:B------:R-:W-:-:S03]  /*1e070*/  IADD3 R18, P3, PT, R18, R134, RZ ;  /* 0x0000008612127210 */ /* 0x000fc60007f7e0ff */
[----:B------:R1:W-:Y:S01]  /*1e080*/  LDGSTS.E [R6+0x20380], desc[UR22][R4.64], P1 ;  /* 0x2038000004067fae */ /* 0x0003e200089a1016 */
[----:B---3--:R-:W-:Y:S01]  /*1e090*/  IADD3 R16, P4, PT, R16, R134, RZ ;  /* 0x0000008610107210 */ /* 0x008fe20007f9e0ff */
[----:B------:R-:W-:Y:S02]  /*1e0a0*/  IMAD.X R19, R19, 0x1, R133, P3 ;  /* 0x0000000113137824 */ /* 0x000fe400018e0685 */
[----:B-1----:R-:W-:Y:S02]  /*1e0b0*/  IMAD.MOV.U32 R4, RZ, RZ, R20 ;  /* 0x000000ffff047224 */ /* 0x002fe400078e0014 */
[----:B------:R-:W-:Y:S02]  /*1e0c0*/  IMAD.MOV.U32 R5, RZ, RZ, R21 ;  /* 0x000000ffff057224 */ /* 0x000fe400078e0015 */
[----:B------:R-:W-:-:S03]  /*1e0d0*/  IMAD.X R17, R17, 0x1, R133, P4 ;  /* 0x0000000111117824 */ /* 0x000fc600020e0685 */
[----:B------:R1:W-:Y:S01]  /*1e0e0*/  LDGSTS.E [R6+0x20780], desc[UR22][R4.64], P1 ;  /* 0x2078000004067fae */ /* 0x0003e200089a1016 */
[----:B-----5:R-:W-:-:S04]  /*1e0f0*/  IADD3 R14, P3, PT, R14, R134, RZ ;  /* 0x000000860e0e7210 */ /* 0x020fc80007f7e0ff */
[----:B------:R-:W-:Y:S01]  /*1e100*/  IADD3.X R15, PT, PT, R15, R133, RZ, P3, !PT ;  /* 0x000000850f0f7210 */ /* 0x000fe20001ffe4ff */
[----:B-1----:R-:W-:Y:S02]  /*1e110*/  IMAD.MOV.U32 R4, RZ, RZ, R18 ;  /* 0x000000ffff047224 */ /* 0x002fe400078e0012 */
[----:B------:R-:W-:-:S05]  /*1e120*/  IMAD.MOV.U32 R5, RZ, RZ, R19 ;  /* 0x000000ffff057224 */ /* 0x000fca00078e0013 */
[----:B------:R1:W-:Y:S01]  /*1e130*/  LDGSTS.E [R6+0x20b80], desc[UR22][R4.64], P1 ;  /* 0x20b8000004067fae */ /* 0x0003e200089a1016 */
[----:B------:R-:W-:Y:S01]  /*1e140*/  IADD3 R12, P4, PT, R12, R134, RZ ;  /* 0x000000860c0c7210 */ /* 0x000fe20007f9e0ff */
[----:B-1----:R-:W-:Y:S02]  /*1e150*/  IMAD.MOV.U32 R4, RZ, RZ, R16 ;  /* 0x000000ffff047224 */ /* 0x002fe400078e0010 */
[----:B------:R-:W-:Y:S02]  /*1e160*/  IMAD.MOV.U32 R5, RZ, RZ, R17 ;  /* 0x000000ffff057224 */ /* 0x000fe400078e0011 */
[----:B------:R-:W-:-:S03]  /*1e170*/  IMAD.X R13, R13, 0x1, R133, P4 ;  /* 0x000000010d0d7824 */ /* 0x000fc600020e0685 */
[----:B------:R1:W-:Y:S04]  /*1e180*/  LDGSTS.E [R6+0x20f80], desc[UR22][R4.64], P1 ;  /* 0x20f8000004067fae */ /* 0x0003e800089a1016 */
[----:B------:R3:W-:Y:S01]  /*1e190*/  STL [R1+0x2f0], R18 ;  /* 0x0002f01201007387 */ /* 0x0007e20000100800 */
[----:B-1----:R-:W-:Y:S02]  /*1e1a0*/  IMAD.MOV.U32 R4, RZ, RZ, R14 ;  /* 0x000000ffff047224 */ /* 0x002fe400078e000e */
[----:B------:R-:W-:Y:S01]  /*1e1b0*/  IMAD.MOV.U32 R5, RZ, RZ, R15 ;  /* 0x000000ffff057224 */ /* 0x000fe200078e000f */
[----:B------:R3:W-:Y:S04]  /*1e1c0*/  STL [R1+0x2ec], R19 ;  /* 0x0002ec1301007387 */ /* 0x0007e80000100800 */
[----:B------:R1:W-:Y:S01]  /*1e1d0*/  LDGSTS.E [R6+0x21380], desc[UR22][R4.64], P1 ;  /* 0x2138000004067fae */ /* 0x0003e200089a1016 */
[----:B------:R-:W-:-:S03]  /*1e1e0*/  IADD3 R10, P3, PT, R10, R134, RZ ;  /* 0x000000860a0a7210 */ /* 0x000fc60007f7e0ff */
[----:B------:R3:W-:Y:S01]  /*1e1f0*/  STL [R1+0x330], R16 ;  /* 0x0003301001007387 */ /* 0x0007e20000100800 */
[----:B-1----:R-:W-:Y:S02]  /*1e200*/  IMAD.MOV.U32 R4, RZ, RZ, R12 ;  /* 0x000000ffff047224 */ /* 0x002fe400078e000c */
[----:B------:R-:W-:Y:S01]  /*1e210*/  IMAD.MOV.U32 R5, RZ, RZ, R13 ;  /* 0x000000ffff057224 */ /* 0x000fe200078e000d */
[----:B------:R-:W-:Y:S01]  /*1e220*/  IADD3 R8, P4, PT, R8, R134, RZ ;  /* 0x0000008608087210 */ /* 0x000fe20007f9e0ff */
[----:B------:R3:W-:Y:S01]  /*1e230*/  STL [R1+0x32c], R17 ;  /* 0x00032c1101007387 */ /* 0x0007e20000100800 */
[----:B----4-:R-:W-:-:S03]  /*1e240*/  IMAD.X R11, R11, 0x1, R133, P3 ;  /* 0x000000010b0b7824 */ /* 0x010fc600018e0685 */
[----:B------:R1:W-:Y:S01]  /*1e250*/  LDGSTS.E [R6+0x21780], desc[UR22][R4.64], P1 ;  /* 0x2178000004067fae */ /* 0x0003e200089a1016 */
[----:B------:R-:W-:-:S03]  /*1e260*/  IMAD.X R9, R9, 0x1, R133, P4 ;  /* 0x0000000109097824 */ /* 0x000fc600020e0685 */
[----:B------:R3:W-:Y:S04]  /*1e270*/  STL [R1+0x370], R14 ;  /* 0x0003700e01007387 */ /* 0x0007e80000100800 */
[----:B------:R3:W-:Y:S01]  /*1e280*/  STL [R1+0x36c], R15 ;  /* 0x00036c0f01007387 */ /* 0x0007e20000100800 */
[----:B-1----:R-:W-:Y:S02]  /*1e290*/  IMAD.MOV.U32 R4, RZ, RZ, R10 ;  /* 0x000000ffff047224 */ /* 0x002fe400078e000a */
[----:B------:R-:W-:Y:S01]  /*1e2a0*/  IMAD.MOV.U32 R5, RZ, RZ, R11 ;  /* 0x000000ffff057224 */ /* 0x000fe200078e000b */
[----:B------:R3:W-:Y:S04]  /*1e2b0*/  STL [R1+0x3b0], R12 ;  /* 0x0003b00c01007387 */ /* 0x0007e80000100800 */
[----:B------:R3:W-:Y:S04]  /*1e2c0*/  STL [R1+0x3ac], R13 ;  /* 0x0003ac0d01007387 */ /* 0x0007e80000100800 */
[----:B------:R3:W-:Y:S04]  /*1e2d0*/  STL [R1+0x3f0], R10 ;  /* 0x0003f00a01007387 */ /* 0x0007e80000100800 */
[----:B------:R3:W-:Y:S04]  /*1e2e0*/  STL [R1+0x3ec], R11 ;  /* 0x0003ec0b01007387 */ /* 0x0007e80000100800 */
[----:B------:R1:W-:Y:S04]  /*1e2f0*/  LDGSTS.E [R6+0x21b80], desc[UR22][R4.64], P1 ;  /* 0x21b8000004067fae */ /* 0x0003e800089a1016 */
[----:B------:R3:W-:Y:S04]  /*1e300*/  STL [R1+0x430], R8 ;  /* 0x0004300801007387 */ /* 0x0007e80000100800 */
[----:B------:R3:W-:Y:S01]  /*1e310*/  STL [R1+0x42c], R9 ;  /* 0x00042c0901007387 */ /* 0x0007e20000100800 */
[----:B-1----:R-:W-:Y:S01]  /*1e320*/  IMAD.MOV.U32 R4, RZ, RZ, R8 ;  /* 0x000000ffff047224 */ /* 0x002fe200078e0008 */
[----:B------:R-:W-:Y:S01]  /*1e330*/  MOV R5, R9 ;  /* 0x0000000900057202 */ /* 0x000fe20000000f00 */
[----:B------:R-:W-:-:S04]  /*1e340*/  UIADD3 UR13, UPT, UPT, UR13, 0x1, URZ ;  /* 0x000000010d0d7890 */ /* 0x000fc8000fffe0ff */
[----:B------:R1:W-:Y:S01]  /*1e350*/  LDGSTS.E [R6+0x21f80], desc[UR22][R4.64], P1 ;  /* 0x21f8000004067fae */ /* 0x0003e200089a1016 */
[----:B------:R-:W-:-:S03]  /*1e360*/  UISETP.GT.AND UP1, UPT, UR13, 0x1, UPT ;  /* 0x000000010d00788c */ /* 0x000fc6000bf24270 */
[----:B------:R-:W0:Y:S01]  /*1e370*/  LDGDEPBAR ;  /* 0x00000000000079af */ /* 0x000e220000000000 */
[----:B------:R-:W-:Y:S02]  /*1e380*/  USEL UR5, URZ, 0x1, !UP1 ;  /* 0x00000001ff057887 */ /* 0x000fe4000c800000 */
[----:B------:R-:W-:Y:S02]  /*1e390*/  USEL UR13, UR13, URZ, !UP1 ;  /* 0x000000ff0d0d7287 */ /* 0x000fe4000c800000 */
[----:B------:R-:W-:Y:S02]  /*1e3a0*/  ULOP3.LUT UR5, UR6, UR5, URZ, 0x3c, !UPT ;  /* 0x0000000506057292 */ /* 0x000fe4000f8e3cff */
[----:B-1----:R-:W-:Y:S01]  /*1e3b0*/  IMAD.U32 R4, RZ, RZ, UR6 ;  /* 0x00000006ff047e24 */ /* 0x002fe2000f8e00ff */
[C---:B--2---:R-:W-:Y:S01]  /*1e3c0*/  ISETP.NE.U32.AND P1, PT, R250.reuse, R7, PT ;  /* 0x00000007fa00720c */ /* 0x044fe20003f25070 */
[----:B------:R-:W-:-:S12]  /*1e3d0*/  VIADD R250, R250, 0x1 ;  /* 0x00000001fafa7836 */ /* 0x000fd80000000000 */
[----:B---3--:R-:W-:Y:S05]  /*1e3e0*/  @P1 BRA `(.L_x_11) ;  /* 0xffffff7000f81947 */ /* 0x008fea000383ffff */
.L_x_8:
[----:B------:R-:W2:Y:S01]  /*1e3f0*/  LDL.LU R7, [R1+0x668] ;  /* 0x0006680001077983 */ /* 0x000ea20000300800 */
[----:B------:R-:W2:Y:S03]  /*1e400*/  LDCU.128 UR12, c[0x0][0x390] ;  /* 0x00007200ff0c77ac */ /* 0x000ea60008000c00 */
[----:B------:R-:W3:Y:S01]  /*1e410*/  LDL.LU R6, [R1+0x68c] ;  /* 0x00068c0001067983 */ /* 0x000ee20000300800 */
[----:B------:R-:W1:Y:S03]  /*1e420*/  LDCU UR7, c[0x0][0x3b8] ;  /* 0x00007700ff0777ac */ /* 0x000e660008000800 */
[----:B------:R-:W4:Y:S01]  /*1e430*/  LDL.LU R5, [R1+0x688] ;  /* 0x0006880001057983 */ /* 0x000f220000300800 */
[----:B------:R-:W5:Y:S01]  /*1e440*/  LDCU UR5, c[0x0][0x3b4] ;  /* 0x00007680ff0577ac */ /* 0x000f620008000800 */
[----:B-1----:R-:W-:Y:S01]  /*1e450*/  IMAD R3, R2, UR7, RZ ;  /* 0x0000000702037c24 */ /* 0x002fe2000f8e02ff */
[C---:B--2---:R-:W-:Y:S01]  /*1e460*/  ISETP.GE.AND P0, PT, R7.reuse, UR14, PT ;  /* 0x0000000e07007c0c */ /* 0x044fe2000bf06270 */
[----:B-----5:R-:W-:-:S03]  /*1e470*/  IMAD R0, R7, UR5, RZ ;  /* 0x0000000507007c24 */ /* 0x020fc6000f8e02ff */
[----:B------:R-:W-:Y:S02]  /*1e480*/  ISETP.LT.AND P3, PT, R2, UR15, !P0 ;  /* 0x0000000f02007c0c */ /* 0x000fe4000c761270 */
[----:B---3--:R-:W-:Y:S02]  /*1e490*/  ISETP.LT.AND P1, PT, R6, UR15, !P0 ;  /* 0x0000000f06007c0c */ /* 0x008fe4000c721270 */
[----:B----4-:R-:W-:Y:S01]  /*1e4a0*/  ISETP.LT.AND P4, PT, R5, UR15, !P0 ;  /* 0x0000000f05007c0c */ /* 0x010fe2000c781270 */
[----:B------:R-:W-:Y:S01]  /*1e4b0*/  VIADD R5, R3, UR7 ;  /* 0x0000000703057c36 */ /* 0x000fe20008000000 */
[----:B------:R-:W-:-:S03]  /*1e4c0*/  LEA R2, P6, R0, UR12, 0x2 ;  /* 0x0000000c00027c11 */ /* 0x000fc6000f8c10ff */
[----:B------:R-:W-:-:S04]  /*1e4d0*/  VIADD R7, R5, UR7 ;  /* 0x0000000705077c36 */ /* 0x000fc80008000000 */
[----:B------:R-:W-:Y:S01]  /*1e4e0*/  VIADD R9, R7, UR7 ;  /* 0x0000000707097c36 */ /* 0x000fe20008000000 */
[----:B------:R-:W-:Y:S06]  /*1e4f0*/  @!P5 BRA `(.L_x_12) ;  /* 0x000000000010d947 */ /* 0x000fec0003800000 */
[----:B------:R-:W-:-:S06]  /*1e500*/  USHF.L.U32 UR6, UR6, 0x1f, URZ ;  /* 0x0000001f06067899 */ /* 0x000fcc00080006ff */
[----:B------:R-:W-:-:S04]  /*1e510*/  IMAD.U32 R4, RZ, RZ, UR6 ;  /* 0x00000006ff047e24 */ /* 0x000fc8000f8e00ff */
[----:B------:R-:W1:Y:S02]  /*1e520*/  SYNCS.PHASECHK.TRANS64.TRYWAIT P5, [UR4], R4 ;  /* 0x00000004ff0075a7 */ /* 0x000e6400080a1104 */
[----:B-1----:R-:W-:Y:S05]  /*1e530*/  @!P5 BRA `(.L_x_13) ;  /* 0x0000001800b4d947 */ /* 0x002fea0003800000 */
.L_x_12:
[----:B------:R-:W2:Y:S01]  /*1e540*/  LDL.LU R102, [R1+0x780] ;  /* 0x0007800001667983 */ /* 0x000ea20000300800 */
[----:B------:R-:W-:-:S04]  /*1e550*/  DEPBAR.LE SB0, 0x0 ;  /* 0x000080000000791a */ /* 0x000fc80000000000 */
[----:B------:R-:W3:Y:S04]  /*1e560*/  LDL.LU R100, [R1+0x77c] ;  /* 0x00077c0001647983 */ /* 0x000ee80000300800 */
[----:B------:R-:W4:Y:S04]  /*1e570*/  LDL.LU R113, [R1+0x778] ;  /* 0x0007780001717983 */ /* 0x000f280000300800 */
[----:B------:R-:W5:Y:S04]  /*1e580*/  LDL.LU R112, [R1+0x774] ;  /* 0x0007740001707983 */ /* 0x000f680000300800 */
[----:B------:R-:W5:Y:S04]  /*1e590*/  LDL.LU R111, [R1+0x770] ;  /* 0x00077000016f7983 */ /* 0x000f680000300800 */
[----:B------:R-:W5:Y:S04]  /*1e5a0*/  LDL.LU R110, [R1+0x76c] ;  /* 0x00076c00016e7983 */ /* 0x000f680000300800 */
[----:B------:R-:W5:Y:S04]  /*1e5b0*/  LDL.LU R109, [R1+0x768] ;  /* 0x00076800016d7983 */ /* 0x000f680000300800 */
[----:B------:R-:W5:Y:S04]  /*1e5c0*/  LDL.LU R108, [R1+0x764] ;  /* 0x00076400016c7983 */ /* 0x000f680000300800 */
[----:B------:R-:W5:Y:S04]  /*1e5d0*/  LDL.LU R107, [R1+0x760] ;  /* 0x00076000016b7983 */ /* 0x000f680000300800 */
[----:B------:R-:W5:Y:S04]  /*1e5e0*/  LDL.LU R106, [R1+0x75c] ;  /* 0x00075c00016a7983 */ /* 0x000f680000300800 */
[----:B------:R-:W5:Y:S04]  /*1e5f0*/  LDL.LU R105, [R1+0x758] ;  /* 0x0007580001697983 */ /* 0x000f680000300800 */
[----:B------:R-:W5:Y:S01]  /*1e600*/  LDL.LU R104, [R1+0x754] ;  /* 0x0007540001687983 */ /* 0x000f620000300800 */
[----:B------:R-:W-:Y:S01]  /*1e610*/  VIADD R11, R9, UR7 ;  /* 0x00000007090b7c36 */ /* 0x000fe20008000000 */
[----:B------:R-:W-:Y:S01]  /*1e620*/  LEA.HI.X.SX32 R0, R0, UR13, 0x2, P6 ;  /* 0x0000000d00007c11 */ /* 0x000fe2000b0f16ff */
[----:B------:R-:W-:Y:S01]  /*1e630*/  BAR.SYNC.DEFER_BLOCKING 0x0 ;  /* 0x0000000000007b1d */ /* 0x000fe20000010000 */
[-C--:B------:R-:W-:Y:S01]  /*1e640*/  LEA R70, P6, R3, R2.reuse, 0x2 ;  /* 0x0000000203467211 */ /* 0x080fe200078c10ff */
[----:B------:R-:W-:Y:S01]  /*1e650*/  VIADD R79, R11, UR7 ;  /* 0x000000070b4f7c36 */ /* 0x000fe20008000000 */
[----:B------:R-:W-:-:S02]  /*1e660*/  LEA R68, P5, R5, R2, 0x2 ;  /* 0x0000000205447211 */ /* 0x000fc400078a10ff */
[-C--:B------:R-:W-:Y:S01]  /*1e670*/  LEA.HI.X.SX32 R71, R3, R0.reuse, 0x2, P6 ;  /* 0x0000000003477211 */ /* 0x080fe200030f16ff */
[----:B------:R-:W-:Y:S01]  /*1e680*/  VIADD R3, R79, UR7 ;  /* 0x000000074f037c36 */ /* 0x000fe20008000000 */
[----:B------:R-:W-:Y:S01]  /*1e690*/  LEA.HI.X.SX32 R69, R5, R0, 0x2, P5 ;  /* 0x0000000005457211 */ /* 0x000fe200028f16ff */
[----:B------:R-:W5:Y:S01]  /*1e6a0*/  LDL.LU R103, [R1+0x750] ;  /* 0x0007500001677983 */ /* 0x000f620000300800 */
[-C--:B------:R-:W-:Y:S01]  /*1e6b0*/  LEA R74, P5, R9, R2.reuse, 0x2 ;  /* 0x00000002094a7211 */ /* 0x080fe200078a10ff */
[----:B------:R-:W-:Y:S01]  /*1e6c0*/  VIADD R83, R3, UR7 ;  /* 0x0000000703537c36 */ /* 0x000fe20008000000 */
[----:B------:R-:W-:Y:S02]  /*1e6d0*/  LEA R72, P6, R7, R2, 0x2 ;  /* 0x0000000207487211 */ /* 0x000fe400078c10ff */
[----:B------:R-:W-:Y:S02]  /*1e6e0*/  LEA.HI.X.SX32 R75, R9, R0, 0x2, P5 ;  /* 0x00000000094b7211 */ /* 0x000fe400028f16ff */
[----:B------:R-:W-:-:S02]  /*1e6f0*/  IADD3 R85, PT, PT, R83, UR7, RZ ;  /* 0x0000000753557c10 */ /* 0x000fc4000fffe0ff */
[----:B------:R-:W-:Y:S02]  /*1e700*/  LEA R80, P5, R3, R2, 0x2 ;  /* 0x0000000203507211 */ /* 0x000fe400078a10ff */
[-C--:B------:R-:W-:Y:S01]  /*1e710*/  LEA.HI.X.SX32 R73, R7, R0.reuse, 0x2, P6 ;  /* 0x0000000007497211 */ /* 0x080fe200030f16ff */
[----:B------:R-:W-:Y:S01]  /*1e720*/  VIADD R87, R85, UR7 ;  /* 0x0000000755577c36 */ /* 0x000fe20008000000 */
[----:B------:R-:W-:Y:S02]  /*1e730*/  LEA.HI.X.SX32 R81, R3, R0, 0x2, P5 ;  /* 0x0000000003517211 */ /* 0x000fe400028f16ff */
[-C--:B------:R-:W-:Y:S01]  /*1e740*/  LEA R76, P6, R11, R2.reuse, 0x2 ;  /* 0x000000020b4c7211 */ /* 0x080fe200078c10ff */
[----:B------:R-:W1:Y:S02]  /*1e750*/  @!P2 SYNCS.CCTL.IV [UR9+0x38000] ;  /* 0x03800000ff00a9b1 */ /* 0x000e640008000009 */
[----:B-1----:R-:W-:Y:S01]  /*1e760*/  BAR.SYNC.DEFER_BLOCKING 0x0 ;  /* 0x0000000000007b1d */ /* 0x002fe20000010000 */
[----:B------:R-:W-:Y:S01]  /*1e770*/  VIADD R89, R87, UR7 ;  /* 0x0000000757597c36 */ /* 0x000fe20008000000 */
[----:B------:R-:W-:-:S02]  /*1e780*/  LEA R84, P5, R85, R2, 0x2 ;  /* 0x0000000255547211 */ /* 0x000fc400078a10ff */
[-C--:B------:R-:W-:Y:S01]  /*1e790*/  LEA.HI.X.SX32 R77, R11, R0.reuse, 0x2, P6 ;  /* 0x000000000b4d7211 */ /* 0x080fe200030f16ff */
[----:B------:R-:W-:Y:S01]  /*1e7a0*/  VIADD R91, R89, UR7 ;  /* 0x00000007595b7c36 */ /* 0x000fe20008000000 */
[----:B------:R-:W-:Y:S01]  /*1e7b0*/  LEA.HI.X.SX32 R85, R85, R0, 0x2, P5 ;  /* 0x0000000055557211 */ /* 0x000fe200028f16ff */
[----:B------:R-:W1:Y:S02]  /*1e7c0*/  LDTM.x64 R4, tmem[UR11] ;  /* 0x0000000b000479ee */ /* 0x000e640008340000 */
[----:B------:R-:W-:Y:S01]  /*1e7d0*/  VIADD R3, R91, UR7 ;  /* 0x000000075b037c36 */ /* 0x000fe20008000000 */
[----:B------:R-:W-:-:S03]  /*1e7e0*/  LEA R88, P5, R89, R2, 0x2 ;  /* 0x0000000259587211 */ /* 0x000fc600078a10ff */
[----:B------:R-:W-:Y:S01]  /*1e7f0*/  VIADD R95, R3, UR7 ;  /* 0x00000007035f7c36 */ /* 0x000fe20008000000 */
[----:B------:R-:W-:Y:S02]  /*1e800*/  LEA.HI.X.SX32 R89, R89, R0, 0x2, P5 ;  /* 0x0000000059597211 */ /* 0x000fe400028f16ff */
[-C--:B------:R-:W-:Y:S01]  /*1e810*/  LEA R92, P5, R3, R2.reuse, 0x2 ;  /* 0x00000002035c7211 */ /* 0x080fe200078a10ff */
[C---:B------:R-:W-:Y:S01]  /*1e820*/  VIADD R97, R95.reuse, UR7 ;  /* 0x000000075f617c36 */ /* 0x040fe20008000000 */
[----:B------:R-:W-:Y:S02]  /*1e830*/  LEA R94, P6, R95, R2, 0x2 ;  /* 0x000000025f5e7211 */ /* 0x000fe400078c10ff */
[-C--:B------:R-:W-:Y:S01]  /*1e840*/  LEA.HI.X.SX32 R93, R3, R0.reuse, 0x2, P5 ;  /* 0x00000000035d7211 */ /* 0x080fe200028f16ff */
[----:B------:R-:W-:Y:S01]  /*1e850*/  VIADD R101, R97, UR7 ;  /* 0x0000000761657c36 */ /* 0x000fe20008000000 */
[----:B------:R-:W-:Y:S01]  /*1e860*/  LEA.HI.X.SX32 R95, R95, R0, 0x2, P6 ;  /* 0x000000005f5f7211 */ /* 0x000fe200030f16ff */
[----:B------:R-:W1:Y:S01]  /*1e870*/  @!P2 SYNCS.CCTL.IV [UR9+0x38008] ;  /* 0x03800800ff00a9b1 */ /* 0x000e620008000009 */
[-C--:B------:R-:W-:Y:S01]  /*1e880*/  LEA R78, P2, R79, R2.reuse, 0x2 ;  /* 0x000000024f4e7211 */ /* 0x080fe200078410ff */
[----:B------:R-:W-:Y:S01]  /*1e890*/  NOP ;  /* 0x0000000000007918 */ /* 0x000fe20000000000 */
[----:B------:R-:W-:-:S02]  /*1e8a0*/  LEA R98, P5, R101, R2, 0x2 ;  /* 0x0000000265627211 */ /* 0x000fc400078a10ff */
[----:B------:R-:W-:Y:S02]  /*1e8b0*/  LEA.HI.X.SX32 R79, R79, R0, 0x2, P2 ;  /* 0x000000004f4f7211 */ /* 0x000fe400010f16ff */
[----:B------:R-:W-:-:S04]  /*1e8c0*/  LEA R82, P2, R83, R2, 0x2 ;  /* 0x0000000253527211 */ /* 0x000fc800078410ff */
[----:B------:R-:W-:Y:S02]  /*1e8d0*/  LEA.HI.X.SX32 R83, R83, R0, 0x2, P2 ;  /* 0x0000000053537211 */ /* 0x000fe400010f16ff */
[----:B------:R-:W-:-:S04]  /*1e8e0*/  LEA R86, P2, R87, R2, 0x2 ;  /* 0x0000000257567211 */ /* 0x000fc800078410ff */
[----:B------:R-:W-:Y:S02]  /*1e8f0*/  LEA.HI.X.SX32 R87, R87, R0, 0x2, P2 ;  /* 0x0000000057577211 */ /* 0x000fe400010f16ff */
[----:B------:R-:W-:-:S04]  /*1e900*/  LEA R90, P2, R91, R2, 0x2 ;  /* 0x000000025b5a7211 */ /* 0x000fc800078410ff */
[----:B------:R-:W-:Y:S02]  /*1e910*/  LEA.HI.X.SX32 R91, R91, R0, 0x2, P2 ;  /* 0x000000005b5b7211 */ /* 0x000fe400010f16ff */
[----:B------:R-:W-:-:S04]  /*1e920*/  LEA R96, P2, R97, R2, 0x2 ;  /* 0x0000000261607211 */ /* 0x000fc800078410ff */
[-C--:B------:R-:W-:Y:S01]  /*1e930*/  LEA.HI.X.SX32 R97, R97, R0.reuse, 0x2, P2 ;  /* 0x0000000061617211 */ /* 0x080fe200010f16ff */
[----:B-1----:R1:W-:Y:S01]  /*1e940*/  @P3 STG.E desc[UR22][R70.64], R4 ;  /* 0x0000000446003986 */ /* 0x0023e2000c101916 */
[----:B------:R-:W-:-:S03]  /*1e950*/  LEA.HI.X.SX32 R99, R101, R0, 0x2, P5 ;  /* 0x0000000065637211 */ /* 0x000fc600028f16ff */
[----:B------:R1:W-:Y:S04]  /*1e960*/  @P1 STG.E desc[UR22][R68.64], R5 ;  /* 0x0000000544001986 */ /* 0x0003e8000c101916 */
[----:B------:R-:W-:Y:S01]  /*1e970*/  @P4 STG.E desc[UR22][R72.64], R6 ;  /* 0x0000000648004986 */ /* 0x000fe2000c101916 */
[----:B--2---:R-:W-:-:S03]  /*1e980*/  ISETP.LT.AND P6, PT, R102, UR15, !P0 ;  /* 0x0000000f66007c0c */ /* 0x004fc6000c7c1270 */
[----:B------:R-:W2:Y:S01]  /*1e990*/  LDL.LU R102, [R1+0x74c] ;  /* 0x00074c0001667983 */ /* 0x000ea20000300800 */
[----:B---3--:R-:W-:-:S03]  /*1e9a0*/  ISETP.LT.AND P2, PT, R100, UR15, !P0 ;  /* 0x0000000f64007c0c */ /* 0x008fc6000c741270 */
[----:B------:R-:W3:Y:S04]  /*1e9b0*/  LDL.LU R100, [R1+0x748] ;  /* 0x0007480001647983 */ /* 0x000ee80000300800 */
[----:B------:R-:W3:Y:S01]  /*1e9c0*/  LDL.LU R3, [R1+0x744] ;  /* 0x0007440001037983 */ /* 0x000ee20000300800 */
[----:B----4-:R-:W-:Y:S02]  /*1e9d0*/  ISETP.LT.AND P5, PT, R113, UR15, !P0 ;  /* 0x0000000f71007c0c */ /* 0x010fe4000c7a1270 */
[----:B-----5:R-:W-:Y:S01]  /*1e9e0*/  ISETP.LT.AND P3, PT, R112, UR15, !P0 ;  /* 0x0000000f70007c0c */ /* 0x020fe2000c761270 */
[----:B------:R-:W-:Y:S01]  /*1e9f0*/  @P6 STG.E desc[UR22][R74.64], R7 ;  /* 0x000000074a006986 */ /* 0x000fe2000c101916 */
[----:B------:R-:W-:-:S03]  /*1ea00*/  ISETP.LT.AND P1, PT, R111, UR15, !P0 ;  /* 0x0000000f6f007c0c */ /* 0x000fc6000c721270 */
[----:B------:R-:W-:Y:S01]  /*1ea10*/  @P2 STG.E desc[UR22][R76.64], R8 ;  /* 0x000000084c002986 */ /* 0x000fe2000c101916 */
[----:B------:R-:W-:-:S03]  /*1ea20*/  ISETP.LT.AND P4, PT, R110, UR15, !P0 ;  /* 0x0000000f6e007c0c */ /* 0x000fc6000c781270 */
[----:B-1----:R-:W4:Y:S01]  /*1ea30*/  LDL.LU R71, [R1+0x740] ;  /* 0x0007400001477983 */ /* 0x002f220000300800 */
[----:B------:R-:W-:-:S03]  /*1ea40*/  ISETP.LT.AND P6, PT, R109, UR15, !P0 ;  /* 0x0000000f6d007c0c */ /* 0x000fc6000c7c1270 */
[----:B------:R-:W5:Y:S01]  /*1ea50*/  LDL.LU R70, [R1+0x73c] ;  /* 0x00073c0001467983 */ /* 0x000f620000300800 */
[----:B------:R-:W-:-:S03]  /*1ea60*/  ISETP.LT.AND P2, PT, R108, UR15, !P0 ;  /* 0x0000000f6c007c0c */ /* 0x000fc6000c741270 */
[----:B------:R-:W-:Y:S01]  /*1ea70*/  @P5 STG.E desc[UR22][R78.64], R9 ;  /* 0x000000094e005986 */ /* 0x000fe2000c101916 */
[----:B------:R-:W-:-:S03]  /*1ea80*/  ISETP.LT.AND P5, PT, R107, UR15, !P0 ;  /* 0x0000000f6b007c0c */ /* 0x000fc6000c7a1270 */
[----:B------:R-:W-:Y:S01]  /*1ea90*/  @P3 STG.E desc[UR22][R80.64], R10 ;  /* 0x0000000a50003986 */ /* 0x000fe2000c101916 */
[----:B------:R-:W-:-:S03]  /*1eaa0*/  ISETP.LT.AND P3, PT, R106, UR15, !P0 ;  /* 0x0000000f6a007c0c */ /* 0x000fc6000c761270 */
[----:B------:R-:W-:Y:S01]  /*1eab0*/  @P1 STG.E desc[UR22][R82.64], R11 ;  /* 0x0000000b52001986 */ /* 0x000fe2000c101916 */
[----:B------:R-:W-:-:S03]  /*1eac0*/  ISETP.LT.AND P1, PT, R105, UR15, !P0 ;  /* 0x0000000f69007c0c */ /* 0x000fc6000c721270 */
[----:B------:R-:W-:Y:S01]  /*1ead0*/  @P4 STG.E desc[UR22][R84.64], R12 ;  /* 0x0000000c54004986 */ /* 0x000fe2000c101916 */
[----:B------:R-:W-:-:S03]  /*1eae0*/  ISETP.LT.AND P4, PT, R104, UR15, !P0 ;  /* 0x0000000f68007c0c */ /* 0x000fc6000c781270 */
[----:B------:R-:W5:Y:S04]  /*1eaf0*/  LDL.LU R69, [R1+0x738] ;  /* 0x0007380001457983 */ /* 0x000f680000300800 */
[----:B------:R-:W-:Y:S04]  /*1eb00*/  @P6 STG.E desc[UR22][R86.64], R13 ;  /* 0x0000000d56006986 */ /* 0x000fe8000c101916 */
[----:B------:R-:W5:Y:S04]  /*1eb10*/  LDL.LU R68, [R1+0x734] ;  /* 0x0007340001447983 */ /* 0x000f680000300800 */
[----:B------:R1:W-:Y:S04]  /*1eb20*/  @P2 STG.E desc[UR22][R88.64], R14 ;  /* 0x0000000e58002986 */ /* 0x0003e8000c101916 */
[----:B------:R-:W-:Y:S04]  /*1eb30*/  @P5 STG.E desc[UR22][R90.64], R15 ;  /* 0x0000000f5a005986 */ /* 0x000fe8000c101916 */
[----:B-1----:R-:W5:Y:S04]  /*1eb40*/  LDL.LU R14, [R1+0x730] ;  /* 0x00073000010e7983 */ /* 0x002f680000300800 */
[----:B------:R-:W5:Y:S04]  /*1eb50*/  LDL.LU R12, [R1+0x72c] ;  /* 0x00072c00010c7983 */ /* 0x000f680000300800 */
[----:B------:R-:W-:Y:S04]  /*1eb60*/  @P3 STG.E desc[UR22][R92.64], R16 ;  /* 0x000000105c003986 */ /* 0x000fe8000c101916 */
[----:B------:R-:W-:Y:S04]  /*1eb70*/  @P1 STG.E desc[UR22][R94.64], R17 ;  /* 0x000000115e001986 */ /* 0x000fe8000c101916 */
[----:B------:R1:W-:Y:S04]  /*1eb80*/  @P4 STG.E desc[UR22][R96.64], R18 ;  /* 0x0000001260004986 */ /* 0x0003e8000c101916 */
[----:B-1----:R-:W5:Y:S04]  /*1eb90*/  LDL.LU R18, [R1+0x728] ;  /* 0x0007280001127983 */ /* 0x002f680000300800 */
[----:B------:R-:W5:Y:S04]  /*1eba0*/  LDL.LU R17, [R1+0x724] ;  /* 0x0007240001117983 */ /* 0x000f680000300800 */
[----:B------:R-:W5:Y:S01]  /*1ebb0*/  LDL.LU R16, [R1+0x720] ;  /* 0x0007200001107983 */ /* 0x000f620000300800 */
[----:B------:R-:W-:Y:S01]  /*1ebc0*/  ISETP.LT.AND P6, PT, R103, UR15, !P0 ;  /* 0x0000000f67007c0c */ /* 0x000fe2000c7c1270 */
[----:B------:R-:W-:-:S02]  /*1ebd0*/  VIADD R101, R101, UR7 ;  /* 0x0000000765657c36 */ /* 0x000fc40008000000 */
[----:B------:R-:W5:Y:S03]  /*1ebe0*/  LDL.LU R15, [R1+0x71c] ;  /* 0x00071c00010f7983 */ /* 0x000f660000300800 */
[----:B------:R-:W-:-:S04]  /*1ebf0*/  LEA R4, P1, R101, R2, 0x2 ;  /* 0x0000000265047211 */ /* 0x000fc800078210ff */
[----:B------:R-:W-:-:S03]  /*1ec00*/  LEA.HI.X.SX32 R5, R101, R0, 0x2, P1 ;  /* 0x0000000065057211 */ /* 0x000fc600008f16ff */
[----:B------:R-:W-:Y:S01]  /*1ec10*/  @P6 STG.E desc[UR22][R98.64], R19 ;  /* 0x0000001362006986 */ /* 0x000fe2000c101916 */
[----:B--2---:R-:W-:Y:S02]  /*1ec20*/  ISETP.LT.AND P2, PT, R102, UR15, !P0 ;  /* 0x0000000f66007c0c */ /* 0x004fe4000c741270 */
[----:B---3--:R-:W-:Y:S01]  /*1ec30*/  ISETP.LT.AND P3, PT, R3, UR15, !P0 ;  /* 0x0000000f03007c0c */ /* 0x008fe2000c761270 */
[----:B------:R-:W-:Y:S01]  /*1ec40*/  VIADD R3, R101, UR7 ;  /* 0x0000000765037c36 */ /* 0x000fe20008000000 */
[----:B------:R-:W-:-:S03]  /*1ec50*/  ISETP.LT.AND P5, PT, R100, UR15, !P0 ;  /* 0x0000000f64007c0c */ /* 0x000fc6000c7a1270 */
[C---:B------:R-:W-:Y:S01]  /*1ec60*/  VIADD R9, R3.reuse, UR7 ;  /* 0x0000000703097c36 */ /* 0x040fe20008000000 */
[----:B------:R-:W-:-:S05]  /*1ec70*/  LEA R6, P6, R3, R2, 0x2 ;  /* 0x0000000203067211 */ /* 0x000fca00078c10ff */
[----:B------:R1:W-:Y:S01]  /*1ec80*/  @P2 STG.E desc[UR22][R4.64], R20 ;  /* 0x0000001404002986 */ /* 0x0003e2000c101916 */
[----:B------:R-:W-:Y:S02]  /*1ec90*/  LEA.HI.X.SX32 R7, R3, R0, 0x2, P6 ;  /* 0x0000000003077211 */ /* 0x000fe400030f16ff */
[C---:B------:R-:W-:Y:S02]  /*1eca0*/  LEA R8, P2, R9.reuse, R2, 0x2 ;  /* 0x0000000209087211 */ /* 0x040fe400078410ff */
[C---:B------:R-:W-:Y:S02]  /*1ecb0*/  IADD3 R3, PT, PT, R9.reuse, UR7, RZ ;  /* 0x0000000709037c10 */ /* 0x040fe4000fffe0ff */
[----:B------:R-:W-:Y:S02]  /*1ecc0*/  LEA.HI.X.SX32 R9, R9, R0, 0x2, P2 ;  /* 0x0000000009097211 */ /* 0x000fe400010f16ff */
[C---:B------:R-:W-:Y:S01]  /*1ecd0*/  LEA R10, P6, R3.reuse, R2, 0x2 ;  /* 0x00000002030a7211 */ /* 0x040fe200078c10ff */
[----:B------:R-:W-:Y:S01]  /*1ece0*/  VIADD R13, R3, UR7 ;  /* 0x00000007030d7c36 */ /* 0x000fe20008000000 */
[----:B----4-:R-:W-:Y:S01]  /*1ecf0*/  ISETP.LT.AND P4, PT, R71, UR15, !P0 ;  /* 0x0000000f47007c0c */ /* 0x010fe2000c781270 */
[----:B------:R2:W-:Y:S01]  /*1ed00*/  @P5 STG.E desc[UR22][R6.64], R21 ;  /* 0x0000001506005986 */ /* 0x0005e2000c101916 */
[----:B------:R-:W-:Y:S01]  /*1ed10*/  LEA.HI.X.SX32 R11, R3, R0, 0x2, P6 ;  /* 0x00000000030b7211 */ /* 0x000fe200030f16ff */
[C---:B------:R-:W-:Y:S01]  /*1ed20*/  VIADD R3, R13.reuse, UR7 ;  /* 0x000000070d037c36 */ /* 0x040fe20008000000 */
[----:B-----5:R-:W-:Y:S01]  /*1ed30*/  ISETP.LT.AND P1, PT, R70, UR15, !P0 ;  /* 0x0000000f46007c0c */ /* 0x020fe2000c721270 */
[----:B------:R3:W-:Y:S01]  /*1ed40*/  @P3 STG.E desc[UR22][R8.64], R22 ;  /* 0x0000001608003986 */ /* 0x0007e2000c101916 */
[----:B-1----:R-:W-:-:S04]  /*1ed50*/  LEA R4, P3, R13, R2, 0x2 ;  /* 0x000000020d047211 */ /* 0x002fc800078610ff */
[----:B------:R-:W-:Y:S01]  /*1ed60*/  LEA.HI.X.SX32 R5, R13, R0, 0x2, P3 ;  /* 0x000000000d057211 */ /* 0x000fe200018f16ff */
[C---:B------:R-:W-:Y:S01]  /*1ed70*/  VIADD R13, R3.reuse, UR7 ;  /* 0x00000007030d7c36 */ /* 0x040fe20008000000 */
[----:B--2---:R-:W-:Y:S01]  /*1ed80*/  LEA R6, P6, R3, R2, 0x2 ;  /* 0x0000000203067211 */ /* 0x004fe200078c10ff */
[----:B------:R1:W-:Y:S01]  /*1ed90*/  @P4 STG.E desc[UR22][R10.64], R23 ;  /* 0x000000170a004986 */ /* 0x0003e2000c101916 */
[----:B------:R-:W-:Y:S02]  /*1eda0*/  ISETP.LT.AND P5, PT, R69, UR15, !P0 ;  /* 0x0000000f45007c0c */ /* 0x000fe4000c7a1270 */
[----:B------:R-:W-:Y:S01]  /*1edb0*/  LEA.HI.X.SX32 R7, R3, R0, 0x2, P6 ;  /* 0x0000000003077211 */ /* 0x000fe200030f16ff */
[C---:B------:R-:W-:Y:S01]  /*1edc0*/  VIADD R3, R13.reuse, UR7 ;  /* 0x000000070d037c36 */ /* 0x040fe20008000000 */
[----:B------:R2:W-:Y:S01]  /*1edd0*/  @P1 STG.E desc[UR22][R4.64], R24 ;  /* 0x0000001804001986 */ /* 0x0005e2000c101916 */
[----:B------:R-:W-:Y:S02]  /*1ede0*/  ISETP.LT.AND P2, PT, R68, UR15, !P0 ;  /* 0x0000000f44007c0c */ /* 0x000fe4000c741270 */
[----:B---3--:R-:W-:-:S02]  /*1edf0*/  LEA R8, P1, R13, R2, 0x2 ;  /* 0x000000020d087211 */ /* 0x008fc400078210ff */
[----:B-1----:R-:W-:Y:S02]  /*1ee00*/  LEA R10, P6, R3, R2, 0x2 ;  /* 0x00000002030a7211 */ /* 0x002fe400078c10ff */
[-C--:B------:R-:W-:Y:S02]  /*1ee10*/  LEA.HI.X.SX32 R9, R13, R0.reuse, 0x2, P1 ;  /* 0x000000000d097211 */ /* 0x080fe400008f16ff */
[----:B------:R-:W-:Y:S02]  /*1ee20*/  LEA.HI.X.SX32 R11, R3, R0, 0x2, P6 ;  /* 0x00000000030b7211 */ /* 0x000fe400030f16ff */
[----:B------:R-:W-:Y:S02]  /*1ee30*/  ISETP.LT.AND P4, PT, R14, UR15, !P0 ;  /* 0x0000000f0e007c0c */ /* 0x000fe4000c781270 */
[----:B------:R-:W3:Y:S01]  /*1ee40*/  LDL.LU R14, [R1+0x718] ;  /* 0x00071800010e7983 */ /* 0x000ee20000300800 */
[----:B------:R-:W-:-:S03]  /*1ee50*/  ISETP.LT.AND P3, PT, R12, UR15, !P0 ;  /* 0x0000000f0c007c0c */ /* 0x000fc6000c761270 */
[----:B------:R-:W4:Y:S04]  /*1ee60*/  LDL.LU R12, [R1+0x714] ;  /* 0x00071400010c7983 */ /* 0x000f280000300800 */
[----:B------:R1:W-:Y:S04]  /*1ee70*/  @P5 STG.E desc[UR22][R6.64], R25 ;  /* 0x0000001906005986 */ /* 0x0003e8000c101916 */
[----:B------:R5:W-:Y:S04]  /*1ee80*/  @P2 STG.E desc[UR22][R8.64], R26 ;  /* 0x0000001a08002986 */ /* 0x000be8000c101916 */
[----:B------:R1:W-:Y:S01]  /*1ee90*/  @P4 STG.E desc[UR22][R10.64], R27 ;  /* 0x0000001b0a004986 */ /* 0x0003e2000c101916 */
[----:B------:R-:W-:-:S03]  /*1eea0*/  ISETP.LT.AND P5, PT, R18, UR15, !P0 ;  /* 0x0000000f12007c0c */ /* 0x000fc6000c7a1270 */
[----:B------:R-:W4:Y:S01]  /*1eeb0*/  LDL.LU R18, [R1+0x710] ;  /* 0x0007100001127983 */ /* 0x000f220000300800 */
[----:B------:R-:W-:-:S03]  /*1eec0*/  ISETP.LT.AND P1, PT, R17, UR15, !P0 ;  /* 0x0000000f11007c0c */ /* 0x000fc6000c721270 */
[----:B------:R-:W4:Y:S01]  /*1eed0*/  LDL.LU R17, [R1+0x70c] ;  /* 0x00070c0001117983 */ /* 0x000f220000300800 */
[----:B------:R-:W-:-:S03]  /*1eee0*/  ISETP.LT.AND P4, PT, R16, UR15, !P0 ;  /* 0x0000000f10007c0c */ /* 0x000fc6000c781270 */
[----:B------:R-:W4:Y:S01]  /*1eef0*/  LDL.LU R16, [R1+0x708] ;  /* 0x0007080001107983 */ /* 0x000f220000300800 */
[----:B------:R-:W-:-:S04]  /*1ef00*/  VIADD R13, R3, UR7 ;  /* 0x00000007030d7c36 */ /* 0x000fc80008000000 */
[C---:B------:R-:W-:Y:S01]  /*1ef10*/  VIADD R3, R13.reuse, UR7 ;  /* 0x000000070d037c36 */ /* 0x040fe20008000000 */
[----:B--2---:R-:W-:-:S04]  /*1ef20*/  LEA R4, P2, R13, R2, 0x2 ;  /* 0x000000020d047211 */ /* 0x004fc800078410ff */
[----:B------:R-:W-:Y:S01]  /*1ef30*/  LEA.HI.X.SX32 R5, R13, R0, 0x2, P2 ;  /* 0x000000000d057211 */ /* 0x000fe200010f16ff */
[C---:B------:R-:W-:Y:S01]  /*1ef40*/  VIADD R13, R3.reuse, UR7 ;  /* 0x00000007030d7c36 */ /* 0x040fe20008000000 */
[----:B-1----:R-:W-:-:S03]  /*1ef50*/  LEA R6, P6, R3, R2, 0x2 ;  /* 0x0000000203067211 */ /* 0x002fc600078c10ff */
[----:B------:R1:W-:Y:S01]  /*1ef60*/  @P3 STG.E desc[UR22][R4.64], R28 ;  /* 0x0000001c04003986 */ /* 0x0003e2000c101916 */
[----:B------:R-:W-:Y:S01]  /*1ef70*/  LEA.HI.X.SX32 R7, R3, R0, 0x2, P6 ;  /* 0x0000000003077211 */ /* 0x000fe200030f16ff */
[C---:B------:R-:W-:Y:S01]  /*1ef80*/  VIADD R3, R13.reuse, UR7 ;  /* 0x000000070d037c36 */ /* 0x040fe20008000000 */
[----:B-----5:R-:W-:Y:S02]  /*1ef90*/  LEA R8, P3, R13, R2, 0x2 ;  /* 0x000000020d087211 */ /* 0x020fe400078610ff */
[----:B------:R-:W-:Y:S02]  /*1efa0*/  ISETP.LT.AND P2, PT, R15, UR15, !P0 ;  /* 0x0000000f0f007c0c */ /* 0x000fe4000c741270 */
[----:B------:R-:W-:Y:S01]  /*1efb0*/  LEA.HI.X.SX32 R9, R13, R0, 0x2, P3 ;  /* 0x000000000d097211 */ /* 0x000fe200018f16ff */
[C---:B------:R-:W-:Y:S01]  /*1efc0*/  VIADD R13, R3.reuse, UR7 ;  /* 0x00000007030d7c36 */ /* 0x040fe20008000000 */
[C---:B------:R-:W-:Y:S01]  /*1efd0*/  LEA R10, P6, R3.reuse, R2, 0x2 ;  /* 0x00000002030a7211 */ /* 0x040fe200078c10ff */
[----:B------:R-:W2:Y:S03]  /*1efe0*/  LDL.LU R15, [R1+0x704] ;  /* 0x00070400010f7983 */ /* 0x000ea60000300800 */
[----:B------:R-:W-:Y:S01]  /*1eff0*/  LEA.HI.X.SX32 R11, R3, R0, 0x2, P6 ;  /* 0x00000000030b7211 */ /* 0x000fe200030f16ff */
[----:B------:R5:W-:Y:S01]  /*1f000*/  @P5 STG.E desc[UR22][R6.64], R29 ;  /* 0x0000001d06005986 */ /* 0x000be2000c101916 */
[----:B------:R-:W-:-:S03]  /*1f010*/  VIADD R3, R13, UR7 ;  /* 0x000000070d037c36 */ /* 0x000fc60008000000 */
[----:B------:R3:W-:Y:S01]  /*1f020*/  @P1 STG.E desc[UR22][R8.64], R30 ;  /* 0x0000001e08001986 */ /* 0x0007e2000c101916 */
[----:B-1----:R-:W-:-:S04]  /*1f030*/  LEA R4, P1, R13, R2, 0x2 ;  /* 0x000000020d047211 */ /* 0x002fc800078210ff */
[----:B------:R-:W-:Y:S02]  /*1f040*/  LEA.HI.X.SX32 R5, R13, R0, 0x2, P1 ;  /* 0x000000000d057211 */ /* 0x000fe400008f16ff */
[C---:B-----5:R-:W-:Y:S01]  /*1f050*/  LEA R6, P6, R3.reuse, R2, 0x2 ;  /* 0x0000000203067211 */ /* 0x060fe200078c10ff */
[----:B------:R1:W-:Y:S03]  /*1f060*/  @P4 STG.E desc[UR22][R10.64], R31 ;  /* 0x0000001f0a004986 */ /* 0x0003e6000c101916 */
[----:B------:R-:W-:Y:S01]  /*1f070*/  LEA.HI.X.SX32 R7, R3, R0, 0x2, P6 ;  /* 0x0000000003077211 */ /* 0x000fe200030f16ff */
[----:B------:R5:W-:Y:S01]  /*1f080*/  @P2 STG.E desc[UR22][R4.64], R32 ;  /* 0x0000002004002986 */ /* 0x000be2000c101916 */
[----:B---3--:R-:W-:-:S03]  /*1f090*/  ISETP.LT.AND P5, PT, R14, UR15, !P0 ;  /* 0x0000000f0e007c0c */ /* 0x008fc6000c7a1270 */
[----:B------:R-:W3:Y:S01]  /*1f0a0*/  LDL.LU R14, [R1+0x700] ;  /* 0x00070000010e7983 */ /* 0x000ee20000300800 */
[----:B----4-:R-:W-:-:S03]  /*1f0b0*/  ISETP.LT.AND P3, PT, R12, UR15, !P0 ;  /* 0x0000000f0c007c0c */ /* 0x010fc6000c761270 */
[----:B------:R-:W4:Y:S06]  /*1f0c0*/  LDL.LU R12, [R1+0x6fc] ;  /* 0x0006fc00010c7983 */ /* 0x000f2c0000300800 */
[----:B------:R1:W-:Y:S01]  /*1f0d0*/  @P5 STG.E desc[UR22][R6.64], R33 ;  /* 0x0000002106005986 */ /* 0x0003e2000c101916 */
[----:B------:R-:W-:-:S03]  /*1f0e0*/  ISETP.LT.AND P4, PT, R18, UR15, !P0 ;  /* 0x0000000f12007c0c */ /* 0x000fc6000c781270 */
[----:B------:R-:W4:Y:S01]  /*1f0f0*/  LDL.LU R18, [R1+0x6f8] ;  /* 0x0006f80001127983 */ /* 0x000f220000300800 */
[----:B------:R-:W-:-:S03]  /*1f100*/  ISETP.LT.AND P1, PT, R17, UR15, !P0 ;  /* 0x0000000f11007c0c */ /* 0x000fc6000c721270 */
[----:B------:R-:W4:Y:S01]  /*1f110*/  LDL.LU R17, [R1+0x6f4] ;  /* 0x0006f40001117983 */ /* 0x000f220000300800 */
[----:B------:R-:W-:-:S03]  /*1f120*/  ISETP.LT.AND P5, PT, R16, UR15, !P0 ;  /* 0x0000000f10007c0c */ /* 0x000fc6000c7a1270 */
[----:B------:R-:W4:Y:S01]  /*1f130*/  LDL.LU R16, [R1+0x6f0] ;  /* 0x0006f00001107983 */ /* 0x000f220000300800 */
[----:B------:R-:W-:-:S04]  /*1f140*/  IADD3 R13, PT, PT, R3, UR7, RZ ;  /* 0x00000007030d7c10 */ /* 0x000fc8000fffe0ff */
[C---:B------:R-:W-:Y:S01]  /*1f150*/  LEA R8, P2, R13.reuse, R2, 0x2 ;  /* 0x000000020d087211 */ /* 0x040fe200078410ff */
[----:B------:R-:W-:-:S03]  /*1f160*/  VIADD R3, R13, UR7 ;  /* 0x000000070d037c36 */ /* 0x000fc60008000000 */
[----:B------:R-:W-:Y:S01]  /*1f170*/  LEA.HI.X.SX32 R9, R13, R0, 0x2, P2 ;  /* 0x000000000d097211 */ /* 0x000fe200010f16ff */
[C---:B------:R-:W-:Y:S01]  /*1f180*/  VIADD R13, R3.reuse, UR7 ;  /* 0x00000007030d7c36 */ /* 0x040fe20008000000 */
[----:B-1----:R-:W-:-:S03]  /*1f190*/  LEA R10, P6, R3, R2, 0x2 ;  /* 0x00000002030a7211 */ /* 0x002fc600078c10ff */
[----:B------:R1:W-:Y:S01]  /*1f1a0*/  @P3 STG.E desc[UR22][R8.64], R34 ;  /* 0x0000002208003986 */ /* 0x0003e2000c101916 */
[----:B------:R-:W-:Y:S01]  /*1f1b0*/  LEA.HI.X.SX32 R11, R3, R0, 0x2, P6 ;  /* 0x00000000030b7211 */ /* 0x000fe200030f16ff */
[C---:B------:R-:W-:Y:S01]  /*1f1c0*/  VIADD R3, R13.reuse, UR7 ;  /* 0x000000070d037c36 */ /* 0x040fe20008000000 */
[----:B-----5:R-:W-:-:S04]  /*1f1d0*/  LEA R4, P3, R13, R2, 0x2 ;  /* 0x000000020d047211 */ /* 0x020fc800078610ff */
[----:B------:R-:W-:Y:S01]  /*1f1e0*/  LEA.HI.X.SX32 R5, R13, R0, 0x2, P3 ;  /* 0x000000000d057211 */ /* 0x000fe200018f16ff */
[C---:B------:R-:W-:Y:S01]  /*1f1f0*/  VIADD R13, R3.reuse, UR7 ;  /* 0x00000007030d7c36 */ /* 0x040fe20008000000 */
[----:B------:R-:W-:Y:S02]  /*1f200*/  LEA R6, P6, R3, R2, 0x2 ;  /* 0x0000000203067211 */ /* 0x000fe400078c10ff */
[----:B--2---:R-:W-:Y:S02]  /*1f210*/  ISETP.LT.AND P2, PT, R15, UR15, !P0 ;  /* 0x0000000f0f007c0c */ /* 0x004fe4000c741270 */
[----:B------:R-:W2:Y:S01]  /*1f220*/  LDL.LU R15, [R1+0x6ec] ;  /* 0x0006ec00010f7983 */ /* 0x000ea20000300800 */
[----:B------:R-:W-:Y:S01]  /*1f230*/  LEA.HI.X.SX32 R7, R3, R0, 0x2, P6 ;  /* 0x0000000003077211 */ /* 0x000fe200030f16ff */
[C---:B------:R-:W-:Y:S02]  /*1f240*/  VIADD R3, R13.reuse, UR7 ;  /* 0x000000070d037c36 */ /* 0x040fe40008000000 */
[----:B------:R5:W-:Y:S04]  /*1f250*/  @P4 STG.E desc[UR22][R10.64], R35 ;  /* 0x000000230a004986 */ /* 0x000be8000c101916 */
        /* <DEDUP_REMOVED lines=20> */
[----:B------:R-:W-:-:S04]  /*1f3a0*/  LEA R4, P2, R13, R2, 0x2 ;  /* 0x000000020d047211 */ /* 0x000fc800078410ff */
        /* <DEDUP_REMOVED lines=12> */
[----:B------:R-:W-:Y:S02]  /*1f470*/  LEA.HI.X.SX32 R11, R3, R0, 0x2, P6 ;  /* 0x00000000030b7211 */ /* 0x000fe400030f16ff */
[C---:B------:R-:W-:Y:S01]  /*1f480*/  IADD3 R3, PT, PT, R13.reuse, UR7, RZ ;  /* 0x000000070d037c10 */ /* 0x040fe2000fffe0ff */
        /* <DEDUP_REMOVED lines=65> */
[----:B------:R-:W-:Y:S02]  /*1f8a0*/  LEA.HI.X.SX32 R9, R13, R0, 0x2, P3 ;  /* 0x000000000d097211 */ /* 0x000fe400018f16ff */
[----:B------:R-:W-:Y:S02]  /*1f8b0*/  LEA R10, P6, R3, R2, 0x2 ;  /* 0x00000002030a7211 */ /* 0x000fe400078c10ff */
[----:B--2---:R-:W-:Y:S02]  /*1f8c0*/  ISETP.LT.AND P2, PT, R15, UR15, !P0 ;  /* 0x0000000f0f007c0c */ /* 0x004fe4000c741270 */
[C---:B------:R-:W-:Y:S01]  /*1f8d0*/  IADD3 R13, PT, PT, R3.reuse, UR7, RZ ;  /* 0x00000007030d7c10 */ /* 0x040fe2000fffe0ff */
[----:B------:R-:W-:Y:S01]  /*1f8e0*/  @P5 STG.E desc[UR22][R6.64], R53 ;  /* 0x0000003506005986 */ /* 0x000fe2000c101916 */
[----:B------:R-:W-:-:S03]  /*1f8f0*/  LEA.HI.X.SX32 R11, R3, R0, 0x2, P6 ;  /* 0x00000000030b7211 */ /* 0x000fc600030f16ff */
[----:B------:R2:W-:Y:S01]  /*1f900*/  @P1 STG.E desc[UR22][R8.64], R54 ;  /* 0x0000003608001986 */ /* 0x0005e2000c101916 */
[C---:B-1----:R-:W-:Y:S01]  /*1f910*/  LEA R4, P1, R13.reuse, R2, 0x2 ;  /* 0x000000020d047211 */ /* 0x042fe200078210ff */
[C---:B------:R-:W-:Y:S02]  /*1f920*/  VIADD R3, R13.reuse, UR7 ;  /* 0x000000070d037c36 */ /* 0x040fe40008000000 */
[----:B------:R-:W5:Y:S01]  /*1f930*/  LDL.LU R15, [R1+0x6a4] ;  /* 0x0006a400010f7983 */ /* 0x000f620000300800 */
[----:B------:R-:W-:Y:S01]  /*1f940*/  LEA.HI.X.SX32 R5, R13, R0, 0x2, P1 ;  /* 0x000000000d057211 */ /* 0x000fe200008f16ff */
[----:B------:R-:W-:Y:S02]  /*1f950*/  VIADD R13, R3, UR7 ;  /* 0x00000007030d7c36 */ /* 0x000fe40008000000 */
[----:B------:R1:W-:Y:S04]  /*1f960*/  @P4 STG.E desc[UR22][R10.64], R55 ;  /* 0x000000370a004986 */ /* 0x0003e8000c101916 */
[----:B------:R1:W-:Y:S01]  /*1f970*/  @P2 STG.E desc[UR22][R4.64], R56 ;  /* 0x0000003804002986 */ /* 0x0003e2000c101916 */
[----:B--2---:R-:W-:-:S04]  /*1f980*/  LEA R8, P2, R13, R2, 0x2 ;  /* 0x000000020d087211 */ /* 0x004fc800078410ff */
[----:B------:R-:W-:Y:S02]  /*1f990*/  LEA.HI.X.SX32 R9, R13, R0, 0x2, P2 ;  /* 0x000000000d097211 */ /* 0x000fe400010f16ff */
[----:B---3--:R-:W-:Y:S02]  /*1f9a0*/  ISETP.LT.AND P5, PT, R14, UR15, !P0 ;  /* 0x0000000f0e007c0c */ /* 0x008fe4000c7a1270 */
[----:B------:R-:W2:Y:S01]  /*1f9b0*/  LDL.LU R14, [R1+0x6a0] ;  /* 0x0006a000010e7983 */ /* 0x000ea20000300800 */
[----:B----4-:R-:W-:-:S03]  /*1f9c0*/  ISETP.LT.AND P3, PT, R12, UR15, !P0 ;  /* 0x0000000f0c007c0c */ /* 0x010fc6000c761270 */
[----:B------:R-:W3:Y:S04]  /*1f9d0*/  LDL.LU R12, [R1+0x69c] ;  /* 0x00069c00010c7983 */ /* 0x000ee80000300800 */
[----:B------:R-:W4:Y:S01]  /*1f9e0*/  LDL.LU R19, [R1+0x698] ;  /* 0x0006980001137983 */ /* 0x000f220000300800 */
[----:B------:R-:W-:-:S03]  /*1f9f0*/  ISETP.LT.AND P4, PT, R18, UR15, !P0 ;  /* 0x0000000f12007c0c */ /* 0x000fc6000c781270 */
[----:B------:R-:W4:Y:S01]  /*1fa00*/  LDL.LU R18, [R1+0x694] ;  /* 0x0006940001127983 */ /* 0x000f220000300800 */
[----:B------:R-:W-:-:S03]  /*1fa10*/  ISETP.LT.AND P2, PT, R16, UR15, !P0 ;  /* 0x0000000f10007c0c */ /* 0x000fc6000c741270 */
[----:B------:R-:W4:Y:S01]  /*1fa20*/  LDL.LU R16, [R1+0x690] ;  /* 0x0006900001107983 */ /* 0x000f220000300800 */
[----:B------:R-:W-:-:S04]  /*1fa30*/  LEA R6, P6, R3, R2, 0x2 ;  /* 0x0000000203067211 */ /* 0x000fc800078c10ff */
[----:B------:R-:W-:Y:S01]  /*1fa40*/  LEA.HI.X.SX32 R7, R3, R0, 0x2, P6 ;  /* 0x0000000003077211 */ /* 0x000fe200030f16ff */
[----:B------:R-:W-:-:S04]  /*1fa50*/  VIADD R3, R13, UR7 ;  /* 0x000000070d037c36 */ /* 0x000fc80008000000 */
[C---:B------:R-:W-:Y:S01]  /*1fa60*/  VIADD R13, R3.reuse, UR7 ;  /* 0x00000007030d7c36 */ /* 0x040fe20008000000 */
[C---:B-1----:R-:W-:Y:S01]  /*1fa70*/  LEA R10, P6, R3.reuse, R2, 0x2 ;  /* 0x00000002030a7211 */ /* 0x042fe200078c10ff */
[----:B------:R1:W-:Y:S03]  /*1fa80*/  @P5 STG.E desc[UR22][R6.64], R57 ;  /* 0x0000003906005986 */ /* 0x0003e6000c101916 */
[----:B------:R-:W-:Y:S01]  /*1fa90*/  LEA.HI.X.SX32 R11, R3, R0, 0x2, P6 ;  /* 0x00000000030b7211 */ /* 0x000fe200030f16ff */
[----:B------:R5:W-:Y:S01]  /*1faa0*/  @P3 STG.E desc[UR22][R8.64], R58 ;  /* 0x0000003a08003986 */ /* 0x000be2000c101916 */
[C---:B------:R-:W-:Y:S01]  /*1fab0*/  VIADD R3, R13.reuse, UR7 ;  /* 0x000000070d037c36 */ /* 0x040fe20008000000 */
[----:B------:R-:W-:Y:S02]  /*1fac0*/  LEA R4, P3, R13, R2, 0x2 ;  /* 0x000000020d047211 */ /* 0x000fe400078610ff */
[----:B------:R-:W-:-:S02]  /*1fad0*/  ISETP.LT.AND P1, PT, R17, UR15, !P0 ;  /* 0x0000000f11007c0c */ /* 0x000fc4000c721270 */
[----:B------:R-:W-:Y:S01]  /*1fae0*/  LEA.HI.X.SX32 R5, R13, R0, 0x2, P3 ;  /* 0x000000000d057211 */ /* 0x000fe200018f16ff */
[C---:B------:R-:W-:Y:S01]  /*1faf0*/  VIADD R13, R3.reuse, UR7 ;  /* 0x00000007030d7c36 */ /* 0x040fe20008000000 */
[----:B-1----:R-:W-:-:S04]  /*1fb00*/  LEA R6, P6, R3, R2, 0x2 ;  /* 0x0000000203067211 */ /* 0x002fc800078c10ff */
[----:B------:R-:W-:Y:S01]  /*1fb10*/  LEA.HI.X.SX32 R7, R3, R0, 0x2, P6 ;  /* 0x0000000003077211 */ /* 0x000fe200030f16ff */
[----:B------:R-:W-:Y:S01]  /*1fb20*/  VIADD R3, R13, UR7 ;  /* 0x000000070d037c36 */ /* 0x000fe20008000000 */
[----:B------:R1:W-:Y:S01]  /*1fb30*/  @P4 STG.E desc[UR22][R10.64], R59 ;  /* 0x0000003b0a004986 */ /* 0x0003e2000c101916 */
[----:B-----5:R-:W-:Y:S02]  /*1fb40*/  ISETP.LT.AND P5, PT, R15, UR15, !P0 ;  /* 0x0000000f0f007c0c */ /* 0x020fe4000c7a1270 */
[----:B------:R-:W-:Y:S01]  /*1fb50*/  VIADD R15, R3, UR7 ;  /* 0x00000007030f7c36 */ /* 0x000fe20008000000 */
[----:B------:R-:W-:Y:S01]  /*1fb60*/  @P1 STG.E desc[UR22][R4.64], R60 ;  /* 0x0000003c04001986 */ /* 0x000fe2000c101916 */
[-C--:B------:R-:W-:Y:S02]  /*1fb70*/  LEA R8, P1, R13, R2.reuse, 0x2 ;  /* 0x000000020d087211 */ /* 0x080fe400078210ff */
[----:B------:R-:W-:Y:S01]  /*1fb80*/  VIADD R17, R15, UR7 ;  /* 0x000000070f117c36 */ /* 0x000fe20008000000 */
[----:B-1----:R-:W-:-:S02]  /*1fb90*/  LEA R10, P6, R3, R2, 0x2 ;  /* 0x00000002030a7211 */ /* 0x002fc400078c10ff */
[-C--:B------:R-:W-:Y:S02]  /*1fba0*/  LEA.HI.X.SX32 R9, R13, R0.reuse, 0x2, P1 ;  /* 0x000000000d097211 */ /* 0x080fe400008f16ff */
[----:B------:R-:W-:Y:S01]  /*1fbb0*/  LEA.HI.X.SX32 R11, R3, R0, 0x2, P6 ;  /* 0x00000000030b7211 */ /* 0x000fe200030f16ff */
[----:B------:R-:W-:Y:S01]  /*1fbc0*/  VIADD R3, R17, UR7 ;  /* 0x0000000711037c36 */ /* 0x000fe20008000000 */
[----:B------:R1:W-:Y:S04]  /*1fbd0*/  @P2 STG.E desc[UR22][R6.64], R61 ;  /* 0x0000003d06002986 */ /* 0x0003e8000c101916 */
[----:B------:R2:W-:Y:S01]  /*1fbe0*/  @P5 STG.E desc[UR22][R8.64], R62 ;  /* 0x0000003e08005986 */ /* 0x0005e2000c101916 */
[----:B-1----:R-:W-:Y:S02]  /*1fbf0*/  IADD3 R7, PT, PT, R3, UR7, RZ ;  /* 0x0000000703077c10 */ /* 0x002fe4000fffe0ff */
[----:B--2---:R-:W-:-:S02]  /*1fc00*/  ISETP.LT.AND P4, PT, R14, UR15, !P0 ;  /* 0x0000000f0e007c0c */ /* 0x004fc4000c781270 */
[-C--:B------:R-:W-:Y:S02]  /*1fc10*/  LEA R14, P6, R17, R2.reuse, 0x2 ;  /* 0x00000002110e7211 */ /* 0x080fe400078c10ff */
[----:B---3--:R-:W-:Y:S02]  /*1fc20*/  ISETP.LT.AND P3, PT, R12, UR15, !P0 ;  /* 0x0000000f0c007c0c */ /* 0x008fe4000c761270 */
[----:B------:R-:W-:Y:S02]  /*1fc30*/  LEA R12, P1, R15, R2, 0x2 ;  /* 0x000000020f0c7211 */ /* 0x000fe400078210ff */
[----:B----4-:R-:W-:Y:S02]  /*1fc40*/  ISETP.LT.AND P2, PT, R19, UR15, !P0 ;  /* 0x0000000f13007c0c */ /* 0x010fe4000c741270 */
[-C--:B------:R-:W-:Y:S02]  /*1fc50*/  LEA.HI.X.SX32 R13, R15, R0.reuse, 0x2, P1 ;  /* 0x000000000f0d7211 */ /* 0x080fe400008f16ff */
[----:B------:R-:W-:-:S02]  /*1fc60*/  LEA.HI.X.SX32 R15, R17, R0, 0x2, P6 ;  /* 0x00000000110f7211 */ /* 0x000fc400030f16ff */
[----:B------:R-:W-:-:S04]  /*1fc70*/  LEA R4, P6, R3, R2, 0x2 ;  /* 0x0000000203047211 */ /* 0x000fc800078c10ff */
[----:B------:R-:W-:Y:S02]  /*1fc80*/  LEA.HI.X.SX32 R5, R3, R0, 0x2, P6 ;  /* 0x0000000003057211 */ /* 0x000fe400030f16ff */
[C---:B------:R-:W-:Y:S02]  /*1fc90*/  LEA R2, P6, R7.reuse, R2, 0x2 ;  /* 0x0000000207027211 */ /* 0x040fe400078c10ff */
[----:B------:R-:W-:Y:S02]  /*1fca0*/  ISETP.LT.AND P1, PT, R18, UR15, !P0 ;  /* 0x0000000f12007c0c */ /* 0x000fe4000c721270 */
[----:B------:R-:W-:Y:S01]  /*1fcb0*/  ISETP.LT.AND P0, PT, R16, UR15, !P0 ;  /* 0x0000000f10007c0c */ /* 0x000fe2000c701270 */
[----:B------:R1:W-:Y:S01]  /*1fcc0*/  @P4 STG.E desc[UR22][R10.64], R63 ;  /* 0x0000003f0a004986 */ /* 0x0003e2000c101916 */
[----:B------:R-:W-:-:S03]  /*1fcd0*/  LEA.HI.X.SX32 R3, R7, R0, 0x2, P6 ;  /* 0x0000000007037211 */ /* 0x000fc600030f16ff */
[----:B------:R1:W-:Y:S04]  /*1fce0*/  @P3 STG.E desc[UR22][R12.64], R64 ;  /* 0x000000400c003986 */ /* 0x0003e8000c101916 */
[----:B------:R1:W-:Y:S04]  /*1fcf0*/  @P2 STG.E desc[UR22][R14.64], R65 ;  /* 0x000000410e002986 */ /* 0x0003e8000c101916 */
[----:B------:R1:W-:Y:S04]  /*1fd00*/  @P1 STG.E desc[UR22][R4.64], R66 ;  /* 0x0000004204001986 */ /* 0x0003e8000c101916 */
[----:B------:R1:W-:Y:S01]  /*1fd10*/  @P0 STG.E desc[UR22][R2.64], R67 ;  /* 0x0000004302000986 */ /* 0x0003e2000c101916 */
[----:B------:R-:W-:Y:S06]  /*1fd20*/  BAR.SYNC.DEFER_BLOCKING 0x0 ;  /* 0x0000000000007b1d */ /* 0x000fec0000010000 */
[----:B------:R-:W-:Y:S05]  /*1fd30*/  BRA.U UP0, `(.L_x_14) ;  /* 0x0000000100a07547 */ /* 0x000fea000b800000 */
[----:B------:R-:W2:Y:S01]  /*1fd40*/  S2UR UR5, SR_CgaCtaId ;  /* 0x00000000000579c3 */ /* 0x000ea20000008800 */
[----:B------:R-:W-:Y:S01]  /*1fd50*/  NOP ;  /* 0x0000000000007918 */ /* 0x000fe20000000000 */
[----:B------:R-:W-:Y:S01]  /*1fd60*/  UMOV UR4, 0x50 ;  /* 0x0000005000047882 */ /* 0x000fe20000000000 */
[----:B------:R-:W-:Y:S02]  /*1fd70*/  IMAD.U32 R0, RZ, RZ, UR10 ;  /* 0x0000000aff007e24 */ /* 0x000fe4000f8e00ff */
[----:B-1----:R-:W-:Y:S02]  /*1fd80*/  IMAD.MOV.U32 R3, RZ, RZ, 0xff ;  /* 0x000000ffff037424 */ /* 0x002fe400078e00ff */
[----:B------:R-:W-:Y:S01]  /*1fd90*/  IMAD.MOV.U32 R7, RZ, RZ, 0x1 ;  /* 0x00000001ff077424 */ /* 0x000fe200078e00ff */
[----:B------:R-:W-:-:S04]  /*1fda0*/  LOP3.LUT R0, R0, 0xffff, RZ, 0xc0, !PT ;  /* 0x0000ffff00007812 */ /* 0x000fc800078ec0ff */
[----:B------:R-:W-:-:S05]  /*1fdb0*/  SHF.R.U32.HI R0, RZ, 0x5, R0 ;  /* 0x00000005ff007819 */ /* 0x000fca0000011600 */
[----:B------:R-:W-:Y:S01]  /*1fdc0*/  VIADD R2, R0, 0x10 ;  /* 0x0000001000027836 */ /* 0x000fe20000000000 */
[----:B------:R-:W-:Y:S01]  /*1fdd0*/  SHF.L.U32 R0, R3, R0, RZ ;  /* 0x0000000003007219 */ /* 0x000fe200000006ff */
[----:B--2---:R-:W-:-:S03]  /*1fde0*/  ULEA UR6, UR5, UR4, 0x18 ;  /* 0x0000000405067291 */ /* 0x004fc6000f8ec0ff */
[----:B------:R-:W-:-:S04]  /*1fdf0*/  SHF.L.U32 R3, R7, R2, RZ ;  /* 0x0000000207037219 */ /* 0x000fc800000006ff */
[----:B------:R-:W-:Y:S02]  /*1fe00*/  LOP3.LUT R0, R3, R0, RZ, 0xfc, !PT ;  /* 0x0000000003007212 */ /* 0x000fe400078efcff */
[----:B------:R-:W1:Y:S02]  /*1fe10*/  LDS R5, [UR6] ;  /* 0x00000006ff057984 */ /* 0x000e640008000800 */
[C---:B------:R-:W-:Y:S02]  /*1fe20*/  LOP3.LUT R2, R0.reuse, 0xffff, RZ, 0xc0, !PT ;  /* 0x0000ffff00027812 */ /* 0x040fe400078ec0ff */
[----:B-1----:R-:W-:-:S04]  /*1fe30*/  LOP3.LUT R3, R0, 0xffff, R5, 0x80, !PT ;  /* 0x0000ffff00037812 */ /* 0x002fc800078e8005 */
[----:B------:R-:W-:-:S13]  /*1fe40*/  ISETP.NE.AND P0, PT, R3, R2, PT ;  /* 0x000000020300720c */ /* 0x000fda0003f05270 */
[----:B------:R-:W-:Y:S05]  /*1fe50*/  @P0 BRA `(.L_x_15) ;  /* 0x0000000000500947 */ /* 0x000fea0003800000 */
[----:B------:R-:W-:Y:S02]  /*1fe60*/  SHF.R.U32.HI R5, RZ, 0x10, R5 ;  /* 0x00000010ff057819 */ /* 0x000fe40000011605 */
[----:B------:R-:W-:-:S04]  /*1fe70*/  SHF.R.U32.HI R2, RZ, 0x10, R0 ;  /* 0x00000010ff027819 */ /* 0x000fc80000011600 */
[----:B------:R-:W-:-:S04]  /*1fe80*/  LOP3.LUT R5, R5, R2, RZ, 0xc0, !PT ;  /* 0x0000000205057212 */ /* 0x000fc800078ec0ff */
[----:B------:R-:W-:-:S13]  /*1fe90*/  ISETP.NE.AND P0, PT, R5, R2, PT ;  /* 0x000000020500720c */ /* 0x000fda0003f05270 */
[----:B------:R-:W-:Y:S05]  /*1fea0*/  @P0 BRA `(.L_x_16) ;  /* 0x0000000000300947 */ /* 0x000fea0003800000 */
[----:B------:R-:W-:Y:S01]  /*1feb0*/  R2UR UR4, R0 ;  /* 0x00000000000472ca */ /* 0x000fe200000e0000 */
[----:B------:R-:W-:Y:S01]  /*1fec0*/  VOTEU.ANY UR5, UPT, PT ;  /* 0x0000000000057886 */ /* 0x000fe200038e0100 */
[----:B------:R-:W1:Y:S01]  /*1fed0*/  S2R R0, SR_LANEID ;  /* 0x0000000000007919 */ /* 0x000e620000000000 */
[----:B------:R-:W-:-:S10]  /*1fee0*/  UFLO.U32 UR5, UR5 ;  /* 0x00000005000572bd */ /* 0x000fd400080e0000 */
[----:B------:R-:W-:-:S06]  /*1fef0*/  ULOP3.LUT UR4, URZ, UR4, URZ, 0x33, !UPT ;  /* 0x00000004ff047292 */ /* 0x000fcc000f8e33ff */
[----:B------:R-:W-:-:S04]  /*1ff00*/  IMAD.U32 R2, RZ, RZ, UR4 ;  /* 0x00000004ff027e24 */ /* 0x000fc8000f8e00ff */
[----:B------:R-:W2:Y:S02]  /*1ff10*/  REDUX UR7, R2 ;  /* 0x00000000020773c4 */ /* 0x000ea40000000000 */
[----:B------:R3:W-:Y:S01]  /*1ff20*/  UTCATOMSWS.AND URZ, UR4 ;  /* 0x0000000400ff79e3 */ /* 0x0007e20008000000 */
[----:B-1----:R-:W-:Y:S01]  /*1ff30*/  ISETP.EQ.U32.AND P0, PT, R0, UR5, PT ;  /* 0x0000000500007c0c */ /* 0x002fe2000bf02070 */
[----:B--2---:R-:W-:-:S12]  /*1ff40*/  IMAD.U32 R0, RZ, RZ, UR7 ;  /* 0x00000007ff007e24 */ /* 0x004fd8000f8e00ff */
[----:B------:R3:W-:Y:S01]  /*1ff50*/  @P0 ATOMS.AND RZ, [UR6], R0 ;  /* 0x00000000ffff098c */ /* 0x0007e2000a800006 */
[----:B------:R-:W-:Y:S05]  /*1ff60*/  BRA `(.L_x_14) ;  /* 0x0000000000147947 */ /* 0x000fea0003800000 */
.L_x_16:
[----:B------:R-:W-:-:S07]  /*1ff70*/  MOV R2, 0x1ff90 ;  /* 0x0001ff9000027802 */ /* 0x000fce0000000f00 */
[----:B------:R-:W-:Y:S05]  /*1ff80*/  CALL.REL.NOINC `($__internal_0_$__cuda_sm10x_tcgen05_guardrail_trap_col_being_dealloced_not_returned_by_alloc) ;  /* 0x00000000002c7944 */ /* 0x000fea0003c00000 */
[----:B------:R-:W-:Y:S05]  /*1ff90*/  BRA `(.L_x_14) ;  /* 0x0000000000087947 */ /* 0x000fea0003800000 */
.L_x_15:
[----:B------:R-:W-:-:S07]  /*1ffa0*/  MOV R2, 0x1ffc0 ;  /* 0x0001ffc000027802 */ /* 0x000fce0000000f00 */
[----:B------:R-:W-:Y:S05]  /*1ffb0*/  CALL.REL.NOINC `($__internal_2_$__cuda_sm10x_tcgen05_guardrail_trap_unallocated_columns_being_dealloced) ;  /* 0x0000000000387944 */ /* 0x000fea0003c00000 */
.L_x_14:
[----:B------:R-:W-:Y:S01]  /*1ffc0*/  NOP ;  /* 0x0000000000007918 */ /* 0x000fe20000000000 */
[----:B---3--:R-:W-:Y:S05]  /*1ffd0*/  EXIT ;  /* 0x000000000000794d */ /* 0x008fea0003800000 */
.L_x_9:
[----:B------:R-:W2:Y:S02]  /*1ffe0*/  SYNCS.PHASECHK.TRANS64.TRYWAIT P1, [UR4], R4 ;  /* 0x00000004ff0075a7 */ /* 0x000ea40008021104 */
[----:B--2---:R-:W-:Y:S05]  /*1fff0*/  @!P1 BRA `(.L_x_9) ;  /* 0xfffffffc00f89947 */ /* 0x004fea000383ffff */
[----:B------:R-:W-:Y:S05]  /*20000*/  BRA `(.L_x_17) ;  /* 0xffffff58000c7947 */ /* 0x000fea000383ffff */
.L_x_13:
[----:B------:R-:W1:Y:S02]  /*20010*/  SYNCS.PHASECHK.TRANS64.TRYWAIT P5, [UR4], R4 ;  /* 0x00000004ff0075a7 */ /* 0x000e6400080a1104 */
[----:B-1----:R-:W-:Y:S05]  /*20020*/  @!P5 BRA `(.L_x_13) ;  /* 0xfffffffc00f8d947 */ /* 0x002fea000383ffff */
[----:B------:R-:W-:Y:S05]  /*20030*/  BRA `(.L_x_12) ;  /* 0xffffffe400407947 */ /* 0x000fea000383ffff */
        .weak           $__internal_0_$__cuda_sm10x_tcgen05_guardrail_trap_col_being_dealloced_not_returned_by_alloc
        .type           $__internal_0_$__cuda_sm10x_tcgen05_guardrail_trap_col_being_dealloced_not_returned_by_alloc,@function
        .size           $__internal_0_$__cuda_sm10x_tcgen05_guardrail_trap_col_being_dealloced_not_returned_by_alloc,($__internal_1_$__cuda_sm10x_tcgen05_guardrail_trap_phase_invalid_during_alloc - $__internal_0_$__cuda_sm10x_tcgen05_guardrail_trap_col_being_dealloced_not_returned_by_alloc)
$__internal_0_$__cuda_sm10x_tcgen05_guardrail_trap_col_being_dealloced_not_returned_by_alloc:
[----:B------:R-:W-:Y:S05]  /*20040*/  BPT.TRAP 0x1 ;  /* 0x000000040000795c */ /* 0x000fea0000300000 */
[----:B------:R-:W-:-:S04]  /*20050*/  IMAD.MOV.U32 R3, RZ, RZ, 0x0 ;  /* 0x00000000ff037424 */ /* 0x000fc800078e00ff */
[----:B------:R-:W-:Y:S05]  /*20060*/  RET.REL.NODEC R2 `(matmul_kernel) ;  /* 0xfffffdfc02e47950 */ /* 0x000fea0003c3ffff */
        .weak           $__internal_1_$__cuda_sm10x_tcgen05_guardrail_trap_phase_invalid_during_alloc
        .type           $__internal_1_$__cuda_sm10x_tcgen05_guardrail_trap_phase_invalid_during_alloc,@function
        .size           $__internal_1_$__cuda_sm10x_tcgen05_guardrail_trap_phase_invalid_during_alloc,($__internal_2_$__cuda_sm10x_tcgen05_guardrail_trap_unallocated_columns_being_dealloced - $__internal_1_$__cuda_sm10x_tcgen05_guardrail_trap_phase_invalid_during_alloc)
$__internal_1_$__cuda_sm10x_tcgen05_guardrail_trap_phase_invalid_during_alloc:
[----:B------:R-:W-:Y:S05]  /*20070*/  BPT.TRAP 0x1 ;  /* 0x000000040000795c */ /* 0x000fea0000300000 */
[----:B------:R-:W-:-:S04]  /*20080*/  IMAD.MOV.U32 R5, RZ, RZ, 0x0 ;  /* 0x00000000ff057424 */ /* 0x000fc800078e00ff */
[----:B------:R-:W-:Y:S05]  /*20090*/  RET.REL.NODEC R4 `(matmul_kernel) ;  /* 0xfffffdfc04d87950 */ /* 0x000fea0003c3ffff */
        .weak           $__internal_2_$__cuda_sm10x_tcgen05_guardrail_trap_unallocated_columns_being_dealloced
        .type           $__internal_2_$__cuda_sm10x_tcgen05_guardrail_trap_unallocated_columns_being_dealloced,@function
        .size           $__internal_2_$__cuda_sm10x_tcgen05_guardrail_trap_unallocated_columns_being_dealloced,(.L_x_21 - $__internal_2_$__cuda_sm10x_tcgen05_guardrail_trap_unallocated_columns_being_dealloced)
$__internal_2_$__cuda_sm10x_tcgen05_guardrail_trap_unallocated_columns_being_dealloced:
[----:B------:R-:W-:Y:S05]  /*200a0*/  BPT.TRAP 0x1 ;  /* 0x000000040000795c */ /* 0x000fea0000300000 */
[----:B------:R-:W-:-:S04]  /*200b0*/  IMAD.MOV.U32 R3, RZ, RZ, 0x0 ;  /* 0x00000000ff037424 */ /* 0x000fc800078e00ff */
[----:B------:R-:W-:Y:S05]  /*200c0*/  RET.REL.NODEC R2 `(matmul_kernel) ;  /* 0xfffffdfc02cc7950 */ /* 0x000fea0003c3ffff */
.L_x_18:
[----:B------:R-:W-:-:S00]  /*200d0*/  BRA `(.L_x_18) ;  /* 0xfffffffc00fc7947 */ /* 0x000fc0000383ffff */
[----:B------:R-:W-:-:S00]  /*200e0*/  NOP ;  /* 0x0000000000007918 */ /* 0x000fc00000000000 */
        /* <DEDUP_REMOVED lines=9> */
.L_x_21:


//--------------------- .nv.shared.matmul_kernel  --------------------------
	.section	.nv.shared.matmul_kernel,"aw",@nobits
	.sectionflags	@""
	.align	16
	.zero		1024


//--------------------- .nv.shared.reserved.0     --------------------------
	.section	.nv.shared.reserved.0,"aw",@nobits
	.align	8
	.weak		__nv_reservedSMEM_offset_0_alias
	.size		__nv_reservedSMEM_offset_0_alias, 0, 64
	.other		__nv_reservedSMEM_offset_0_alias,@"STO_CUDA_RESERVED_SHARED STV_DEFAULT"
__nv_reservedSMEM_offset_0_alias:
	.zero		0
.nv.shared.reserved.0:
	.zero		64
	.weak		__nv_reservedSMEM_allocation_phase
	.type		__nv_reservedSMEM_allocation_phase,@object
	.size		__nv_reservedSMEM_allocation_phase,(.L_0 - __nv_reservedSMEM_allocation_phase)
__nv_reservedSMEM_allocation_phase:
	.zero		1
.L_0:
	.zero		7
	.weak		__nv_reservedSMEM_devtool_atexit_pc
	.type		__nv_reservedSMEM_devtool_atexit_pc,@object
	.size		__nv_reservedSMEM_devtool_atexit_pc,(__nv_reservedSMEM_allocation_mask - __nv_reservedSMEM_devtool_atexit_pc)
__nv_reservedSMEM_devtool_atexit_pc:
	.zero		8
	.weak		__nv_reservedSMEM_allocation_mask
	.type		__nv_reservedSMEM_allocation_mask,@object
	.size		__nv_reservedSMEM_allocation_mask,(.L_2 - __nv_reservedSMEM_allocation_mask)
__nv_reservedSMEM_allocation_mask:
	.zero		4
.L_2:


//--------------------- .nv.constant0.matmul_kernel --------------------------
	.section	.nv.constant0.matmul_kernel,"a",@progbits
	.sectionflags	@""
	.align	4
.nv.constant0.matmul_kernel:
	.zero		976


//--------------------- SYMBOLS --------------------------

	.type		.nv.reservedSmem.offset0,@object
	.size		.nv.reservedSmem.offset0,0x4
	.type		.nv.reservedSmem.cap,@object
	.size		.nv.reservedSmem.cap,0x4
